//
// Generated by NVIDIA NVVM Compiler
//
// Compiler Build ID: CL-36424714
// Cuda compilation tools, release 13.0, V13.0.88
// Based on NVVM 20.0.0
//

.version 9.0
.target sm_100
.address_size 64

	// .globl	default_function_kernel0
// _ZZ24default_function_kernel0E15pad_temp_shared has been demoted
// _ZZ24default_function_kernel0E13kernel_shared has been demoted
.extern .shared .align 16 .b8 shared_input[];

.visible .entry default_function_kernel0(
	.param .u64 .ptr .align 1 default_function_kernel0_param_0,
	.param .u64 .ptr .align 1 default_function_kernel0_param_1,
	.param .u64 .ptr .align 1 default_function_kernel0_param_2
)
{
	.reg .pred 	%p<547>;
	.reg .b16 	%rs<283>;
	.reg .b32 	%r<1720>;
	.reg .b32 	%f<1225>;
	.reg .b64 	%rd<188>;
	// demoted variable
	.shared .align 4 .b8 _ZZ24default_function_kernel0E15pad_temp_shared[29696];
	// demoted variable
	.shared .align 4 .b8 _ZZ24default_function_kernel0E13kernel_shared[9216];
	mov.u32 	%r208, %tid.z;
	shl.b32 	%r209, %r208, 1;
	mov.u32 	%r210, %tid.x;
	mul.lo.s32 	%r211, %r210, 34;
	shl.b32 	%r212, %r208, 5;
	mov.u32 	%r213, %ctaid.y;
	mul.lo.s32 	%r214, %r213, 14;
	mov.u32 	%r215, %ctaid.x;
	mul.lo.s32 	%r216, %r215, 56;
	shl.b32 	%r217, %r208, 3;
	shl.b32 	%r218, %r208, 6;
	mul.lo.s32 	%r219, %r208, 192;
	cvt.u16.u32 	%rs1, %r211;
	mul.hi.u16 	%rs2, %rs1, 18079;
	shr.u16 	%rs3, %rs2, 8;
	cvt.u32.u16 	%r220, %rs3;
	add.s32 	%r1, %r209, %r220;
	shr.u16 	%rs4, %rs2, 4;
	cvt.u32.u16 	%r221, %rs4;
	add.s32 	%r2, %r212, %r221;
	add.s32 	%r222, %r211, -928;
	setp.lt.u32 	%p35, %r210, 28;
	selp.b32 	%r223, %r211, %r222, %p35;
	mul.hi.u32 	%r224, %r223, -1925330167;
	shr.u32 	%r225, %r224, 5;
	or.b32  	%r226, %r225, %r214;
	setp.eq.s32 	%p36, %r226, 0;
	add.s32 	%r227, %r225, %r214;
	setp.gt.u32 	%p37, %r227, 224;
	or.pred  	%p1, %p36, %p37;
	mul.lo.s16 	%rs5, %rs4, 58;
	sub.s16 	%rs6, %rs1, %rs5;
	cvt.u32.u16 	%r229, %rs6;
	or.b32  	%r3, %r216, %r229;
	add.s32 	%r4, %r216, %r229;
	mul.wide.u16 	%r230, %rs3, -15360;
	or.b32  	%r231, %r230, %r229;
	mad.lo.s32 	%r5, %r225, 224, %r231;
	or.b32  	%r232, %r211, 1;
	cvt.u16.u32 	%rs7, %r232;
	mul.hi.u16 	%rs8, %rs7, 18079;
	shr.u16 	%rs9, %rs8, 8;
	cvt.u32.u16 	%r233, %rs9;
	add.s32 	%r6, %r209, %r233;
	shr.u16 	%rs10, %rs8, 4;
	cvt.u32.u16 	%r234, %rs10;
	add.s32 	%r7, %r212, %r234;
	add.s32 	%r235, %r211, -927;
	selp.b32 	%r236, %r232, %r235, %p35;
	mul.hi.u32 	%r237, %r236, -1925330167;
	shr.u32 	%r238, %r237, 5;
	or.b32  	%r239, %r238, %r214;
	setp.eq.s32 	%p38, %r239, 0;
	add.s32 	%r240, %r238, %r214;
	setp.gt.u32 	%p39, %r240, 224;
	or.pred  	%p2, %p38, %p39;
	mul.lo.s16 	%rs11, %rs10, 58;
	sub.s16 	%rs12, %rs7, %rs11;
	cvt.u32.u16 	%r242, %rs12;
	add.s32 	%r8, %r216, %r242;
	mul.wide.u16 	%r243, %rs9, -15360;
	or.b32  	%r244, %r243, %r242;
	mad.lo.s32 	%r9, %r238, 224, %r244;
	add.s32 	%r245, %r211, 2;
	cvt.u16.u32 	%rs13, %r245;
	mul.hi.u16 	%rs14, %rs13, 18079;
	shr.u16 	%rs15, %rs14, 8;
	cvt.u32.u16 	%r246, %rs15;
	add.s32 	%r10, %r209, %r246;
	shr.u16 	%rs16, %rs14, 4;
	cvt.u32.u16 	%r247, %rs16;
	add.s32 	%r11, %r212, %r247;
	add.s32 	%r248, %r211, -926;
	selp.b32 	%r249, %r245, %r248, %p35;
	mul.hi.u32 	%r250, %r249, -1925330167;
	shr.u32 	%r251, %r250, 5;
	or.b32  	%r252, %r251, %r214;
	setp.eq.s32 	%p40, %r252, 0;
	add.s32 	%r253, %r251, %r214;
	setp.gt.u32 	%p41, %r253, 224;
	or.pred  	%p3, %p40, %p41;
	mul.lo.s16 	%rs17, %rs16, 58;
	sub.s16 	%rs18, %rs13, %rs17;
	cvt.u32.u16 	%r255, %rs18;
	or.b32  	%r12, %r216, %r255;
	add.s32 	%r13, %r216, %r255;
	mul.wide.u16 	%r256, %rs15, -15360;
	or.b32  	%r257, %r256, %r255;
	mad.lo.s32 	%r14, %r251, 224, %r257;
	add.s32 	%r258, %r211, 3;
	cvt.u16.u32 	%rs19, %r258;
	mul.hi.u16 	%rs20, %rs19, 18079;
	shr.u16 	%rs21, %rs20, 8;
	cvt.u32.u16 	%r259, %rs21;
	add.s32 	%r15, %r209, %r259;
	shr.u16 	%rs22, %rs20, 4;
	cvt.u32.u16 	%r260, %rs22;
	add.s32 	%r16, %r212, %r260;
	add.s32 	%r261, %r211, -925;
	selp.b32 	%r262, %r258, %r261, %p35;
	mul.hi.u32 	%r263, %r262, -1925330167;
	shr.u32 	%r264, %r263, 5;
	or.b32  	%r265, %r264, %r214;
	setp.eq.s32 	%p42, %r265, 0;
	add.s32 	%r266, %r264, %r214;
	setp.gt.u32 	%p43, %r266, 224;
	or.pred  	%p4, %p42, %p43;
	mul.lo.s16 	%rs23, %rs22, 58;
	sub.s16 	%rs24, %rs19, %rs23;
	cvt.u32.u16 	%r268, %rs24;
	add.s32 	%r17, %r216, %r268;
	mul.wide.u16 	%r269, %rs21, -15360;
	or.b32  	%r270, %r269, %r268;
	mad.lo.s32 	%r18, %r264, 224, %r270;
	add.s32 	%r271, %r211, 4;
	cvt.u16.u32 	%rs25, %r271;
	mul.hi.u16 	%rs26, %rs25, 18079;
	shr.u16 	%rs27, %rs26, 8;
	cvt.u32.u16 	%r272, %rs27;
	add.s32 	%r19, %r209, %r272;
	shr.u16 	%rs28, %rs26, 4;
	cvt.u32.u16 	%r273, %rs28;
	add.s32 	%r20, %r212, %r273;
	add.s32 	%r274, %r211, -924;
	selp.b32 	%r275, %r271, %r274, %p35;
	mul.hi.u32 	%r276, %r275, -1925330167;
	shr.u32 	%r277, %r276, 5;
	or.b32  	%r278, %r277, %r214;
	setp.eq.s32 	%p44, %r278, 0;
	add.s32 	%r279, %r277, %r214;
	setp.gt.u32 	%p45, %r279, 224;
	or.pred  	%p5, %p44, %p45;
	mul.lo.s16 	%rs29, %rs28, 58;
	sub.s16 	%rs30, %rs25, %rs29;
	cvt.u32.u16 	%r281, %rs30;
	or.b32  	%r21, %r216, %r281;
	add.s32 	%r22, %r216, %r281;
	mul.wide.u16 	%r282, %rs27, -15360;
	or.b32  	%r283, %r282, %r281;
	mad.lo.s32 	%r23, %r277, 224, %r283;
	add.s32 	%r284, %r211, 5;
	cvt.u16.u32 	%rs31, %r284;
	mul.hi.u16 	%rs32, %rs31, 18079;
	shr.u16 	%rs33, %rs32, 8;
	cvt.u32.u16 	%r285, %rs33;
	add.s32 	%r24, %r209, %r285;
	shr.u16 	%rs34, %rs32, 4;
	cvt.u32.u16 	%r286, %rs34;
	add.s32 	%r25, %r212, %r286;
	add.s32 	%r287, %r211, -923;
	selp.b32 	%r288, %r284, %r287, %p35;
	mul.hi.u32 	%r289, %r288, -1925330167;
	shr.u32 	%r290, %r289, 5;
	or.b32  	%r291, %r290, %r214;
	setp.eq.s32 	%p46, %r291, 0;
	add.s32 	%r292, %r290, %r214;
	setp.gt.u32 	%p47, %r292, 224;
	or.pred  	%p6, %p46, %p47;
	mul.lo.s16 	%rs35, %rs34, 58;
	sub.s16 	%rs36, %rs31, %rs35;
	cvt.u32.u16 	%r294, %rs36;
	add.s32 	%r26, %r216, %r294;
	mul.wide.u16 	%r295, %rs33, -15360;
	or.b32  	%r296, %r295, %r294;
	mad.lo.s32 	%r27, %r290, 224, %r296;
	add.s32 	%r297, %r211, 6;
	cvt.u16.u32 	%rs37, %r297;
	mul.hi.u16 	%rs38, %rs37, 18079;
	shr.u16 	%rs39, %rs38, 8;
	cvt.u32.u16 	%r298, %rs39;
	add.s32 	%r28, %r209, %r298;
	shr.u16 	%rs40, %rs38, 4;
	cvt.u32.u16 	%r299, %rs40;
	add.s32 	%r29, %r212, %r299;
	add.s32 	%r300, %r211, -922;
	selp.b32 	%r301, %r297, %r300, %p35;
	mul.hi.u32 	%r302, %r301, -1925330167;
	shr.u32 	%r303, %r302, 5;
	or.b32  	%r304, %r303, %r214;
	setp.eq.s32 	%p48, %r304, 0;
	add.s32 	%r305, %r303, %r214;
	setp.gt.u32 	%p49, %r305, 224;
	or.pred  	%p7, %p48, %p49;
	mul.lo.s16 	%rs41, %rs40, 58;
	sub.s16 	%rs42, %rs37, %rs41;
	cvt.u32.u16 	%r307, %rs42;
	or.b32  	%r30, %r216, %r307;
	add.s32 	%r31, %r216, %r307;
	mul.wide.u16 	%r308, %rs39, -15360;
	or.b32  	%r309, %r308, %r307;
	mad.lo.s32 	%r32, %r303, 224, %r309;
	add.s32 	%r310, %r211, 7;
	cvt.u16.u32 	%rs43, %r310;
	mul.hi.u16 	%rs44, %rs43, 18079;
	shr.u16 	%rs45, %rs44, 8;
	cvt.u32.u16 	%r311, %rs45;
	add.s32 	%r33, %r209, %r311;
	shr.u16 	%rs46, %rs44, 4;
	cvt.u32.u16 	%r312, %rs46;
	add.s32 	%r34, %r212, %r312;
	add.s32 	%r313, %r211, -921;
	selp.b32 	%r314, %r310, %r313, %p35;
	mul.hi.u32 	%r315, %r314, -1925330167;
	shr.u32 	%r316, %r315, 5;
	or.b32  	%r317, %r316, %r214;
	setp.eq.s32 	%p50, %r317, 0;
	add.s32 	%r318, %r316, %r214;
	setp.gt.u32 	%p51, %r318, 224;
	or.pred  	%p8, %p50, %p51;
	mul.lo.s16 	%rs47, %rs46, 58;
	sub.s16 	%rs48, %rs43, %rs47;
	cvt.u32.u16 	%r320, %rs48;
	add.s32 	%r35, %r216, %r320;
	mul.wide.u16 	%r321, %rs45, -15360;
	or.b32  	%r322, %r321, %r320;
	mad.lo.s32 	%r36, %r316, 224, %r322;
	add.s32 	%r323, %r211, 8;
	cvt.u16.u32 	%rs49, %r323;
	mul.hi.u16 	%rs50, %rs49, 18079;
	shr.u16 	%rs51, %rs50, 8;
	cvt.u32.u16 	%r324, %rs51;
	add.s32 	%r37, %r209, %r324;
	shr.u16 	%rs52, %rs50, 4;
	cvt.u32.u16 	%r325, %rs52;
	add.s32 	%r38, %r212, %r325;
	add.s32 	%r326, %r211, -920;
	selp.b32 	%r327, %r323, %r326, %p35;
	mul.hi.u32 	%r328, %r327, -1925330167;
	shr.u32 	%r329, %r328, 5;
	or.b32  	%r330, %r329, %r214;
	setp.eq.s32 	%p52, %r330, 0;
	add.s32 	%r331, %r329, %r214;
	setp.gt.u32 	%p53, %r331, 224;
	or.pred  	%p9, %p52, %p53;
	mul.lo.s16 	%rs53, %rs52, 58;
	sub.s16 	%rs54, %rs49, %rs53;
	cvt.u32.u16 	%r333, %rs54;
	or.b32  	%r39, %r216, %r333;
	add.s32 	%r40, %r216, %r333;
	mul.wide.u16 	%r334, %rs51, -15360;
	or.b32  	%r335, %r334, %r333;
	mad.lo.s32 	%r41, %r329, 224, %r335;
	add.s32 	%r336, %r211, 9;
	cvt.u16.u32 	%rs55, %r336;
	mul.hi.u16 	%rs56, %rs55, 18079;
	shr.u16 	%rs57, %rs56, 8;
	cvt.u32.u16 	%r337, %rs57;
	add.s32 	%r42, %r209, %r337;
	shr.u16 	%rs58, %rs56, 4;
	cvt.u32.u16 	%r338, %rs58;
	add.s32 	%r43, %r212, %r338;
	add.s32 	%r339, %r211, -919;
	selp.b32 	%r340, %r336, %r339, %p35;
	mul.hi.u32 	%r341, %r340, -1925330167;
	shr.u32 	%r342, %r341, 5;
	or.b32  	%r343, %r342, %r214;
	setp.eq.s32 	%p54, %r343, 0;
	add.s32 	%r344, %r342, %r214;
	setp.gt.u32 	%p55, %r344, 224;
	or.pred  	%p10, %p54, %p55;
	mul.lo.s16 	%rs59, %rs58, 58;
	sub.s16 	%rs60, %rs55, %rs59;
	cvt.u32.u16 	%r346, %rs60;
	add.s32 	%r44, %r216, %r346;
	mul.wide.u16 	%r347, %rs57, -15360;
	or.b32  	%r348, %r347, %r346;
	mad.lo.s32 	%r45, %r342, 224, %r348;
	add.s32 	%r349, %r211, 10;
	cvt.u16.u32 	%rs61, %r349;
	mul.hi.u16 	%rs62, %rs61, 18079;
	shr.u16 	%rs63, %rs62, 8;
	cvt.u32.u16 	%r350, %rs63;
	add.s32 	%r46, %r209, %r350;
	shr.u16 	%rs64, %rs62, 4;
	cvt.u32.u16 	%r351, %rs64;
	add.s32 	%r47, %r212, %r351;
	add.s32 	%r352, %r211, -918;
	setp.lt.u32 	%p56, %r210, 27;
	selp.b32 	%r353, %r349, %r352, %p56;
	mul.hi.u32 	%r354, %r353, -1925330167;
	shr.u32 	%r355, %r354, 5;
	or.b32  	%r356, %r355, %r214;
	setp.eq.s32 	%p57, %r356, 0;
	add.s32 	%r357, %r355, %r214;
	setp.gt.u32 	%p58, %r357, 224;
	or.pred  	%p11, %p57, %p58;
	mul.lo.s16 	%rs65, %rs64, 58;
	sub.s16 	%rs66, %rs61, %rs65;
	cvt.u32.u16 	%r359, %rs66;
	or.b32  	%r48, %r216, %r359;
	add.s32 	%r49, %r216, %r359;
	mul.wide.u16 	%r360, %rs63, -15360;
	or.b32  	%r361, %r360, %r359;
	mad.lo.s32 	%r50, %r355, 224, %r361;
	add.s32 	%r362, %r211, 11;
	cvt.u16.u32 	%rs67, %r362;
	mul.hi.u16 	%rs68, %rs67, 18079;
	shr.u16 	%rs69, %rs68, 8;
	cvt.u32.u16 	%r363, %rs69;
	add.s32 	%r51, %r209, %r363;
	shr.u16 	%rs70, %rs68, 4;
	cvt.u32.u16 	%r364, %rs70;
	add.s32 	%r52, %r212, %r364;
	add.s32 	%r365, %r211, -917;
	selp.b32 	%r366, %r362, %r365, %p56;
	mul.hi.u32 	%r367, %r366, -1925330167;
	shr.u32 	%r368, %r367, 5;
	or.b32  	%r369, %r368, %r214;
	setp.eq.s32 	%p59, %r369, 0;
	add.s32 	%r370, %r368, %r214;
	setp.gt.u32 	%p60, %r370, 224;
	or.pred  	%p12, %p59, %p60;
	mul.lo.s16 	%rs71, %rs70, 58;
	sub.s16 	%rs72, %rs67, %rs71;
	cvt.u32.u16 	%r372, %rs72;
	add.s32 	%r53, %r216, %r372;
	mul.wide.u16 	%r373, %rs69, -15360;
	or.b32  	%r374, %r373, %r372;
	mad.lo.s32 	%r54, %r368, 224, %r374;
	add.s32 	%r375, %r211, 12;
	cvt.u16.u32 	%rs73, %r375;
	mul.hi.u16 	%rs74, %rs73, 18079;
	shr.u16 	%rs75, %rs74, 8;
	cvt.u32.u16 	%r376, %rs75;
	add.s32 	%r55, %r209, %r376;
	shr.u16 	%rs76, %rs74, 4;
	cvt.u32.u16 	%r377, %rs76;
	add.s32 	%r56, %r212, %r377;
	add.s32 	%r378, %r211, -916;
	selp.b32 	%r379, %r375, %r378, %p56;
	mul.hi.u32 	%r380, %r379, -1925330167;
	shr.u32 	%r381, %r380, 5;
	or.b32  	%r382, %r381, %r214;
	setp.eq.s32 	%p61, %r382, 0;
	add.s32 	%r383, %r381, %r214;
	setp.gt.u32 	%p62, %r383, 224;
	or.pred  	%p13, %p61, %p62;
	mul.lo.s16 	%rs77, %rs76, 58;
	sub.s16 	%rs78, %rs73, %rs77;
	cvt.u32.u16 	%r385, %rs78;
	or.b32  	%r57, %r216, %r385;
	add.s32 	%r58, %r216, %r385;
	mul.wide.u16 	%r386, %rs75, -15360;
	or.b32  	%r387, %r386, %r385;
	mad.lo.s32 	%r59, %r381, 224, %r387;
	add.s32 	%r388, %r211, 13;
	cvt.u16.u32 	%rs79, %r388;
	mul.hi.u16 	%rs80, %rs79, 18079;
	shr.u16 	%rs81, %rs80, 8;
	cvt.u32.u16 	%r389, %rs81;
	add.s32 	%r60, %r209, %r389;
	shr.u16 	%rs82, %rs80, 4;
	cvt.u32.u16 	%r390, %rs82;
	add.s32 	%r61, %r212, %r390;
	add.s32 	%r391, %r211, -915;
	selp.b32 	%r392, %r388, %r391, %p56;
	mul.hi.u32 	%r393, %r392, -1925330167;
	shr.u32 	%r394, %r393, 5;
	or.b32  	%r395, %r394, %r214;
	setp.eq.s32 	%p63, %r395, 0;
	add.s32 	%r396, %r394, %r214;
	setp.gt.u32 	%p64, %r396, 224;
	or.pred  	%p14, %p63, %p64;
	mul.lo.s16 	%rs83, %rs82, 58;
	sub.s16 	%rs84, %rs79, %rs83;
	cvt.u32.u16 	%r398, %rs84;
	add.s32 	%r62, %r216, %r398;
	mul.wide.u16 	%r399, %rs81, -15360;
	or.b32  	%r400, %r399, %r398;
	mad.lo.s32 	%r63, %r394, 224, %r400;
	add.s32 	%r401, %r211, 14;
	cvt.u16.u32 	%rs85, %r401;
	mul.hi.u16 	%rs86, %rs85, 18079;
	shr.u16 	%rs87, %rs86, 8;
	cvt.u32.u16 	%r402, %rs87;
	add.s32 	%r64, %r209, %r402;
	shr.u16 	%rs88, %rs86, 4;
	cvt.u32.u16 	%r403, %rs88;
	add.s32 	%r65, %r212, %r403;
	add.s32 	%r404, %r211, -914;
	selp.b32 	%r405, %r401, %r404, %p56;
	mul.hi.u32 	%r406, %r405, -1925330167;
	shr.u32 	%r407, %r406, 5;
	or.b32  	%r408, %r407, %r214;
	setp.eq.s32 	%p65, %r408, 0;
	add.s32 	%r409, %r407, %r214;
	setp.gt.u32 	%p66, %r409, 224;
	or.pred  	%p15, %p65, %p66;
	mul.lo.s16 	%rs89, %rs88, 58;
	sub.s16 	%rs90, %rs85, %rs89;
	cvt.u32.u16 	%r411, %rs90;
	or.b32  	%r66, %r216, %r411;
	add.s32 	%r67, %r216, %r411;
	mul.wide.u16 	%r412, %rs87, -15360;
	or.b32  	%r413, %r412, %r411;
	mad.lo.s32 	%r68, %r407, 224, %r413;
	add.s32 	%r414, %r211, 15;
	cvt.u16.u32 	%rs91, %r414;
	mul.hi.u16 	%rs92, %rs91, 18079;
	shr.u16 	%rs93, %rs92, 8;
	cvt.u32.u16 	%r415, %rs93;
	add.s32 	%r69, %r209, %r415;
	shr.u16 	%rs94, %rs92, 4;
	cvt.u32.u16 	%r416, %rs94;
	add.s32 	%r70, %r212, %r416;
	add.s32 	%r417, %r211, -913;
	selp.b32 	%r418, %r414, %r417, %p56;
	mul.hi.u32 	%r419, %r418, -1925330167;
	shr.u32 	%r420, %r419, 5;
	or.b32  	%r421, %r420, %r214;
	setp.eq.s32 	%p67, %r421, 0;
	add.s32 	%r422, %r420, %r214;
	setp.gt.u32 	%p68, %r422, 224;
	or.pred  	%p16, %p67, %p68;
	mul.lo.s16 	%rs95, %rs94, 58;
	sub.s16 	%rs96, %rs91, %rs95;
	cvt.u32.u16 	%r424, %rs96;
	add.s32 	%r71, %r216, %r424;
	mul.wide.u16 	%r425, %rs93, -15360;
	or.b32  	%r426, %r425, %r424;
	mad.lo.s32 	%r72, %r420, 224, %r426;
	add.s32 	%r427, %r211, 16;
	cvt.u16.u32 	%rs97, %r427;
	mul.hi.u16 	%rs98, %rs97, 18079;
	shr.u16 	%rs99, %rs98, 8;
	cvt.u32.u16 	%r428, %rs99;
	add.s32 	%r73, %r209, %r428;
	shr.u16 	%rs100, %rs98, 4;
	cvt.u32.u16 	%r429, %rs100;
	add.s32 	%r74, %r212, %r429;
	add.s32 	%r430, %r211, -912;
	selp.b32 	%r431, %r427, %r430, %p56;
	mul.hi.u32 	%r432, %r431, -1925330167;
	shr.u32 	%r433, %r432, 5;
	or.b32  	%r434, %r433, %r214;
	setp.eq.s32 	%p69, %r434, 0;
	add.s32 	%r435, %r433, %r214;
	setp.gt.u32 	%p70, %r435, 224;
	or.pred  	%p17, %p69, %p70;
	mul.lo.s16 	%rs101, %rs100, 58;
	sub.s16 	%rs102, %rs97, %rs101;
	cvt.u32.u16 	%r437, %rs102;
	or.b32  	%r75, %r216, %r437;
	add.s32 	%r76, %r216, %r437;
	mul.wide.u16 	%r438, %rs99, -15360;
	or.b32  	%r439, %r438, %r437;
	mad.lo.s32 	%r77, %r433, 224, %r439;
	add.s32 	%r440, %r211, 17;
	cvt.u16.u32 	%rs103, %r440;
	mul.hi.u16 	%rs104, %rs103, 18079;
	shr.u16 	%rs105, %rs104, 8;
	cvt.u32.u16 	%r441, %rs105;
	add.s32 	%r78, %r209, %r441;
	shr.u16 	%rs106, %rs104, 4;
	cvt.u32.u16 	%r442, %rs106;
	add.s32 	%r79, %r212, %r442;
	add.s32 	%r443, %r211, -911;
	selp.b32 	%r444, %r440, %r443, %p56;
	mul.hi.u32 	%r445, %r444, -1925330167;
	shr.u32 	%r446, %r445, 5;
	or.b32  	%r447, %r446, %r214;
	setp.eq.s32 	%p71, %r447, 0;
	add.s32 	%r448, %r446, %r214;
	setp.gt.u32 	%p72, %r448, 224;
	or.pred  	%p18, %p71, %p72;
	mul.lo.s16 	%rs107, %rs106, 58;
	sub.s16 	%rs108, %rs103, %rs107;
	cvt.u32.u16 	%r450, %rs108;
	add.s32 	%r80, %r216, %r450;
	mul.wide.u16 	%r451, %rs105, -15360;
	or.b32  	%r452, %r451, %r450;
	mad.lo.s32 	%r81, %r446, 224, %r452;
	add.s32 	%r453, %r211, 18;
	cvt.u16.u32 	%rs109, %r453;
	mul.hi.u16 	%rs110, %rs109, 18079;
	shr.u16 	%rs111, %rs110, 8;
	cvt.u32.u16 	%r454, %rs111;
	add.s32 	%r82, %r209, %r454;
	shr.u16 	%rs112, %rs110, 4;
	cvt.u32.u16 	%r455, %rs112;
	add.s32 	%r83, %r212, %r455;
	add.s32 	%r456, %r211, -910;
	selp.b32 	%r457, %r453, %r456, %p56;
	mul.hi.u32 	%r458, %r457, -1925330167;
	shr.u32 	%r459, %r458, 5;
	or.b32  	%r460, %r459, %r214;
	setp.eq.s32 	%p73, %r460, 0;
	add.s32 	%r461, %r459, %r214;
	setp.gt.u32 	%p74, %r461, 224;
	or.pred  	%p19, %p73, %p74;
	mul.lo.s16 	%rs113, %rs112, 58;
	sub.s16 	%rs114, %rs109, %rs113;
	cvt.u32.u16 	%r463, %rs114;
	or.b32  	%r84, %r216, %r463;
	add.s32 	%r85, %r216, %r463;
	mul.wide.u16 	%r464, %rs111, -15360;
	or.b32  	%r465, %r464, %r463;
	mad.lo.s32 	%r86, %r459, 224, %r465;
	add.s32 	%r466, %r211, 19;
	cvt.u16.u32 	%rs115, %r466;
	mul.hi.u16 	%rs116, %rs115, 18079;
	shr.u16 	%rs117, %rs116, 8;
	cvt.u32.u16 	%r467, %rs117;
	add.s32 	%r87, %r209, %r467;
	shr.u16 	%rs118, %rs116, 4;
	cvt.u32.u16 	%r468, %rs118;
	add.s32 	%r88, %r212, %r468;
	add.s32 	%r469, %r211, -909;
	selp.b32 	%r470, %r466, %r469, %p56;
	mul.hi.u32 	%r471, %r470, -1925330167;
	shr.u32 	%r472, %r471, 5;
	or.b32  	%r473, %r472, %r214;
	setp.eq.s32 	%p75, %r473, 0;
	add.s32 	%r474, %r472, %r214;
	setp.gt.u32 	%p76, %r474, 224;
	or.pred  	%p20, %p75, %p76;
	mul.lo.s16 	%rs119, %rs118, 58;
	sub.s16 	%rs120, %rs115, %rs119;
	cvt.u32.u16 	%r476, %rs120;
	add.s32 	%r89, %r216, %r476;
	mul.wide.u16 	%r477, %rs117, -15360;
	or.b32  	%r478, %r477, %r476;
	mad.lo.s32 	%r90, %r472, 224, %r478;
	add.s32 	%r479, %r211, 20;
	cvt.u16.u32 	%rs121, %r479;
	mul.hi.u16 	%rs122, %rs121, 18079;
	shr.u16 	%rs123, %rs122, 8;
	cvt.u32.u16 	%r480, %rs123;
	add.s32 	%r91, %r209, %r480;
	shr.u16 	%rs124, %rs122, 4;
	cvt.u32.u16 	%r481, %rs124;
	add.s32 	%r92, %r212, %r481;
	add.s32 	%r482, %r211, -908;
	selp.b32 	%r483, %r479, %r482, %p56;
	mul.hi.u32 	%r484, %r483, -1925330167;
	shr.u32 	%r485, %r484, 5;
	or.b32  	%r486, %r485, %r214;
	setp.eq.s32 	%p77, %r486, 0;
	add.s32 	%r487, %r485, %r214;
	setp.gt.u32 	%p78, %r487, 224;
	or.pred  	%p21, %p77, %p78;
	mul.lo.s16 	%rs125, %rs124, 58;
	sub.s16 	%rs126, %rs121, %rs125;
	cvt.u32.u16 	%r489, %rs126;
	or.b32  	%r93, %r216, %r489;
	add.s32 	%r94, %r216, %r489;
	mul.wide.u16 	%r490, %rs123, -15360;
	or.b32  	%r491, %r490, %r489;
	mad.lo.s32 	%r95, %r485, 224, %r491;
	add.s32 	%r492, %r211, 21;
	cvt.u16.u32 	%rs127, %r492;
	mul.hi.u16 	%rs128, %rs127, 18079;
	shr.u16 	%rs129, %rs128, 8;
	cvt.u32.u16 	%r493, %rs129;
	add.s32 	%r96, %r209, %r493;
	shr.u16 	%rs130, %rs128, 4;
	cvt.u32.u16 	%r494, %rs130;
	add.s32 	%r97, %r212, %r494;
	add.s32 	%r495, %r211, -907;
	selp.b32 	%r496, %r492, %r495, %p56;
	mul.hi.u32 	%r497, %r496, -1925330167;
	shr.u32 	%r498, %r497, 5;
	or.b32  	%r499, %r498, %r214;
	setp.eq.s32 	%p79, %r499, 0;
	add.s32 	%r500, %r498, %r214;
	setp.gt.u32 	%p80, %r500, 224;
	or.pred  	%p22, %p79, %p80;
	mul.lo.s16 	%rs131, %rs130, 58;
	sub.s16 	%rs132, %rs127, %rs131;
	cvt.u32.u16 	%r502, %rs132;
	add.s32 	%r98, %r216, %r502;
	mul.wide.u16 	%r503, %rs129, -15360;
	or.b32  	%r504, %r503, %r502;
	mad.lo.s32 	%r99, %r498, 224, %r504;
	add.s32 	%r505, %r211, 22;
	cvt.u16.u32 	%rs133, %r505;
	mul.hi.u16 	%rs134, %rs133, 18079;
	shr.u16 	%rs135, %rs134, 8;
	cvt.u32.u16 	%r506, %rs135;
	add.s32 	%r100, %r209, %r506;
	shr.u16 	%rs136, %rs134, 4;
	cvt.u32.u16 	%r507, %rs136;
	add.s32 	%r101, %r212, %r507;
	add.s32 	%r508, %r211, -906;
	selp.b32 	%r509, %r505, %r508, %p56;
	mul.hi.u32 	%r510, %r509, -1925330167;
	shr.u32 	%r511, %r510, 5;
	or.b32  	%r512, %r511, %r214;
	setp.eq.s32 	%p81, %r512, 0;
	add.s32 	%r513, %r511, %r214;
	setp.gt.u32 	%p82, %r513, 224;
	or.pred  	%p23, %p81, %p82;
	mul.lo.s16 	%rs137, %rs136, 58;
	sub.s16 	%rs138, %rs133, %rs137;
	cvt.u32.u16 	%r515, %rs138;
	or.b32  	%r102, %r216, %r515;
	add.s32 	%r103, %r216, %r515;
	mul.wide.u16 	%r516, %rs135, -15360;
	or.b32  	%r517, %r516, %r515;
	mad.lo.s32 	%r104, %r511, 224, %r517;
	add.s32 	%r518, %r211, 23;
	cvt.u16.u32 	%rs139, %r518;
	mul.hi.u16 	%rs140, %rs139, 18079;
	shr.u16 	%rs141, %rs140, 8;
	cvt.u32.u16 	%r519, %rs141;
	add.s32 	%r105, %r209, %r519;
	shr.u16 	%rs142, %rs140, 4;
	cvt.u32.u16 	%r520, %rs142;
	add.s32 	%r106, %r212, %r520;
	add.s32 	%r521, %r211, -905;
	selp.b32 	%r522, %r518, %r521, %p56;
	mul.hi.u32 	%r523, %r522, -1925330167;
	shr.u32 	%r524, %r523, 5;
	or.b32  	%r525, %r524, %r214;
	setp.eq.s32 	%p83, %r525, 0;
	add.s32 	%r526, %r524, %r214;
	setp.gt.u32 	%p84, %r526, 224;
	or.pred  	%p24, %p83, %p84;
	mul.lo.s16 	%rs143, %rs142, 58;
	sub.s16 	%rs144, %rs139, %rs143;
	cvt.u32.u16 	%r528, %rs144;
	add.s32 	%r107, %r216, %r528;
	mul.wide.u16 	%r529, %rs141, -15360;
	or.b32  	%r530, %r529, %r528;
	mad.lo.s32 	%r108, %r524, 224, %r530;
	add.s32 	%r531, %r211, 24;
	cvt.u16.u32 	%rs145, %r531;
	mul.hi.u16 	%rs146, %rs145, 18079;
	shr.u16 	%rs147, %rs146, 8;
	cvt.u32.u16 	%r532, %rs147;
	add.s32 	%r109, %r209, %r532;
	shr.u16 	%rs148, %rs146, 4;
	cvt.u32.u16 	%r533, %rs148;
	add.s32 	%r110, %r212, %r533;
	add.s32 	%r534, %r211, -904;
	selp.b32 	%r535, %r531, %r534, %p56;
	mul.hi.u32 	%r536, %r535, -1925330167;
	shr.u32 	%r537, %r536, 5;
	or.b32  	%r538, %r537, %r214;
	setp.eq.s32 	%p85, %r538, 0;
	add.s32 	%r539, %r537, %r214;
	setp.gt.u32 	%p86, %r539, 224;
	or.pred  	%p25, %p85, %p86;
	mul.lo.s16 	%rs149, %rs148, 58;
	sub.s16 	%rs150, %rs145, %rs149;
	cvt.u32.u16 	%r541, %rs150;
	or.b32  	%r111, %r216, %r541;
	add.s32 	%r112, %r216, %r541;
	mul.wide.u16 	%r542, %rs147, -15360;
	or.b32  	%r543, %r542, %r541;
	mad.lo.s32 	%r113, %r537, 224, %r543;
	add.s32 	%r544, %r211, 25;
	cvt.u16.u32 	%rs151, %r544;
	mul.hi.u16 	%rs152, %rs151, 18079;
	shr.u16 	%rs153, %rs152, 8;
	cvt.u32.u16 	%r545, %rs153;
	add.s32 	%r114, %r209, %r545;
	shr.u16 	%rs154, %rs152, 4;
	cvt.u32.u16 	%r546, %rs154;
	add.s32 	%r115, %r212, %r546;
	add.s32 	%r547, %r211, -903;
	selp.b32 	%r548, %r544, %r547, %p56;
	mul.hi.u32 	%r549, %r548, -1925330167;
	shr.u32 	%r550, %r549, 5;
	or.b32  	%r551, %r550, %r214;
	setp.eq.s32 	%p87, %r551, 0;
	add.s32 	%r552, %r550, %r214;
	setp.gt.u32 	%p88, %r552, 224;
	or.pred  	%p26, %p87, %p88;
	mul.lo.s16 	%rs155, %rs154, 58;
	sub.s16 	%rs156, %rs151, %rs155;
	cvt.u32.u16 	%r554, %rs156;
	add.s32 	%r116, %r216, %r554;
	mul.wide.u16 	%r555, %rs153, -15360;
	or.b32  	%r556, %r555, %r554;
	mad.lo.s32 	%r117, %r550, 224, %r556;
	add.s32 	%r557, %r211, 26;
	cvt.u16.u32 	%rs157, %r557;
	mul.hi.u16 	%rs158, %rs157, 18079;
	shr.u16 	%rs159, %rs158, 8;
	cvt.u32.u16 	%r558, %rs159;
	add.s32 	%r118, %r209, %r558;
	shr.u16 	%rs160, %rs158, 4;
	cvt.u32.u16 	%r559, %rs160;
	add.s32 	%r119, %r212, %r559;
	add.s32 	%r560, %r211, -902;
	selp.b32 	%r561, %r557, %r560, %p56;
	mul.hi.u32 	%r562, %r561, -1925330167;
	shr.u32 	%r563, %r562, 5;
	or.b32  	%r564, %r563, %r214;
	setp.eq.s32 	%p89, %r564, 0;
	add.s32 	%r565, %r563, %r214;
	setp.gt.u32 	%p90, %r565, 224;
	or.pred  	%p27, %p89, %p90;
	mul.lo.s16 	%rs161, %rs160, 58;
	sub.s16 	%rs162, %rs157, %rs161;
	cvt.u32.u16 	%r567, %rs162;
	or.b32  	%r120, %r216, %r567;
	add.s32 	%r121, %r216, %r567;
	mul.wide.u16 	%r568, %rs159, -15360;
	or.b32  	%r569, %r568, %r567;
	mad.lo.s32 	%r122, %r563, 224, %r569;
	add.s32 	%r570, %r211, 27;
	cvt.u16.u32 	%rs163, %r570;
	mul.hi.u16 	%rs164, %rs163, 18079;
	shr.u16 	%rs165, %rs164, 8;
	cvt.u32.u16 	%r571, %rs165;
	add.s32 	%r123, %r209, %r571;
	shr.u16 	%rs166, %rs164, 4;
	cvt.u32.u16 	%r572, %rs166;
	add.s32 	%r124, %r212, %r572;
	add.s32 	%r573, %r211, -901;
	selp.b32 	%r574, %r570, %r573, %p56;
	mul.hi.u32 	%r575, %r574, -1925330167;
	shr.u32 	%r576, %r575, 5;
	or.b32  	%r577, %r576, %r214;
	setp.eq.s32 	%p91, %r577, 0;
	add.s32 	%r578, %r576, %r214;
	setp.gt.u32 	%p92, %r578, 224;
	or.pred  	%p28, %p91, %p92;
	mul.lo.s16 	%rs167, %rs166, 58;
	sub.s16 	%rs168, %rs163, %rs167;
	cvt.u32.u16 	%r580, %rs168;
	add.s32 	%r125, %r216, %r580;
	mul.wide.u16 	%r581, %rs165, -15360;
	or.b32  	%r582, %r581, %r580;
	mad.lo.s32 	%r126, %r576, 224, %r582;
	add.s32 	%r583, %r211, 28;
	cvt.u16.u32 	%rs169, %r583;
	mul.hi.u16 	%rs170, %rs169, 18079;
	shr.u16 	%rs171, %rs170, 8;
	cvt.u32.u16 	%r584, %rs171;
	add.s32 	%r127, %r209, %r584;
	shr.u16 	%rs172, %rs170, 4;
	cvt.u32.u16 	%r585, %rs172;
	add.s32 	%r128, %r212, %r585;
	add.s32 	%r586, %r211, -900;
	selp.b32 	%r587, %r583, %r586, %p56;
	mul.hi.u32 	%r588, %r587, -1925330167;
	shr.u32 	%r589, %r588, 5;
	or.b32  	%r590, %r589, %r214;
	setp.eq.s32 	%p93, %r590, 0;
	add.s32 	%r591, %r589, %r214;
	setp.gt.u32 	%p94, %r591, 224;
	or.pred  	%p29, %p93, %p94;
	mul.lo.s16 	%rs173, %rs172, 58;
	sub.s16 	%rs174, %rs169, %rs173;
	cvt.u32.u16 	%r593, %rs174;
	or.b32  	%r129, %r216, %r593;
	add.s32 	%r130, %r216, %r593;
	mul.wide.u16 	%r594, %rs171, -15360;
	or.b32  	%r595, %r594, %r593;
	mad.lo.s32 	%r131, %r589, 224, %r595;
	add.s32 	%r596, %r211, 29;
	cvt.u16.u32 	%rs175, %r596;
	mul.hi.u16 	%rs176, %rs175, 18079;
	shr.u16 	%rs177, %rs176, 8;
	cvt.u32.u16 	%r597, %rs177;
	add.s32 	%r132, %r209, %r597;
	shr.u16 	%rs178, %rs176, 4;
	cvt.u32.u16 	%r598, %rs178;
	add.s32 	%r133, %r212, %r598;
	add.s32 	%r599, %r211, -899;
	selp.b32 	%r600, %r596, %r599, %p56;
	mul.hi.u32 	%r601, %r600, -1925330167;
	shr.u32 	%r602, %r601, 5;
	or.b32  	%r603, %r602, %r214;
	setp.eq.s32 	%p95, %r603, 0;
	add.s32 	%r604, %r602, %r214;
	setp.gt.u32 	%p96, %r604, 224;
	or.pred  	%p30, %p95, %p96;
	mul.lo.s16 	%rs179, %rs178, 58;
	sub.s16 	%rs180, %rs175, %rs179;
	cvt.u32.u16 	%r606, %rs180;
	add.s32 	%r134, %r216, %r606;
	mul.wide.u16 	%r607, %rs177, -15360;
	or.b32  	%r608, %r607, %r606;
	mad.lo.s32 	%r135, %r602, 224, %r608;
	add.s32 	%r609, %r211, 30;
	cvt.u16.u32 	%rs181, %r609;
	mul.hi.u16 	%rs182, %rs181, 18079;
	shr.u16 	%rs183, %rs182, 8;
	cvt.u32.u16 	%r610, %rs183;
	add.s32 	%r136, %r209, %r610;
	shr.u16 	%rs184, %rs182, 4;
	cvt.u32.u16 	%r611, %rs184;
	add.s32 	%r137, %r212, %r611;
	add.s32 	%r612, %r211, -898;
	selp.b32 	%r613, %r609, %r612, %p56;
	mul.hi.u32 	%r614, %r613, -1925330167;
	shr.u32 	%r615, %r614, 5;
	or.b32  	%r616, %r615, %r214;
	setp.eq.s32 	%p97, %r616, 0;
	add.s32 	%r617, %r615, %r214;
	setp.gt.u32 	%p98, %r617, 224;
	or.pred  	%p31, %p97, %p98;
	mul.lo.s16 	%rs185, %rs184, 58;
	sub.s16 	%rs186, %rs181, %rs185;
	cvt.u32.u16 	%r619, %rs186;
	or.b32  	%r138, %r216, %r619;
	add.s32 	%r139, %r216, %r619;
	mul.wide.u16 	%r620, %rs183, -15360;
	or.b32  	%r621, %r620, %r619;
	mad.lo.s32 	%r140, %r615, 224, %r621;
	add.s32 	%r622, %r211, 31;
	cvt.u16.u32 	%rs187, %r622;
	mul.hi.u16 	%rs188, %rs187, 18079;
	shr.u16 	%rs189, %rs188, 8;
	cvt.u32.u16 	%r623, %rs189;
	add.s32 	%r141, %r209, %r623;
	shr.u16 	%rs190, %rs188, 4;
	cvt.u32.u16 	%r624, %rs190;
	add.s32 	%r142, %r212, %r624;
	add.s32 	%r625, %r211, -897;
	selp.b32 	%r626, %r622, %r625, %p56;
	mul.hi.u32 	%r627, %r626, -1925330167;
	shr.u32 	%r628, %r627, 5;
	or.b32  	%r629, %r628, %r214;
	setp.eq.s32 	%p99, %r629, 0;
	add.s32 	%r630, %r628, %r214;
	setp.gt.u32 	%p100, %r630, 224;
	or.pred  	%p32, %p99, %p100;
	mul.lo.s16 	%rs191, %rs190, 58;
	sub.s16 	%rs192, %rs187, %rs191;
	cvt.u32.u16 	%r632, %rs192;
	add.s32 	%r143, %r216, %r632;
	mul.wide.u16 	%r633, %rs189, -15360;
	or.b32  	%r634, %r633, %r632;
	mad.lo.s32 	%r144, %r628, 224, %r634;
	add.s32 	%r635, %r211, 32;
	cvt.u16.u32 	%rs193, %r635;
	mul.hi.u16 	%rs194, %rs193, 18079;
	shr.u16 	%rs195, %rs194, 8;
	cvt.u32.u16 	%r636, %rs195;
	add.s32 	%r145, %r209, %r636;
	shr.u16 	%rs196, %rs194, 4;
	cvt.u32.u16 	%r637, %rs196;
	add.s32 	%r146, %r212, %r637;
	add.s32 	%r638, %r211, -896;
	selp.b32 	%r639, %r635, %r638, %p56;
	mul.hi.u32 	%r640, %r639, -1925330167;
	shr.u32 	%r641, %r640, 5;
	or.b32  	%r642, %r641, %r214;
	setp.eq.s32 	%p101, %r642, 0;
	add.s32 	%r643, %r641, %r214;
	setp.gt.u32 	%p102, %r643, 224;
	or.pred  	%p33, %p101, %p102;
	mul.lo.s16 	%rs197, %rs196, 58;
	sub.s16 	%rs198, %rs193, %rs197;
	cvt.u32.u16 	%r645, %rs198;
	or.b32  	%r147, %r216, %r645;
	add.s32 	%r148, %r216, %r645;
	mul.wide.u16 	%r646, %rs195, -15360;
	or.b32  	%r647, %r646, %r645;
	mad.lo.s32 	%r149, %r641, 224, %r647;
	add.s32 	%r648, %r211, 33;
	cvt.u16.u32 	%rs199, %r648;
	mul.hi.u16 	%rs200, %rs199, 18079;
	shr.u16 	%rs201, %rs200, 8;
	cvt.u32.u16 	%r649, %rs201;
	add.s32 	%r150, %r209, %r649;
	shr.u16 	%rs202, %rs200, 4;
	cvt.u32.u16 	%r650, %rs202;
	add.s32 	%r151, %r212, %r650;
	add.s32 	%r651, %r211, -895;
	selp.b32 	%r652, %r648, %r651, %p56;
	mul.hi.u32 	%r653, %r652, -1925330167;
	shr.u32 	%r654, %r653, 5;
	or.b32  	%r655, %r654, %r214;
	setp.eq.s32 	%p103, %r655, 0;
	add.s32 	%r656, %r654, %r214;
	setp.gt.u32 	%p104, %r656, 224;
	or.pred  	%p34, %p103, %p104;
	mul.lo.s16 	%rs203, %rs202, 58;
	sub.s16 	%rs204, %rs199, %rs203;
	cvt.u32.u16 	%r658, %rs204;
	add.s32 	%r152, %r216, %r658;
	mul.wide.u16 	%r659, %rs201, -15360;
	or.b32  	%r660, %r659, %r658;
	mad.lo.s32 	%r153, %r654, 224, %r660;
	cvt.u16.u32 	%rs205, %r210;
	mul.lo.s16 	%rs206, %rs205, 11;
	mul.hi.u16 	%rs207, %rs206, 3641;
	shr.u16 	%rs208, %rs207, 2;
	cvt.u32.u16 	%r661, %rs208;
	add.s32 	%r154, %r217, %r661;
	mul.hi.u16 	%rs209, %rs206, 7282;
	cvt.u32.u16 	%r662, %rs209;
	add.s32 	%r155, %r218, %r662;
	mul.hi.u16 	%rs210, %rs206, 21846;
	cvt.u32.u16 	%r663, %rs210;
	add.s32 	%r156, %r219, %r663;
	mul.wide.u16 	%r664, %rs208, 576;
	mul.lo.s16 	%rs211, %rs208, 72;
	sub.s16 	%rs212, %rs206, %rs211;
	cvt.u32.u16 	%r665, %rs212;
	add.s32 	%r157, %r664, %r665;
	add.s16 	%rs213, %rs206, 1;
	mul.hi.u16 	%rs214, %rs213, 3641;
	shr.u16 	%rs215, %rs214, 2;
	cvt.u32.u16 	%r666, %rs215;
	add.s32 	%r158, %r217, %r666;
	mul.hi.u16 	%rs216, %rs213, 7282;
	cvt.u32.u16 	%r667, %rs216;
	add.s32 	%r159, %r218, %r667;
	mul.hi.u16 	%rs217, %rs213, 21846;
	cvt.u32.u16 	%r668, %rs217;
	add.s32 	%r160, %r219, %r668;
	mul.wide.u16 	%r669, %rs215, 576;
	mul.lo.s16 	%rs218, %rs215, 72;
	sub.s16 	%rs219, %rs213, %rs218;
	cvt.u32.u16 	%r670, %rs219;
	add.s32 	%r161, %r669, %r670;
	add.s16 	%rs220, %rs206, 2;
	mul.hi.u16 	%rs221, %rs220, 3641;
	shr.u16 	%rs222, %rs221, 2;
	cvt.u32.u16 	%r671, %rs222;
	add.s32 	%r162, %r217, %r671;
	mul.hi.u16 	%rs223, %rs220, 7282;
	cvt.u32.u16 	%r672, %rs223;
	add.s32 	%r163, %r218, %r672;
	mul.hi.u16 	%rs224, %rs220, 21846;
	cvt.u32.u16 	%r673, %rs224;
	add.s32 	%r164, %r219, %r673;
	mul.wide.u16 	%r674, %rs222, 576;
	mul.lo.s16 	%rs225, %rs222, 72;
	sub.s16 	%rs226, %rs220, %rs225;
	cvt.u32.u16 	%r675, %rs226;
	add.s32 	%r165, %r674, %r675;
	add.s16 	%rs227, %rs206, 3;
	mul.hi.u16 	%rs228, %rs227, 3641;
	shr.u16 	%rs229, %rs228, 2;
	cvt.u32.u16 	%r676, %rs229;
	add.s32 	%r166, %r217, %r676;
	mul.hi.u16 	%rs230, %rs227, 7282;
	cvt.u32.u16 	%r677, %rs230;
	add.s32 	%r167, %r218, %r677;
	mul.hi.u16 	%rs231, %rs227, 21846;
	cvt.u32.u16 	%r678, %rs231;
	add.s32 	%r168, %r219, %r678;
	mul.wide.u16 	%r679, %rs229, 576;
	mul.lo.s16 	%rs232, %rs229, 72;
	sub.s16 	%rs233, %rs227, %rs232;
	cvt.u32.u16 	%r680, %rs233;
	add.s32 	%r169, %r679, %r680;
	add.s16 	%rs234, %rs206, 4;
	mul.hi.u16 	%rs235, %rs234, 3641;
	shr.u16 	%rs236, %rs235, 2;
	cvt.u32.u16 	%r681, %rs236;
	add.s32 	%r170, %r217, %r681;
	mul.hi.u16 	%rs237, %rs234, 7282;
	cvt.u32.u16 	%r682, %rs237;
	add.s32 	%r171, %r218, %r682;
	mul.hi.u16 	%rs238, %rs234, 21846;
	cvt.u32.u16 	%r683, %rs238;
	add.s32 	%r172, %r219, %r683;
	mul.wide.u16 	%r684, %rs236, 576;
	mul.lo.s16 	%rs239, %rs236, 72;
	sub.s16 	%rs240, %rs234, %rs239;
	cvt.u32.u16 	%r685, %rs240;
	add.s32 	%r173, %r684, %r685;
	add.s16 	%rs241, %rs206, 5;
	mul.hi.u16 	%rs242, %rs241, 3641;
	shr.u16 	%rs243, %rs242, 2;
	cvt.u32.u16 	%r686, %rs243;
	add.s32 	%r174, %r217, %r686;
	mul.hi.u16 	%rs244, %rs241, 7282;
	cvt.u32.u16 	%r687, %rs244;
	add.s32 	%r175, %r218, %r687;
	mul.hi.u16 	%rs245, %rs241, 21846;
	cvt.u32.u16 	%r688, %rs245;
	add.s32 	%r176, %r219, %r688;
	mul.wide.u16 	%r689, %rs243, 576;
	mul.lo.s16 	%rs246, %rs243, 72;
	sub.s16 	%rs247, %rs241, %rs246;
	cvt.u32.u16 	%r690, %rs247;
	add.s32 	%r177, %r689, %r690;
	add.s16 	%rs248, %rs206, 6;
	mul.hi.u16 	%rs249, %rs248, 3641;
	shr.u16 	%rs250, %rs249, 2;
	cvt.u32.u16 	%r691, %rs250;
	add.s32 	%r178, %r217, %r691;
	mul.hi.u16 	%rs251, %rs248, 7282;
	cvt.u32.u16 	%r692, %rs251;
	add.s32 	%r179, %r218, %r692;
	mul.hi.u16 	%rs252, %rs248, 21846;
	cvt.u32.u16 	%r693, %rs252;
	add.s32 	%r180, %r219, %r693;
	mul.wide.u16 	%r694, %rs250, 576;
	mul.lo.s16 	%rs253, %rs250, 72;
	sub.s16 	%rs254, %rs248, %rs253;
	cvt.u32.u16 	%r695, %rs254;
	add.s32 	%r181, %r694, %r695;
	add.s16 	%rs255, %rs206, 7;
	mul.hi.u16 	%rs256, %rs255, 3641;
	shr.u16 	%rs257, %rs256, 2;
	cvt.u32.u16 	%r696, %rs257;
	add.s32 	%r182, %r217, %r696;
	mul.hi.u16 	%rs258, %rs255, 7282;
	cvt.u32.u16 	%r697, %rs258;
	add.s32 	%r183, %r218, %r697;
	mul.hi.u16 	%rs259, %rs255, 21846;
	cvt.u32.u16 	%r698, %rs259;
	add.s32 	%r184, %r219, %r698;
	mul.wide.u16 	%r699, %rs257, 576;
	mul.lo.s16 	%rs260, %rs257, 72;
	sub.s16 	%rs261, %rs255, %rs260;
	cvt.u32.u16 	%r700, %rs261;
	add.s32 	%r185, %r699, %r700;
	add.s16 	%rs262, %rs206, 8;
	mul.hi.u16 	%rs263, %rs262, 3641;
	shr.u16 	%rs264, %rs263, 2;
	cvt.u32.u16 	%r701, %rs264;
	add.s32 	%r186, %r217, %r701;
	mul.hi.u16 	%rs265, %rs262, 7282;
	cvt.u32.u16 	%r702, %rs265;
	add.s32 	%r187, %r218, %r702;
	mul.hi.u16 	%rs266, %rs262, 21846;
	cvt.u32.u16 	%r703, %rs266;
	add.s32 	%r188, %r219, %r703;
	mul.wide.u16 	%r704, %rs264, 576;
	mul.lo.s16 	%rs267, %rs264, 72;
	sub.s16 	%rs268, %rs262, %rs267;
	cvt.u32.u16 	%r705, %rs268;
	add.s32 	%r189, %r704, %r705;
	add.s16 	%rs269, %rs206, 9;
	mul.hi.u16 	%rs270, %rs269, 3641;
	shr.u16 	%rs271, %rs270, 2;
	cvt.u32.u16 	%r706, %rs271;
	add.s32 	%r190, %r217, %r706;
	mul.hi.u16 	%rs272, %rs269, 7282;
	cvt.u32.u16 	%r707, %rs272;
	add.s32 	%r191, %r218, %r707;
	mul.hi.u16 	%rs273, %rs269, 21846;
	cvt.u32.u16 	%r708, %rs273;
	add.s32 	%r192, %r219, %r708;
	mul.wide.u16 	%r709, %rs271, 576;
	mul.lo.s16 	%rs274, %rs271, 72;
	sub.s16 	%rs275, %rs269, %rs274;
	cvt.u32.u16 	%r710, %rs275;
	add.s32 	%r193, %r709, %r710;
	add.s16 	%rs276, %rs206, 10;
	mul.hi.u16 	%rs277, %rs276, 3641;
	shr.u16 	%rs278, %rs277, 2;
	cvt.u32.u16 	%r711, %rs278;
	add.s32 	%r194, %r217, %r711;
	mul.hi.u16 	%rs279, %rs276, 7282;
	cvt.u32.u16 	%r712, %rs279;
	add.s32 	%r195, %r218, %r712;
	mul.hi.u16 	%rs280, %rs276, 21846;
	cvt.u32.u16 	%r713, %rs280;
	add.s32 	%r196, %r219, %r713;
	mul.wide.u16 	%r714, %rs278, 576;
	mul.lo.s16 	%rs281, %rs278, 72;
	sub.s16 	%rs282, %rs276, %rs281;
	cvt.u32.u16 	%r715, %rs282;
	add.s32 	%r197, %r714, %r715;
	mov.b32 	%r1716, 0;
	mov.f32 	%f1113, 0f00000000;
	mov.f32 	%f1114, %f1113;
	mov.f32 	%f1115, %f1113;
	mov.f32 	%f1116, %f1113;
	mov.f32 	%f1117, %f1113;
	mov.f32 	%f1118, %f1113;
	mov.f32 	%f1119, %f1113;
	mov.f32 	%f1120, %f1113;
	mov.f32 	%f1121, %f1113;
	mov.f32 	%f1122, %f1113;
	mov.f32 	%f1123, %f1113;
	mov.f32 	%f1124, %f1113;
	mov.f32 	%f1125, %f1113;
	mov.f32 	%f1126, %f1113;
	mov.f32 	%f1127, %f1113;
	mov.f32 	%f1128, %f1113;
	mov.f32 	%f1129, %f1113;
	mov.f32 	%f1130, %f1113;
	mov.f32 	%f1131, %f1113;
	mov.f32 	%f1132, %f1113;
	mov.f32 	%f1133, %f1113;
	mov.f32 	%f1134, %f1113;
	mov.f32 	%f1135, %f1113;
	mov.f32 	%f1136, %f1113;
	mov.f32 	%f1137, %f1113;
	mov.f32 	%f1138, %f1113;
	mov.f32 	%f1139, %f1113;
	mov.f32 	%f1140, %f1113;
	mov.f32 	%f1141, %f1113;
	mov.f32 	%f1142, %f1113;
	mov.f32 	%f1143, %f1113;
	mov.f32 	%f1144, %f1113;
	mov.f32 	%f1145, %f1113;
	mov.f32 	%f1146, %f1113;
	mov.f32 	%f1147, %f1113;
	mov.f32 	%f1148, %f1113;
	mov.f32 	%f1149, %f1113;
	mov.f32 	%f1150, %f1113;
	mov.f32 	%f1151, %f1113;
	mov.f32 	%f1152, %f1113;
	mov.f32 	%f1153, %f1113;
	mov.f32 	%f1154, %f1113;
	mov.f32 	%f1155, %f1113;
	mov.f32 	%f1156, %f1113;
	mov.f32 	%f1157, %f1113;
	mov.f32 	%f1158, %f1113;
	mov.f32 	%f1159, %f1113;
	mov.f32 	%f1160, %f1113;
	mov.f32 	%f1161, %f1113;
	mov.f32 	%f1162, %f1113;
	mov.f32 	%f1163, %f1113;
	mov.f32 	%f1164, %f1113;
	mov.f32 	%f1165, %f1113;
	mov.f32 	%f1166, %f1113;
	mov.f32 	%f1167, %f1113;
	mov.f32 	%f1168, %f1113;
	mov.f32 	%f1169, %f1113;
	mov.f32 	%f1170, %f1113;
	mov.f32 	%f1171, %f1113;
	mov.f32 	%f1172, %f1113;
	mov.f32 	%f1173, %f1113;
	mov.f32 	%f1174, %f1113;
	mov.f32 	%f1175, %f1113;
	mov.f32 	%f1176, %f1113;
	mov.f32 	%f1177, %f1113;
	mov.f32 	%f1178, %f1113;
	mov.f32 	%f1179, %f1113;
	mov.f32 	%f1180, %f1113;
	mov.f32 	%f1181, %f1113;
	mov.f32 	%f1182, %f1113;
	mov.f32 	%f1183, %f1113;
	mov.f32 	%f1184, %f1113;
	mov.f32 	%f1185, %f1113;
	mov.f32 	%f1186, %f1113;
	mov.f32 	%f1187, %f1113;
	mov.f32 	%f1188, %f1113;
	mov.f32 	%f1189, %f1113;
	mov.f32 	%f1190, %f1113;
	mov.f32 	%f1191, %f1113;
	mov.f32 	%f1192, %f1113;
	mov.f32 	%f1193, %f1113;
	mov.f32 	%f1194, %f1113;
	mov.f32 	%f1195, %f1113;
	mov.f32 	%f1196, %f1113;
	mov.f32 	%f1197, %f1113;
	mov.f32 	%f1198, %f1113;
	mov.f32 	%f1199, %f1113;
	mov.f32 	%f1200, %f1113;
	mov.f32 	%f1201, %f1113;
	mov.f32 	%f1202, %f1113;
	mov.f32 	%f1203, %f1113;
	mov.f32 	%f1204, %f1113;
	mov.f32 	%f1205, %f1113;
	mov.f32 	%f1206, %f1113;
	mov.f32 	%f1207, %f1113;
	mov.f32 	%f1208, %f1113;
	mov.f32 	%f1209, %f1113;
	mov.f32 	%f1210, %f1113;
	mov.f32 	%f1211, %f1113;
	mov.f32 	%f1212, %f1113;
	mov.f32 	%f1213, %f1113;
	mov.f32 	%f1214, %f1113;
	mov.f32 	%f1215, %f1113;
	mov.f32 	%f1216, %f1113;
	mov.f32 	%f1217, %f1113;
	mov.f32 	%f1218, %f1113;
	mov.f32 	%f1219, %f1113;
	mov.f32 	%f1220, %f1113;
	mov.f32 	%f1221, %f1113;
	mov.f32 	%f1222, %f1113;
	mov.f32 	%f1223, %f1113;
	mov.f32 	%f1224, %f1113;
$L__BB0_1:
	mov.u32 	%r716, %tid.x;
	setp.gt.u32 	%p105, %r716, 54;
	mov.u32 	%r718, %tid.z;
	mul.lo.s32 	%r719, %r716, 34;
	mad.lo.s32 	%r720, %r718, 1856, %r719;
	setp.gt.u32 	%p106, %r720, 7423;
	setp.gt.u32 	%p107, %r2, 127;
	setp.gt.u32 	%p108, %r1, 7;
	bar.sync 	0;
	or.pred  	%p109, %p108, %p107;
	or.pred  	%p110, %p109, %p106;
	or.pred  	%p111, %p110, %p105;
	@%p111 bra 	$L__BB0_5;
	setp.gt.u32 	%p112, %r4, 224;
	setp.eq.s32 	%p113, %r3, 0;
	or.pred  	%p114, %p1, %p113;
	or.pred  	%p115, %p114, %p112;
	mov.f32 	%f966, 0f00000000;
	@%p115 bra 	$L__BB0_4;
	ld.param.u64 	%rd142, [default_function_kernel0_param_0];
	mov.u32 	%r723, %tid.z;
	mov.u32 	%r724, %ctaid.y;
	mul.lo.s32 	%r725, %r724, 3136;
	mad.lo.s32 	%r726, %r723, 100352, %r725;
	mov.u32 	%r727, %ctaid.x;
	mad.lo.s32 	%r728, %r727, 56, %r726;
	mad.lo.s32 	%r729, %r1716, 401408, %r728;
	add.s32 	%r730, %r729, %r5;
	add.s32 	%r731, %r730, -225;
	cvta.to.global.u64 	%rd4, %rd142;
	mul.wide.s32 	%rd5, %r731, 4;
	add.s64 	%rd6, %rd4, %rd5;
	ld.global.nc.f32 	%f966, [%rd6];
$L__BB0_4:
	mov.u32 	%r732, %tid.z;
	mov.u32 	%r733, %tid.x;
	mul.lo.s32 	%r734, %r733, 34;
	mad.lo.s32 	%r735, %r732, 1856, %r734;
	shl.b32 	%r736, %r735, 2;
	mov.u32 	%r737, _ZZ24default_function_kernel0E15pad_temp_shared;
	add.s32 	%r738, %r737, %r736;
	st.shared.f32 	[%r738], %f966;
$L__BB0_5:
	mov.u32 	%r739, %tid.z;
	mov.u32 	%r740, %tid.x;
	mul.lo.s32 	%r742, %r740, 34;
	mad.lo.s32 	%r743, %r739, 1856, %r742;
	setp.gt.u32 	%p116, %r743, 7422;
	setp.gt.u32 	%p117, %r7, 127;
	setp.gt.u32 	%p118, %r6, 7;
	setp.gt.u32 	%p119, %r740, 54;
	or.pred  	%p120, %p118, %p117;
	or.pred  	%p121, %p120, %p116;
	or.pred  	%p122, %p121, %p119;
	@%p122 bra 	$L__BB0_9;
	setp.gt.u32 	%p123, %r8, 224;
	or.pred  	%p124, %p2, %p123;
	mov.f32 	%f967, 0f00000000;
	@%p124 bra 	$L__BB0_8;
	ld.param.u64 	%rd143, [default_function_kernel0_param_0];
	mov.u32 	%r746, %tid.z;
	mov.u32 	%r747, %ctaid.y;
	mul.lo.s32 	%r748, %r747, 3136;
	mad.lo.s32 	%r749, %r746, 100352, %r748;
	mov.u32 	%r750, %ctaid.x;
	mad.lo.s32 	%r751, %r750, 56, %r749;
	mad.lo.s32 	%r752, %r1716, 401408, %r751;
	add.s32 	%r753, %r752, %r9;
	add.s32 	%r754, %r753, -225;
	cvta.to.global.u64 	%rd7, %rd143;
	mul.wide.s32 	%rd8, %r754, 4;
	add.s64 	%rd9, %rd7, %rd8;
	ld.global.nc.f32 	%f967, [%rd9];
$L__BB0_8:
	mov.u32 	%r755, %tid.z;
	mov.u32 	%r756, %tid.x;
	mul.lo.s32 	%r757, %r756, 34;
	mad.lo.s32 	%r758, %r755, 1856, %r757;
	shl.b32 	%r759, %r758, 2;
	mov.u32 	%r760, _ZZ24default_function_kernel0E15pad_temp_shared;
	add.s32 	%r761, %r760, %r759;
	st.shared.f32 	[%r761+4], %f967;
$L__BB0_9:
	mov.u32 	%r762, %tid.z;
	mov.u32 	%r763, %tid.x;
	mul.lo.s32 	%r765, %r763, 34;
	mad.lo.s32 	%r766, %r762, 1856, %r765;
	setp.gt.u32 	%p125, %r766, 7421;
	setp.gt.u32 	%p126, %r11, 127;
	setp.gt.u32 	%p127, %r10, 7;
	setp.gt.u32 	%p128, %r763, 54;
	or.pred  	%p129, %p127, %p126;
	or.pred  	%p130, %p129, %p125;
	or.pred  	%p131, %p130, %p128;
	@%p131 bra 	$L__BB0_13;
	setp.gt.u32 	%p132, %r13, 224;
	setp.eq.s32 	%p133, %r12, 0;
	or.pred  	%p134, %p3, %p133;
	or.pred  	%p135, %p134, %p132;
	mov.f32 	%f968, 0f00000000;
	@%p135 bra 	$L__BB0_12;
	ld.param.u64 	%rd144, [default_function_kernel0_param_0];
	mov.u32 	%r769, %tid.z;
	mov.u32 	%r770, %ctaid.y;
	mul.lo.s32 	%r771, %r770, 3136;
	mad.lo.s32 	%r772, %r769, 100352, %r771;
	mov.u32 	%r773, %ctaid.x;
	mad.lo.s32 	%r774, %r773, 56, %r772;
	mad.lo.s32 	%r775, %r1716, 401408, %r774;
	add.s32 	%r776, %r775, %r14;
	add.s32 	%r777, %r776, -225;
	cvta.to.global.u64 	%rd10, %rd144;
	mul.wide.s32 	%rd11, %r777, 4;
	add.s64 	%rd12, %rd10, %rd11;
	ld.global.nc.f32 	%f968, [%rd12];
$L__BB0_12:
	mov.u32 	%r778, %tid.z;
	mov.u32 	%r779, %tid.x;
	mul.lo.s32 	%r780, %r779, 34;
	mad.lo.s32 	%r781, %r778, 1856, %r780;
	shl.b32 	%r782, %r781, 2;
	mov.u32 	%r783, _ZZ24default_function_kernel0E15pad_temp_shared;
	add.s32 	%r784, %r783, %r782;
	st.shared.f32 	[%r784+8], %f968;
$L__BB0_13:
	mov.u32 	%r785, %tid.z;
	mov.u32 	%r786, %tid.x;
	mul.lo.s32 	%r788, %r786, 34;
	mad.lo.s32 	%r789, %r785, 1856, %r788;
	setp.gt.u32 	%p136, %r789, 7420;
	setp.gt.u32 	%p137, %r16, 127;
	setp.gt.u32 	%p138, %r15, 7;
	setp.gt.u32 	%p139, %r786, 54;
	or.pred  	%p140, %p138, %p137;
	or.pred  	%p141, %p140, %p136;
	or.pred  	%p142, %p141, %p139;
	@%p142 bra 	$L__BB0_17;
	setp.gt.u32 	%p143, %r17, 224;
	or.pred  	%p144, %p4, %p143;
	mov.f32 	%f969, 0f00000000;
	@%p144 bra 	$L__BB0_16;
	ld.param.u64 	%rd145, [default_function_kernel0_param_0];
	mov.u32 	%r792, %tid.z;
	mov.u32 	%r793, %ctaid.y;
	mul.lo.s32 	%r794, %r793, 3136;
	mad.lo.s32 	%r795, %r792, 100352, %r794;
	mov.u32 	%r796, %ctaid.x;
	mad.lo.s32 	%r797, %r796, 56, %r795;
	mad.lo.s32 	%r798, %r1716, 401408, %r797;
	add.s32 	%r799, %r798, %r18;
	add.s32 	%r800, %r799, -225;
	cvta.to.global.u64 	%rd13, %rd145;
	mul.wide.s32 	%rd14, %r800, 4;
	add.s64 	%rd15, %rd13, %rd14;
	ld.global.nc.f32 	%f969, [%rd15];
$L__BB0_16:
	mov.u32 	%r801, %tid.z;
	mov.u32 	%r802, %tid.x;
	mul.lo.s32 	%r803, %r802, 34;
	mad.lo.s32 	%r804, %r801, 1856, %r803;
	shl.b32 	%r805, %r804, 2;
	mov.u32 	%r806, _ZZ24default_function_kernel0E15pad_temp_shared;
	add.s32 	%r807, %r806, %r805;
	st.shared.f32 	[%r807+12], %f969;
$L__BB0_17:
	mov.u32 	%r808, %tid.z;
	mov.u32 	%r809, %tid.x;
	mul.lo.s32 	%r811, %r809, 34;
	mad.lo.s32 	%r812, %r808, 1856, %r811;
	setp.gt.u32 	%p145, %r812, 7419;
	setp.gt.u32 	%p146, %r20, 127;
	setp.gt.u32 	%p147, %r19, 7;
	setp.gt.u32 	%p148, %r809, 54;
	or.pred  	%p149, %p147, %p146;
	or.pred  	%p150, %p149, %p145;
	or.pred  	%p151, %p150, %p148;
	@%p151 bra 	$L__BB0_21;
	setp.gt.u32 	%p152, %r22, 224;
	setp.eq.s32 	%p153, %r21, 0;
	or.pred  	%p154, %p5, %p153;
	or.pred  	%p155, %p154, %p152;
	mov.f32 	%f970, 0f00000000;
	@%p155 bra 	$L__BB0_20;
	ld.param.u64 	%rd146, [default_function_kernel0_param_0];
	mov.u32 	%r815, %tid.z;
	mov.u32 	%r816, %ctaid.y;
	mul.lo.s32 	%r817, %r816, 3136;
	mad.lo.s32 	%r818, %r815, 100352, %r817;
	mov.u32 	%r819, %ctaid.x;
	mad.lo.s32 	%r820, %r819, 56, %r818;
	mad.lo.s32 	%r821, %r1716, 401408, %r820;
	add.s32 	%r822, %r821, %r23;
	add.s32 	%r823, %r822, -225;
	cvta.to.global.u64 	%rd16, %rd146;
	mul.wide.s32 	%rd17, %r823, 4;
	add.s64 	%rd18, %rd16, %rd17;
	ld.global.nc.f32 	%f970, [%rd18];
$L__BB0_20:
	mov.u32 	%r824, %tid.z;
	mov.u32 	%r825, %tid.x;
	mul.lo.s32 	%r826, %r825, 34;
	mad.lo.s32 	%r827, %r824, 1856, %r826;
	shl.b32 	%r828, %r827, 2;
	mov.u32 	%r829, _ZZ24default_function_kernel0E15pad_temp_shared;
	add.s32 	%r830, %r829, %r828;
	st.shared.f32 	[%r830+16], %f970;
$L__BB0_21:
	mov.u32 	%r831, %tid.z;
	mov.u32 	%r832, %tid.x;
	mul.lo.s32 	%r834, %r832, 34;
	mad.lo.s32 	%r835, %r831, 1856, %r834;
	setp.gt.u32 	%p156, %r835, 7418;
	setp.gt.u32 	%p157, %r25, 127;
	setp.gt.u32 	%p158, %r24, 7;
	setp.gt.u32 	%p159, %r832, 54;
	or.pred  	%p160, %p158, %p157;
	or.pred  	%p161, %p160, %p156;
	or.pred  	%p162, %p161, %p159;
	@%p162 bra 	$L__BB0_25;
	setp.gt.u32 	%p163, %r26, 224;
	or.pred  	%p164, %p6, %p163;
	mov.f32 	%f971, 0f00000000;
	@%p164 bra 	$L__BB0_24;
	ld.param.u64 	%rd147, [default_function_kernel0_param_0];
	mov.u32 	%r838, %tid.z;
	mov.u32 	%r839, %ctaid.y;
	mul.lo.s32 	%r840, %r839, 3136;
	mad.lo.s32 	%r841, %r838, 100352, %r840;
	mov.u32 	%r842, %ctaid.x;
	mad.lo.s32 	%r843, %r842, 56, %r841;
	mad.lo.s32 	%r844, %r1716, 401408, %r843;
	add.s32 	%r845, %r844, %r27;
	add.s32 	%r846, %r845, -225;
	cvta.to.global.u64 	%rd19, %rd147;
	mul.wide.s32 	%rd20, %r846, 4;
	add.s64 	%rd21, %rd19, %rd20;
	ld.global.nc.f32 	%f971, [%rd21];
$L__BB0_24:
	mov.u32 	%r847, %tid.z;
	mov.u32 	%r848, %tid.x;
	mul.lo.s32 	%r849, %r848, 34;
	mad.lo.s32 	%r850, %r847, 1856, %r849;
	shl.b32 	%r851, %r850, 2;
	mov.u32 	%r852, _ZZ24default_function_kernel0E15pad_temp_shared;
	add.s32 	%r853, %r852, %r851;
	st.shared.f32 	[%r853+20], %f971;
$L__BB0_25:
	mov.u32 	%r854, %tid.z;
	mov.u32 	%r855, %tid.x;
	mul.lo.s32 	%r857, %r855, 34;
	mad.lo.s32 	%r858, %r854, 1856, %r857;
	setp.gt.u32 	%p165, %r858, 7417;
	setp.gt.u32 	%p166, %r29, 127;
	setp.gt.u32 	%p167, %r28, 7;
	setp.gt.u32 	%p168, %r855, 54;
	or.pred  	%p169, %p167, %p166;
	or.pred  	%p170, %p169, %p165;
	or.pred  	%p171, %p170, %p168;
	@%p171 bra 	$L__BB0_29;
	setp.gt.u32 	%p172, %r31, 224;
	setp.eq.s32 	%p173, %r30, 0;
	or.pred  	%p174, %p7, %p173;
	or.pred  	%p175, %p174, %p172;
	mov.f32 	%f972, 0f00000000;
	@%p175 bra 	$L__BB0_28;
	ld.param.u64 	%rd148, [default_function_kernel0_param_0];
	mov.u32 	%r861, %tid.z;
	mov.u32 	%r862, %ctaid.y;
	mul.lo.s32 	%r863, %r862, 3136;
	mad.lo.s32 	%r864, %r861, 100352, %r863;
	mov.u32 	%r865, %ctaid.x;
	mad.lo.s32 	%r866, %r865, 56, %r864;
	mad.lo.s32 	%r867, %r1716, 401408, %r866;
	add.s32 	%r868, %r867, %r32;
	add.s32 	%r869, %r868, -225;
	cvta.to.global.u64 	%rd22, %rd148;
	mul.wide.s32 	%rd23, %r869, 4;
	add.s64 	%rd24, %rd22, %rd23;
	ld.global.nc.f32 	%f972, [%rd24];
$L__BB0_28:
	mov.u32 	%r870, %tid.z;
	mov.u32 	%r871, %tid.x;
	mul.lo.s32 	%r872, %r871, 34;
	mad.lo.s32 	%r873, %r870, 1856, %r872;
	shl.b32 	%r874, %r873, 2;
	mov.u32 	%r875, _ZZ24default_function_kernel0E15pad_temp_shared;
	add.s32 	%r876, %r875, %r874;
	st.shared.f32 	[%r876+24], %f972;
$L__BB0_29:
	mov.u32 	%r877, %tid.z;
	mov.u32 	%r878, %tid.x;
	mul.lo.s32 	%r880, %r878, 34;
	mad.lo.s32 	%r881, %r877, 1856, %r880;
	setp.gt.u32 	%p176, %r881, 7416;
	setp.gt.u32 	%p177, %r34, 127;
	setp.gt.u32 	%p178, %r33, 7;
	setp.gt.u32 	%p179, %r878, 54;
	or.pred  	%p180, %p178, %p177;
	or.pred  	%p181, %p180, %p176;
	or.pred  	%p182, %p181, %p179;
	@%p182 bra 	$L__BB0_33;
	setp.gt.u32 	%p183, %r35, 224;
	or.pred  	%p184, %p8, %p183;
	mov.f32 	%f973, 0f00000000;
	@%p184 bra 	$L__BB0_32;
	ld.param.u64 	%rd149, [default_function_kernel0_param_0];
	mov.u32 	%r884, %tid.z;
	mov.u32 	%r885, %ctaid.y;
	mul.lo.s32 	%r886, %r885, 3136;
	mad.lo.s32 	%r887, %r884, 100352, %r886;
	mov.u32 	%r888, %ctaid.x;
	mad.lo.s32 	%r889, %r888, 56, %r887;
	mad.lo.s32 	%r890, %r1716, 401408, %r889;
	add.s32 	%r891, %r890, %r36;
	add.s32 	%r892, %r891, -225;
	cvta.to.global.u64 	%rd25, %rd149;
	mul.wide.s32 	%rd26, %r892, 4;
	add.s64 	%rd27, %rd25, %rd26;
	ld.global.nc.f32 	%f973, [%rd27];
$L__BB0_32:
	mov.u32 	%r893, %tid.z;
	mov.u32 	%r894, %tid.x;
	mul.lo.s32 	%r895, %r894, 34;
	mad.lo.s32 	%r896, %r893, 1856, %r895;
	shl.b32 	%r897, %r896, 2;
	mov.u32 	%r898, _ZZ24default_function_kernel0E15pad_temp_shared;
	add.s32 	%r899, %r898, %r897;
	st.shared.f32 	[%r899+28], %f973;
$L__BB0_33:
	mov.u32 	%r900, %tid.z;
	mov.u32 	%r901, %tid.x;
	mul.lo.s32 	%r903, %r901, 34;
	mad.lo.s32 	%r904, %r900, 1856, %r903;
	setp.gt.u32 	%p185, %r904, 7415;
	setp.gt.u32 	%p186, %r38, 127;
	setp.gt.u32 	%p187, %r37, 7;
	setp.gt.u32 	%p188, %r901, 54;
	or.pred  	%p189, %p187, %p186;
	or.pred  	%p190, %p189, %p185;
	or.pred  	%p191, %p190, %p188;
	@%p191 bra 	$L__BB0_37;
	setp.gt.u32 	%p192, %r40, 224;
	setp.eq.s32 	%p193, %r39, 0;
	or.pred  	%p194, %p9, %p193;
	or.pred  	%p195, %p194, %p192;
	mov.f32 	%f974, 0f00000000;
	@%p195 bra 	$L__BB0_36;
	ld.param.u64 	%rd150, [default_function_kernel0_param_0];
	mov.u32 	%r907, %tid.z;
	mov.u32 	%r908, %ctaid.y;
	mul.lo.s32 	%r909, %r908, 3136;
	mad.lo.s32 	%r910, %r907, 100352, %r909;
	mov.u32 	%r911, %ctaid.x;
	mad.lo.s32 	%r912, %r911, 56, %r910;
	mad.lo.s32 	%r913, %r1716, 401408, %r912;
	add.s32 	%r914, %r913, %r41;
	add.s32 	%r915, %r914, -225;
	cvta.to.global.u64 	%rd28, %rd150;
	mul.wide.s32 	%rd29, %r915, 4;
	add.s64 	%rd30, %rd28, %rd29;
	ld.global.nc.f32 	%f974, [%rd30];
$L__BB0_36:
	mov.u32 	%r916, %tid.z;
	mov.u32 	%r917, %tid.x;
	mul.lo.s32 	%r918, %r917, 34;
	mad.lo.s32 	%r919, %r916, 1856, %r918;
	shl.b32 	%r920, %r919, 2;
	mov.u32 	%r921, _ZZ24default_function_kernel0E15pad_temp_shared;
	add.s32 	%r922, %r921, %r920;
	st.shared.f32 	[%r922+32], %f974;
$L__BB0_37:
	mov.u32 	%r923, %tid.z;
	mov.u32 	%r924, %tid.x;
	mul.lo.s32 	%r926, %r924, 34;
	mad.lo.s32 	%r927, %r923, 1856, %r926;
	setp.gt.u32 	%p196, %r927, 7414;
	setp.gt.u32 	%p197, %r43, 127;
	setp.gt.u32 	%p198, %r42, 7;
	setp.gt.u32 	%p199, %r924, 54;
	or.pred  	%p200, %p198, %p197;
	or.pred  	%p201, %p200, %p196;
	or.pred  	%p202, %p201, %p199;
	@%p202 bra 	$L__BB0_41;
	setp.gt.u32 	%p203, %r44, 224;
	or.pred  	%p204, %p10, %p203;
	mov.f32 	%f975, 0f00000000;
	@%p204 bra 	$L__BB0_40;
	ld.param.u64 	%rd151, [default_function_kernel0_param_0];
	mov.u32 	%r930, %tid.z;
	mov.u32 	%r931, %ctaid.y;
	mul.lo.s32 	%r932, %r931, 3136;
	mad.lo.s32 	%r933, %r930, 100352, %r932;
	mov.u32 	%r934, %ctaid.x;
	mad.lo.s32 	%r935, %r934, 56, %r933;
	mad.lo.s32 	%r936, %r1716, 401408, %r935;
	add.s32 	%r937, %r936, %r45;
	add.s32 	%r938, %r937, -225;
	cvta.to.global.u64 	%rd31, %rd151;
	mul.wide.s32 	%rd32, %r938, 4;
	add.s64 	%rd33, %rd31, %rd32;
	ld.global.nc.f32 	%f975, [%rd33];
$L__BB0_40:
	mov.u32 	%r939, %tid.z;
	mov.u32 	%r940, %tid.x;
	mul.lo.s32 	%r941, %r940, 34;
	mad.lo.s32 	%r942, %r939, 1856, %r941;
	shl.b32 	%r943, %r942, 2;
	mov.u32 	%r944, _ZZ24default_function_kernel0E15pad_temp_shared;
	add.s32 	%r945, %r944, %r943;
	st.shared.f32 	[%r945+36], %f975;
$L__BB0_41:
	mov.u32 	%r946, %tid.z;
	mov.u32 	%r947, %tid.x;
	mul.lo.s32 	%r949, %r947, 34;
	mad.lo.s32 	%r950, %r946, 1856, %r949;
	setp.gt.u32 	%p205, %r950, 7413;
	setp.gt.u32 	%p206, %r47, 127;
	setp.gt.u32 	%p207, %r46, 7;
	setp.gt.u32 	%p208, %r947, 54;
	or.pred  	%p209, %p207, %p206;
	or.pred  	%p210, %p209, %p205;
	or.pred  	%p211, %p210, %p208;
	@%p211 bra 	$L__BB0_45;
	setp.gt.u32 	%p212, %r49, 224;
	setp.eq.s32 	%p213, %r48, 0;
	or.pred  	%p214, %p11, %p213;
	or.pred  	%p215, %p214, %p212;
	mov.f32 	%f976, 0f00000000;
	@%p215 bra 	$L__BB0_44;
	ld.param.u64 	%rd152, [default_function_kernel0_param_0];
	mov.u32 	%r953, %tid.z;
	mov.u32 	%r954, %ctaid.y;
	mul.lo.s32 	%r955, %r954, 3136;
	mad.lo.s32 	%r956, %r953, 100352, %r955;
	mov.u32 	%r957, %ctaid.x;
	mad.lo.s32 	%r958, %r957, 56, %r956;
	mad.lo.s32 	%r959, %r1716, 401408, %r958;
	add.s32 	%r960, %r959, %r50;
	add.s32 	%r961, %r960, -225;
	cvta.to.global.u64 	%rd34, %rd152;
	mul.wide.s32 	%rd35, %r961, 4;
	add.s64 	%rd36, %rd34, %rd35;
	ld.global.nc.f32 	%f976, [%rd36];
$L__BB0_44:
	mov.u32 	%r962, %tid.z;
	mov.u32 	%r963, %tid.x;
	mul.lo.s32 	%r964, %r963, 34;
	mad.lo.s32 	%r965, %r962, 1856, %r964;
	shl.b32 	%r966, %r965, 2;
	mov.u32 	%r967, _ZZ24default_function_kernel0E15pad_temp_shared;
	add.s32 	%r968, %r967, %r966;
	st.shared.f32 	[%r968+40], %f976;
$L__BB0_45:
	mov.u32 	%r969, %tid.z;
	mov.u32 	%r970, %tid.x;
	mul.lo.s32 	%r972, %r970, 34;
	mad.lo.s32 	%r973, %r969, 1856, %r972;
	setp.gt.u32 	%p216, %r973, 7412;
	setp.gt.u32 	%p217, %r52, 127;
	setp.gt.u32 	%p218, %r51, 7;
	setp.gt.u32 	%p219, %r970, 54;
	or.pred  	%p220, %p218, %p217;
	or.pred  	%p221, %p220, %p216;
	or.pred  	%p222, %p221, %p219;
	@%p222 bra 	$L__BB0_49;
	setp.gt.u32 	%p223, %r53, 224;
	or.pred  	%p224, %p12, %p223;
	mov.f32 	%f977, 0f00000000;
	@%p224 bra 	$L__BB0_48;
	ld.param.u64 	%rd153, [default_function_kernel0_param_0];
	mov.u32 	%r976, %tid.z;
	mov.u32 	%r977, %ctaid.y;
	mul.lo.s32 	%r978, %r977, 3136;
	mad.lo.s32 	%r979, %r976, 100352, %r978;
	mov.u32 	%r980, %ctaid.x;
	mad.lo.s32 	%r981, %r980, 56, %r979;
	mad.lo.s32 	%r982, %r1716, 401408, %r981;
	add.s32 	%r983, %r982, %r54;
	add.s32 	%r984, %r983, -225;
	cvta.to.global.u64 	%rd37, %rd153;
	mul.wide.s32 	%rd38, %r984, 4;
	add.s64 	%rd39, %rd37, %rd38;
	ld.global.nc.f32 	%f977, [%rd39];
$L__BB0_48:
	mov.u32 	%r985, %tid.z;
	mov.u32 	%r986, %tid.x;
	mul.lo.s32 	%r987, %r986, 34;
	mad.lo.s32 	%r988, %r985, 1856, %r987;
	shl.b32 	%r989, %r988, 2;
	mov.u32 	%r990, _ZZ24default_function_kernel0E15pad_temp_shared;
	add.s32 	%r991, %r990, %r989;
	st.shared.f32 	[%r991+44], %f977;
$L__BB0_49:
	mov.u32 	%r992, %tid.z;
	mov.u32 	%r993, %tid.x;
	mul.lo.s32 	%r995, %r993, 34;
	mad.lo.s32 	%r996, %r992, 1856, %r995;
	setp.gt.u32 	%p225, %r996, 7411;
	setp.gt.u32 	%p226, %r56, 127;
	setp.gt.u32 	%p227, %r55, 7;
	setp.gt.u32 	%p228, %r993, 54;
	or.pred  	%p229, %p227, %p226;
	or.pred  	%p230, %p229, %p225;
	or.pred  	%p231, %p230, %p228;
	@%p231 bra 	$L__BB0_53;
	setp.gt.u32 	%p232, %r58, 224;
	setp.eq.s32 	%p233, %r57, 0;
	or.pred  	%p234, %p13, %p233;
	or.pred  	%p235, %p234, %p232;
	mov.f32 	%f978, 0f00000000;
	@%p235 bra 	$L__BB0_52;
	ld.param.u64 	%rd154, [default_function_kernel0_param_0];
	mov.u32 	%r999, %tid.z;
	mov.u32 	%r1000, %ctaid.y;
	mul.lo.s32 	%r1001, %r1000, 3136;
	mad.lo.s32 	%r1002, %r999, 100352, %r1001;
	mov.u32 	%r1003, %ctaid.x;
	mad.lo.s32 	%r1004, %r1003, 56, %r1002;
	mad.lo.s32 	%r1005, %r1716, 401408, %r1004;
	add.s32 	%r1006, %r1005, %r59;
	add.s32 	%r1007, %r1006, -225;
	cvta.to.global.u64 	%rd40, %rd154;
	mul.wide.s32 	%rd41, %r1007, 4;
	add.s64 	%rd42, %rd40, %rd41;
	ld.global.nc.f32 	%f978, [%rd42];
$L__BB0_52:
	mov.u32 	%r1008, %tid.z;
	mov.u32 	%r1009, %tid.x;
	mul.lo.s32 	%r1010, %r1009, 34;
	mad.lo.s32 	%r1011, %r1008, 1856, %r1010;
	shl.b32 	%r1012, %r1011, 2;
	mov.u32 	%r1013, _ZZ24default_function_kernel0E15pad_temp_shared;
	add.s32 	%r1014, %r1013, %r1012;
	st.shared.f32 	[%r1014+48], %f978;
$L__BB0_53:
	mov.u32 	%r1015, %tid.z;
	mov.u32 	%r1016, %tid.x;
	mul.lo.s32 	%r1018, %r1016, 34;
	mad.lo.s32 	%r1019, %r1015, 1856, %r1018;
	setp.gt.u32 	%p236, %r1019, 7410;
	setp.gt.u32 	%p237, %r61, 127;
	setp.gt.u32 	%p238, %r60, 7;
	setp.gt.u32 	%p239, %r1016, 54;
	or.pred  	%p240, %p238, %p237;
	or.pred  	%p241, %p240, %p236;
	or.pred  	%p242, %p241, %p239;
	@%p242 bra 	$L__BB0_57;
	setp.gt.u32 	%p243, %r62, 224;
	or.pred  	%p244, %p14, %p243;
	mov.f32 	%f979, 0f00000000;
	@%p244 bra 	$L__BB0_56;
	ld.param.u64 	%rd155, [default_function_kernel0_param_0];
	mov.u32 	%r1022, %tid.z;
	mov.u32 	%r1023, %ctaid.y;
	mul.lo.s32 	%r1024, %r1023, 3136;
	mad.lo.s32 	%r1025, %r1022, 100352, %r1024;
	mov.u32 	%r1026, %ctaid.x;
	mad.lo.s32 	%r1027, %r1026, 56, %r1025;
	mad.lo.s32 	%r1028, %r1716, 401408, %r1027;
	add.s32 	%r1029, %r1028, %r63;
	add.s32 	%r1030, %r1029, -225;
	cvta.to.global.u64 	%rd43, %rd155;
	mul.wide.s32 	%rd44, %r1030, 4;
	add.s64 	%rd45, %rd43, %rd44;
	ld.global.nc.f32 	%f979, [%rd45];
$L__BB0_56:
	mov.u32 	%r1031, %tid.z;
	mov.u32 	%r1032, %tid.x;
	mul.lo.s32 	%r1033, %r1032, 34;
	mad.lo.s32 	%r1034, %r1031, 1856, %r1033;
	shl.b32 	%r1035, %r1034, 2;
	mov.u32 	%r1036, _ZZ24default_function_kernel0E15pad_temp_shared;
	add.s32 	%r1037, %r1036, %r1035;
	st.shared.f32 	[%r1037+52], %f979;
$L__BB0_57:
	mov.u32 	%r1038, %tid.z;
	mov.u32 	%r1039, %tid.x;
	mul.lo.s32 	%r1041, %r1039, 34;
	mad.lo.s32 	%r1042, %r1038, 1856, %r1041;
	setp.gt.u32 	%p245, %r1042, 7409;
	setp.gt.u32 	%p246, %r65, 127;
	setp.gt.u32 	%p247, %r64, 7;
	setp.gt.u32 	%p248, %r1039, 54;
	or.pred  	%p249, %p247, %p246;
	or.pred  	%p250, %p249, %p245;
	or.pred  	%p251, %p250, %p248;
	@%p251 bra 	$L__BB0_61;
	setp.gt.u32 	%p252, %r67, 224;
	setp.eq.s32 	%p253, %r66, 0;
	or.pred  	%p254, %p15, %p253;
	or.pred  	%p255, %p254, %p252;
	mov.f32 	%f980, 0f00000000;
	@%p255 bra 	$L__BB0_60;
	ld.param.u64 	%rd156, [default_function_kernel0_param_0];
	mov.u32 	%r1045, %tid.z;
	mov.u32 	%r1046, %ctaid.y;
	mul.lo.s32 	%r1047, %r1046, 3136;
	mad.lo.s32 	%r1048, %r1045, 100352, %r1047;
	mov.u32 	%r1049, %ctaid.x;
	mad.lo.s32 	%r1050, %r1049, 56, %r1048;
	mad.lo.s32 	%r1051, %r1716, 401408, %r1050;
	add.s32 	%r1052, %r1051, %r68;
	add.s32 	%r1053, %r1052, -225;
	cvta.to.global.u64 	%rd46, %rd156;
	mul.wide.s32 	%rd47, %r1053, 4;
	add.s64 	%rd48, %rd46, %rd47;
	ld.global.nc.f32 	%f980, [%rd48];
$L__BB0_60:
	mov.u32 	%r1054, %tid.z;
	mov.u32 	%r1055, %tid.x;
	mul.lo.s32 	%r1056, %r1055, 34;
	mad.lo.s32 	%r1057, %r1054, 1856, %r1056;
	shl.b32 	%r1058, %r1057, 2;
	mov.u32 	%r1059, _ZZ24default_function_kernel0E15pad_temp_shared;
	add.s32 	%r1060, %r1059, %r1058;
	st.shared.f32 	[%r1060+56], %f980;
$L__BB0_61:
	mov.u32 	%r1061, %tid.z;
	mov.u32 	%r1062, %tid.x;
	mul.lo.s32 	%r1064, %r1062, 34;
	mad.lo.s32 	%r1065, %r1061, 1856, %r1064;
	setp.gt.u32 	%p256, %r1065, 7408;
	setp.gt.u32 	%p257, %r70, 127;
	setp.gt.u32 	%p258, %r69, 7;
	setp.gt.u32 	%p259, %r1062, 54;
	or.pred  	%p260, %p258, %p257;
	or.pred  	%p261, %p260, %p256;
	or.pred  	%p262, %p261, %p259;
	@%p262 bra 	$L__BB0_65;
	setp.gt.u32 	%p263, %r71, 224;
	or.pred  	%p264, %p16, %p263;
	mov.f32 	%f981, 0f00000000;
	@%p264 bra 	$L__BB0_64;
	ld.param.u64 	%rd157, [default_function_kernel0_param_0];
	mov.u32 	%r1068, %tid.z;
	mov.u32 	%r1069, %ctaid.y;
	mul.lo.s32 	%r1070, %r1069, 3136;
	mad.lo.s32 	%r1071, %r1068, 100352, %r1070;
	mov.u32 	%r1072, %ctaid.x;
	mad.lo.s32 	%r1073, %r1072, 56, %r1071;
	mad.lo.s32 	%r1074, %r1716, 401408, %r1073;
	add.s32 	%r1075, %r1074, %r72;
	add.s32 	%r1076, %r1075, -225;
	cvta.to.global.u64 	%rd49, %rd157;
	mul.wide.s32 	%rd50, %r1076, 4;
	add.s64 	%rd51, %rd49, %rd50;
	ld.global.nc.f32 	%f981, [%rd51];
$L__BB0_64:
	mov.u32 	%r1077, %tid.z;
	mov.u32 	%r1078, %tid.x;
	mul.lo.s32 	%r1079, %r1078, 34;
	mad.lo.s32 	%r1080, %r1077, 1856, %r1079;
	shl.b32 	%r1081, %r1080, 2;
	mov.u32 	%r1082, _ZZ24default_function_kernel0E15pad_temp_shared;
	add.s32 	%r1083, %r1082, %r1081;
	st.shared.f32 	[%r1083+60], %f981;
$L__BB0_65:
	mov.u32 	%r1084, %tid.z;
	mov.u32 	%r1085, %tid.x;
	mul.lo.s32 	%r1087, %r1085, 34;
	mad.lo.s32 	%r1088, %r1084, 1856, %r1087;
	setp.gt.u32 	%p265, %r1088, 7407;
	setp.gt.u32 	%p266, %r74, 127;
	setp.gt.u32 	%p267, %r73, 7;
	setp.gt.u32 	%p268, %r1085, 54;
	or.pred  	%p269, %p267, %p266;
	or.pred  	%p270, %p269, %p265;
	or.pred  	%p271, %p270, %p268;
	@%p271 bra 	$L__BB0_69;
	setp.gt.u32 	%p272, %r76, 224;
	setp.eq.s32 	%p273, %r75, 0;
	or.pred  	%p274, %p17, %p273;
	or.pred  	%p275, %p274, %p272;
	mov.f32 	%f982, 0f00000000;
	@%p275 bra 	$L__BB0_68;
	ld.param.u64 	%rd158, [default_function_kernel0_param_0];
	mov.u32 	%r1091, %tid.z;
	mov.u32 	%r1092, %ctaid.y;
	mul.lo.s32 	%r1093, %r1092, 3136;
	mad.lo.s32 	%r1094, %r1091, 100352, %r1093;
	mov.u32 	%r1095, %ctaid.x;
	mad.lo.s32 	%r1096, %r1095, 56, %r1094;
	mad.lo.s32 	%r1097, %r1716, 401408, %r1096;
	add.s32 	%r1098, %r1097, %r77;
	add.s32 	%r1099, %r1098, -225;
	cvta.to.global.u64 	%rd52, %rd158;
	mul.wide.s32 	%rd53, %r1099, 4;
	add.s64 	%rd54, %rd52, %rd53;
	ld.global.nc.f32 	%f982, [%rd54];
$L__BB0_68:
	mov.u32 	%r1100, %tid.z;
	mov.u32 	%r1101, %tid.x;
	mul.lo.s32 	%r1102, %r1101, 34;
	mad.lo.s32 	%r1103, %r1100, 1856, %r1102;
	shl.b32 	%r1104, %r1103, 2;
	mov.u32 	%r1105, _ZZ24default_function_kernel0E15pad_temp_shared;
	add.s32 	%r1106, %r1105, %r1104;
	st.shared.f32 	[%r1106+64], %f982;
$L__BB0_69:
	mov.u32 	%r1107, %tid.z;
	mov.u32 	%r1108, %tid.x;
	mul.lo.s32 	%r1110, %r1108, 34;
	mad.lo.s32 	%r1111, %r1107, 1856, %r1110;
	setp.gt.u32 	%p276, %r1111, 7406;
	setp.gt.u32 	%p277, %r79, 127;
	setp.gt.u32 	%p278, %r78, 7;
	setp.gt.u32 	%p279, %r1108, 54;
	or.pred  	%p280, %p278, %p277;
	or.pred  	%p281, %p280, %p276;
	or.pred  	%p282, %p281, %p279;
	@%p282 bra 	$L__BB0_73;
	setp.gt.u32 	%p283, %r80, 224;
	or.pred  	%p284, %p18, %p283;
	mov.f32 	%f983, 0f00000000;
	@%p284 bra 	$L__BB0_72;
	ld.param.u64 	%rd159, [default_function_kernel0_param_0];
	mov.u32 	%r1114, %tid.z;
	mov.u32 	%r1115, %ctaid.y;
	mul.lo.s32 	%r1116, %r1115, 3136;
	mad.lo.s32 	%r1117, %r1114, 100352, %r1116;
	mov.u32 	%r1118, %ctaid.x;
	mad.lo.s32 	%r1119, %r1118, 56, %r1117;
	mad.lo.s32 	%r1120, %r1716, 401408, %r1119;
	add.s32 	%r1121, %r1120, %r81;
	add.s32 	%r1122, %r1121, -225;
	cvta.to.global.u64 	%rd55, %rd159;
	mul.wide.s32 	%rd56, %r1122, 4;
	add.s64 	%rd57, %rd55, %rd56;
	ld.global.nc.f32 	%f983, [%rd57];
$L__BB0_72:
	mov.u32 	%r1123, %tid.z;
	mov.u32 	%r1124, %tid.x;
	mul.lo.s32 	%r1125, %r1124, 34;
	mad.lo.s32 	%r1126, %r1123, 1856, %r1125;
	shl.b32 	%r1127, %r1126, 2;
	mov.u32 	%r1128, _ZZ24default_function_kernel0E15pad_temp_shared;
	add.s32 	%r1129, %r1128, %r1127;
	st.shared.f32 	[%r1129+68], %f983;
$L__BB0_73:
	mov.u32 	%r1130, %tid.z;
	mov.u32 	%r1131, %tid.x;
	mul.lo.s32 	%r1133, %r1131, 34;
	mad.lo.s32 	%r1134, %r1130, 1856, %r1133;
	setp.gt.u32 	%p285, %r1134, 7405;
	setp.gt.u32 	%p286, %r83, 127;
	setp.gt.u32 	%p287, %r82, 7;
	setp.gt.u32 	%p288, %r1131, 54;
	or.pred  	%p289, %p287, %p286;
	or.pred  	%p290, %p289, %p285;
	or.pred  	%p291, %p290, %p288;
	@%p291 bra 	$L__BB0_77;
	setp.gt.u32 	%p292, %r85, 224;
	setp.eq.s32 	%p293, %r84, 0;
	or.pred  	%p294, %p19, %p293;
	or.pred  	%p295, %p294, %p292;
	mov.f32 	%f984, 0f00000000;
	@%p295 bra 	$L__BB0_76;
	ld.param.u64 	%rd160, [default_function_kernel0_param_0];
	mov.u32 	%r1137, %tid.z;
	mov.u32 	%r1138, %ctaid.y;
	mul.lo.s32 	%r1139, %r1138, 3136;
	mad.lo.s32 	%r1140, %r1137, 100352, %r1139;
	mov.u32 	%r1141, %ctaid.x;
	mad.lo.s32 	%r1142, %r1141, 56, %r1140;
	mad.lo.s32 	%r1143, %r1716, 401408, %r1142;
	add.s32 	%r1144, %r1143, %r86;
	add.s32 	%r1145, %r1144, -225;
	cvta.to.global.u64 	%rd58, %rd160;
	mul.wide.s32 	%rd59, %r1145, 4;
	add.s64 	%rd60, %rd58, %rd59;
	ld.global.nc.f32 	%f984, [%rd60];
$L__BB0_76:
	mov.u32 	%r1146, %tid.z;
	mov.u32 	%r1147, %tid.x;
	mul.lo.s32 	%r1148, %r1147, 34;
	mad.lo.s32 	%r1149, %r1146, 1856, %r1148;
	shl.b32 	%r1150, %r1149, 2;
	mov.u32 	%r1151, _ZZ24default_function_kernel0E15pad_temp_shared;
	add.s32 	%r1152, %r1151, %r1150;
	st.shared.f32 	[%r1152+72], %f984;
$L__BB0_77:
	mov.u32 	%r1153, %tid.z;
	mov.u32 	%r1154, %tid.x;
	mul.lo.s32 	%r1156, %r1154, 34;
	mad.lo.s32 	%r1157, %r1153, 1856, %r1156;
	setp.gt.u32 	%p296, %r1157, 7404;
	setp.gt.u32 	%p297, %r88, 127;
	setp.gt.u32 	%p298, %r87, 7;
	setp.gt.u32 	%p299, %r1154, 54;
	or.pred  	%p300, %p298, %p297;
	or.pred  	%p301, %p300, %p296;
	or.pred  	%p302, %p301, %p299;
	@%p302 bra 	$L__BB0_81;
	setp.gt.u32 	%p303, %r89, 224;
	or.pred  	%p304, %p20, %p303;
	mov.f32 	%f985, 0f00000000;
	@%p304 bra 	$L__BB0_80;
	ld.param.u64 	%rd161, [default_function_kernel0_param_0];
	mov.u32 	%r1160, %tid.z;
	mov.u32 	%r1161, %ctaid.y;
	mul.lo.s32 	%r1162, %r1161, 3136;
	mad.lo.s32 	%r1163, %r1160, 100352, %r1162;
	mov.u32 	%r1164, %ctaid.x;
	mad.lo.s32 	%r1165, %r1164, 56, %r1163;
	mad.lo.s32 	%r1166, %r1716, 401408, %r1165;
	add.s32 	%r1167, %r1166, %r90;
	add.s32 	%r1168, %r1167, -225;
	cvta.to.global.u64 	%rd61, %rd161;
	mul.wide.s32 	%rd62, %r1168, 4;
	add.s64 	%rd63, %rd61, %rd62;
	ld.global.nc.f32 	%f985, [%rd63];
$L__BB0_80:
	mov.u32 	%r1169, %tid.z;
	mov.u32 	%r1170, %tid.x;
	mul.lo.s32 	%r1171, %r1170, 34;
	mad.lo.s32 	%r1172, %r1169, 1856, %r1171;
	shl.b32 	%r1173, %r1172, 2;
	mov.u32 	%r1174, _ZZ24default_function_kernel0E15pad_temp_shared;
	add.s32 	%r1175, %r1174, %r1173;
	st.shared.f32 	[%r1175+76], %f985;
$L__BB0_81:
	mov.u32 	%r1176, %tid.x;
	setp.gt.u32 	%p305, %r1176, 53;
	mov.u32 	%r1178, %tid.z;
	mul.lo.s32 	%r1179, %r1176, 34;
	mad.lo.s32 	%r1180, %r1178, 1856, %r1179;
	setp.gt.u32 	%p306, %r1180, 7403;
	setp.gt.u32 	%p307, %r92, 127;
	setp.gt.u32 	%p308, %r91, 7;
	or.pred  	%p309, %p308, %p307;
	or.pred  	%p310, %p309, %p306;
	or.pred  	%p311, %p310, %p305;
	@%p311 bra 	$L__BB0_85;
	setp.gt.u32 	%p312, %r94, 224;
	setp.eq.s32 	%p313, %r93, 0;
	or.pred  	%p314, %p21, %p313;
	or.pred  	%p315, %p314, %p312;
	mov.f32 	%f986, 0f00000000;
	@%p315 bra 	$L__BB0_84;
	ld.param.u64 	%rd162, [default_function_kernel0_param_0];
	mov.u32 	%r1183, %tid.z;
	mov.u32 	%r1184, %ctaid.y;
	mul.lo.s32 	%r1185, %r1184, 3136;
	mad.lo.s32 	%r1186, %r1183, 100352, %r1185;
	mov.u32 	%r1187, %ctaid.x;
	mad.lo.s32 	%r1188, %r1187, 56, %r1186;
	mad.lo.s32 	%r1189, %r1716, 401408, %r1188;
	add.s32 	%r1190, %r1189, %r95;
	add.s32 	%r1191, %r1190, -225;
	cvta.to.global.u64 	%rd64, %rd162;
	mul.wide.s32 	%rd65, %r1191, 4;
	add.s64 	%rd66, %rd64, %rd65;
	ld.global.nc.f32 	%f986, [%rd66];
$L__BB0_84:
	mov.u32 	%r1192, %tid.z;
	mov.u32 	%r1193, %tid.x;
	mul.lo.s32 	%r1194, %r1193, 34;
	mad.lo.s32 	%r1195, %r1192, 1856, %r1194;
	shl.b32 	%r1196, %r1195, 2;
	mov.u32 	%r1197, _ZZ24default_function_kernel0E15pad_temp_shared;
	add.s32 	%r1198, %r1197, %r1196;
	st.shared.f32 	[%r1198+80], %f986;
$L__BB0_85:
	mov.u32 	%r1199, %tid.z;
	mov.u32 	%r1200, %tid.x;
	mul.lo.s32 	%r1202, %r1200, 34;
	mad.lo.s32 	%r1203, %r1199, 1856, %r1202;
	setp.gt.u32 	%p316, %r1203, 7402;
	setp.gt.u32 	%p317, %r97, 127;
	setp.gt.u32 	%p318, %r96, 7;
	setp.gt.u32 	%p319, %r1200, 53;
	or.pred  	%p320, %p318, %p317;
	or.pred  	%p321, %p320, %p316;
	or.pred  	%p322, %p321, %p319;
	@%p322 bra 	$L__BB0_89;
	setp.gt.u32 	%p323, %r98, 224;
	or.pred  	%p324, %p22, %p323;
	mov.f32 	%f987, 0f00000000;
	@%p324 bra 	$L__BB0_88;
	ld.param.u64 	%rd163, [default_function_kernel0_param_0];
	mov.u32 	%r1206, %tid.z;
	mov.u32 	%r1207, %ctaid.y;
	mul.lo.s32 	%r1208, %r1207, 3136;
	mad.lo.s32 	%r1209, %r1206, 100352, %r1208;
	mov.u32 	%r1210, %ctaid.x;
	mad.lo.s32 	%r1211, %r1210, 56, %r1209;
	mad.lo.s32 	%r1212, %r1716, 401408, %r1211;
	add.s32 	%r1213, %r1212, %r99;
	add.s32 	%r1214, %r1213, -225;
	cvta.to.global.u64 	%rd67, %rd163;
	mul.wide.s32 	%rd68, %r1214, 4;
	add.s64 	%rd69, %rd67, %rd68;
	ld.global.nc.f32 	%f987, [%rd69];
$L__BB0_88:
	mov.u32 	%r1215, %tid.z;
	mov.u32 	%r1216, %tid.x;
	mul.lo.s32 	%r1217, %r1216, 34;
	mad.lo.s32 	%r1218, %r1215, 1856, %r1217;
	shl.b32 	%r1219, %r1218, 2;
	mov.u32 	%r1220, _ZZ24default_function_kernel0E15pad_temp_shared;
	add.s32 	%r1221, %r1220, %r1219;
	st.shared.f32 	[%r1221+84], %f987;
$L__BB0_89:
	mov.u32 	%r1222, %tid.z;
	mov.u32 	%r1223, %tid.x;
	mul.lo.s32 	%r1225, %r1223, 34;
	mad.lo.s32 	%r1226, %r1222, 1856, %r1225;
	setp.gt.u32 	%p325, %r1226, 7401;
	setp.gt.u32 	%p326, %r101, 127;
	setp.gt.u32 	%p327, %r100, 7;
	setp.gt.u32 	%p328, %r1223, 53;
	or.pred  	%p329, %p327, %p326;
	or.pred  	%p330, %p329, %p325;
	or.pred  	%p331, %p330, %p328;
	@%p331 bra 	$L__BB0_93;
	setp.gt.u32 	%p332, %r103, 224;
	setp.eq.s32 	%p333, %r102, 0;
	or.pred  	%p334, %p23, %p333;
	or.pred  	%p335, %p334, %p332;
	mov.f32 	%f988, 0f00000000;
	@%p335 bra 	$L__BB0_92;
	ld.param.u64 	%rd164, [default_function_kernel0_param_0];
	mov.u32 	%r1229, %tid.z;
	mov.u32 	%r1230, %ctaid.y;
	mul.lo.s32 	%r1231, %r1230, 3136;
	mad.lo.s32 	%r1232, %r1229, 100352, %r1231;
	mov.u32 	%r1233, %ctaid.x;
	mad.lo.s32 	%r1234, %r1233, 56, %r1232;
	mad.lo.s32 	%r1235, %r1716, 401408, %r1234;
	add.s32 	%r1236, %r1235, %r104;
	add.s32 	%r1237, %r1236, -225;
	cvta.to.global.u64 	%rd70, %rd164;
	mul.wide.s32 	%rd71, %r1237, 4;
	add.s64 	%rd72, %rd70, %rd71;
	ld.global.nc.f32 	%f988, [%rd72];
$L__BB0_92:
	mov.u32 	%r1238, %tid.z;
	mov.u32 	%r1239, %tid.x;
	mul.lo.s32 	%r1240, %r1239, 34;
	mad.lo.s32 	%r1241, %r1238, 1856, %r1240;
	shl.b32 	%r1242, %r1241, 2;
	mov.u32 	%r1243, _ZZ24default_function_kernel0E15pad_temp_shared;
	add.s32 	%r1244, %r1243, %r1242;
	st.shared.f32 	[%r1244+88], %f988;
$L__BB0_93:
	mov.u32 	%r1245, %tid.z;
	mov.u32 	%r1246, %tid.x;
	mul.lo.s32 	%r1248, %r1246, 34;
	mad.lo.s32 	%r1249, %r1245, 1856, %r1248;
	setp.gt.u32 	%p336, %r1249, 7400;
	setp.gt.u32 	%p337, %r106, 127;
	setp.gt.u32 	%p338, %r105, 7;
	setp.gt.u32 	%p339, %r1246, 53;
	or.pred  	%p340, %p338, %p337;
	or.pred  	%p341, %p340, %p336;
	or.pred  	%p342, %p341, %p339;
	@%p342 bra 	$L__BB0_97;
	setp.gt.u32 	%p343, %r107, 224;
	or.pred  	%p344, %p24, %p343;
	mov.f32 	%f989, 0f00000000;
	@%p344 bra 	$L__BB0_96;
	ld.param.u64 	%rd165, [default_function_kernel0_param_0];
	mov.u32 	%r1252, %tid.z;
	mov.u32 	%r1253, %ctaid.y;
	mul.lo.s32 	%r1254, %r1253, 3136;
	mad.lo.s32 	%r1255, %r1252, 100352, %r1254;
	mov.u32 	%r1256, %ctaid.x;
	mad.lo.s32 	%r1257, %r1256, 56, %r1255;
	mad.lo.s32 	%r1258, %r1716, 401408, %r1257;
	add.s32 	%r1259, %r1258, %r108;
	add.s32 	%r1260, %r1259, -225;
	cvta.to.global.u64 	%rd73, %rd165;
	mul.wide.s32 	%rd74, %r1260, 4;
	add.s64 	%rd75, %rd73, %rd74;
	ld.global.nc.f32 	%f989, [%rd75];
$L__BB0_96:
	mov.u32 	%r1261, %tid.z;
	mov.u32 	%r1262, %tid.x;
	mul.lo.s32 	%r1263, %r1262, 34;
	mad.lo.s32 	%r1264, %r1261, 1856, %r1263;
	shl.b32 	%r1265, %r1264, 2;
	mov.u32 	%r1266, _ZZ24default_function_kernel0E15pad_temp_shared;
	add.s32 	%r1267, %r1266, %r1265;
	st.shared.f32 	[%r1267+92], %f989;
$L__BB0_97:
	mov.u32 	%r1268, %tid.z;
	mov.u32 	%r1269, %tid.x;
	mul.lo.s32 	%r1271, %r1269, 34;
	mad.lo.s32 	%r1272, %r1268, 1856, %r1271;
	setp.gt.u32 	%p345, %r1272, 7399;
	setp.gt.u32 	%p346, %r110, 127;
	setp.gt.u32 	%p347, %r109, 7;
	setp.gt.u32 	%p348, %r1269, 53;
	or.pred  	%p349, %p347, %p346;
	or.pred  	%p350, %p349, %p345;
	or.pred  	%p351, %p350, %p348;
	@%p351 bra 	$L__BB0_101;
	setp.gt.u32 	%p352, %r112, 224;
	setp.eq.s32 	%p353, %r111, 0;
	or.pred  	%p354, %p25, %p353;
	or.pred  	%p355, %p354, %p352;
	mov.f32 	%f990, 0f00000000;
	@%p355 bra 	$L__BB0_100;
	ld.param.u64 	%rd166, [default_function_kernel0_param_0];
	mov.u32 	%r1275, %tid.z;
	mov.u32 	%r1276, %ctaid.y;
	mul.lo.s32 	%r1277, %r1276, 3136;
	mad.lo.s32 	%r1278, %r1275, 100352, %r1277;
	mov.u32 	%r1279, %ctaid.x;
	mad.lo.s32 	%r1280, %r1279, 56, %r1278;
	mad.lo.s32 	%r1281, %r1716, 401408, %r1280;
	add.s32 	%r1282, %r1281, %r113;
	add.s32 	%r1283, %r1282, -225;
	cvta.to.global.u64 	%rd76, %rd166;
	mul.wide.s32 	%rd77, %r1283, 4;
	add.s64 	%rd78, %rd76, %rd77;
	ld.global.nc.f32 	%f990, [%rd78];
$L__BB0_100:
	mov.u32 	%r1284, %tid.z;
	mov.u32 	%r1285, %tid.x;
	mul.lo.s32 	%r1286, %r1285, 34;
	mad.lo.s32 	%r1287, %r1284, 1856, %r1286;
	shl.b32 	%r1288, %r1287, 2;
	mov.u32 	%r1289, _ZZ24default_function_kernel0E15pad_temp_shared;
	add.s32 	%r1290, %r1289, %r1288;
	st.shared.f32 	[%r1290+96], %f990;
$L__BB0_101:
	mov.u32 	%r1291, %tid.z;
	mov.u32 	%r1292, %tid.x;
	mul.lo.s32 	%r1294, %r1292, 34;
	mad.lo.s32 	%r1295, %r1291, 1856, %r1294;
	setp.gt.u32 	%p356, %r1295, 7398;
	setp.gt.u32 	%p357, %r115, 127;
	setp.gt.u32 	%p358, %r114, 7;
	setp.gt.u32 	%p359, %r1292, 53;
	or.pred  	%p360, %p358, %p357;
	or.pred  	%p361, %p360, %p356;
	or.pred  	%p362, %p361, %p359;
	@%p362 bra 	$L__BB0_105;
	setp.gt.u32 	%p363, %r116, 224;
	or.pred  	%p364, %p26, %p363;
	mov.f32 	%f991, 0f00000000;
	@%p364 bra 	$L__BB0_104;
	ld.param.u64 	%rd167, [default_function_kernel0_param_0];
	mov.u32 	%r1298, %tid.z;
	mov.u32 	%r1299, %ctaid.y;
	mul.lo.s32 	%r1300, %r1299, 3136;
	mad.lo.s32 	%r1301, %r1298, 100352, %r1300;
	mov.u32 	%r1302, %ctaid.x;
	mad.lo.s32 	%r1303, %r1302, 56, %r1301;
	mad.lo.s32 	%r1304, %r1716, 401408, %r1303;
	add.s32 	%r1305, %r1304, %r117;
	add.s32 	%r1306, %r1305, -225;
	cvta.to.global.u64 	%rd79, %rd167;
	mul.wide.s32 	%rd80, %r1306, 4;
	add.s64 	%rd81, %rd79, %rd80;
	ld.global.nc.f32 	%f991, [%rd81];
$L__BB0_104:
	mov.u32 	%r1307, %tid.z;
	mov.u32 	%r1308, %tid.x;
	mul.lo.s32 	%r1309, %r1308, 34;
	mad.lo.s32 	%r1310, %r1307, 1856, %r1309;
	shl.b32 	%r1311, %r1310, 2;
	mov.u32 	%r1312, _ZZ24default_function_kernel0E15pad_temp_shared;
	add.s32 	%r1313, %r1312, %r1311;
	st.shared.f32 	[%r1313+100], %f991;
$L__BB0_105:
	mov.u32 	%r1314, %tid.z;
	mov.u32 	%r1315, %tid.x;
	mul.lo.s32 	%r1317, %r1315, 34;
	mad.lo.s32 	%r1318, %r1314, 1856, %r1317;
	setp.gt.u32 	%p365, %r1318, 7397;
	setp.gt.u32 	%p366, %r119, 127;
	setp.gt.u32 	%p367, %r118, 7;
	setp.gt.u32 	%p368, %r1315, 53;
	or.pred  	%p369, %p367, %p366;
	or.pred  	%p370, %p369, %p365;
	or.pred  	%p371, %p370, %p368;
	@%p371 bra 	$L__BB0_109;
	setp.gt.u32 	%p372, %r121, 224;
	setp.eq.s32 	%p373, %r120, 0;
	or.pred  	%p374, %p27, %p373;
	or.pred  	%p375, %p374, %p372;
	mov.f32 	%f992, 0f00000000;
	@%p375 bra 	$L__BB0_108;
	ld.param.u64 	%rd168, [default_function_kernel0_param_0];
	mov.u32 	%r1321, %tid.z;
	mov.u32 	%r1322, %ctaid.y;
	mul.lo.s32 	%r1323, %r1322, 3136;
	mad.lo.s32 	%r1324, %r1321, 100352, %r1323;
	mov.u32 	%r1325, %ctaid.x;
	mad.lo.s32 	%r1326, %r1325, 56, %r1324;
	mad.lo.s32 	%r1327, %r1716, 401408, %r1326;
	add.s32 	%r1328, %r1327, %r122;
	add.s32 	%r1329, %r1328, -225;
	cvta.to.global.u64 	%rd82, %rd168;
	mul.wide.s32 	%rd83, %r1329, 4;
	add.s64 	%rd84, %rd82, %rd83;
	ld.global.nc.f32 	%f992, [%rd84];
$L__BB0_108:
	mov.u32 	%r1330, %tid.z;
	mov.u32 	%r1331, %tid.x;
	mul.lo.s32 	%r1332, %r1331, 34;
	mad.lo.s32 	%r1333, %r1330, 1856, %r1332;
	shl.b32 	%r1334, %r1333, 2;
	mov.u32 	%r1335, _ZZ24default_function_kernel0E15pad_temp_shared;
	add.s32 	%r1336, %r1335, %r1334;
	st.shared.f32 	[%r1336+104], %f992;
$L__BB0_109:
	mov.u32 	%r1337, %tid.z;
	mov.u32 	%r1338, %tid.x;
	mul.lo.s32 	%r1340, %r1338, 34;
	mad.lo.s32 	%r1341, %r1337, 1856, %r1340;
	setp.gt.u32 	%p376, %r1341, 7396;
	setp.gt.u32 	%p377, %r124, 127;
	setp.gt.u32 	%p378, %r123, 7;
	setp.gt.u32 	%p379, %r1338, 53;
	or.pred  	%p380, %p378, %p377;
	or.pred  	%p381, %p380, %p376;
	or.pred  	%p382, %p381, %p379;
	@%p382 bra 	$L__BB0_113;
	setp.gt.u32 	%p383, %r125, 224;
	or.pred  	%p384, %p28, %p383;
	mov.f32 	%f993, 0f00000000;
	@%p384 bra 	$L__BB0_112;
	ld.param.u64 	%rd169, [default_function_kernel0_param_0];
	mov.u32 	%r1344, %tid.z;
	mov.u32 	%r1345, %ctaid.y;
	mul.lo.s32 	%r1346, %r1345, 3136;
	mad.lo.s32 	%r1347, %r1344, 100352, %r1346;
	mov.u32 	%r1348, %ctaid.x;
	mad.lo.s32 	%r1349, %r1348, 56, %r1347;
	mad.lo.s32 	%r1350, %r1716, 401408, %r1349;
	add.s32 	%r1351, %r1350, %r126;
	add.s32 	%r1352, %r1351, -225;
	cvta.to.global.u64 	%rd85, %rd169;
	mul.wide.s32 	%rd86, %r1352, 4;
	add.s64 	%rd87, %rd85, %rd86;
	ld.global.nc.f32 	%f993, [%rd87];
$L__BB0_112:
	mov.u32 	%r1353, %tid.z;
	mov.u32 	%r1354, %tid.x;
	mul.lo.s32 	%r1355, %r1354, 34;
	mad.lo.s32 	%r1356, %r1353, 1856, %r1355;
	shl.b32 	%r1357, %r1356, 2;
	mov.u32 	%r1358, _ZZ24default_function_kernel0E15pad_temp_shared;
	add.s32 	%r1359, %r1358, %r1357;
	st.shared.f32 	[%r1359+108], %f993;
$L__BB0_113:
	mov.u32 	%r1360, %tid.z;
	mov.u32 	%r1361, %tid.x;
	mul.lo.s32 	%r1363, %r1361, 34;
	mad.lo.s32 	%r1364, %r1360, 1856, %r1363;
	setp.gt.u32 	%p385, %r1364, 7395;
	setp.gt.u32 	%p386, %r128, 127;
	setp.gt.u32 	%p387, %r127, 7;
	setp.gt.u32 	%p388, %r1361, 53;
	or.pred  	%p389, %p387, %p386;
	or.pred  	%p390, %p389, %p385;
	or.pred  	%p391, %p390, %p388;
	@%p391 bra 	$L__BB0_117;
	setp.gt.u32 	%p392, %r130, 224;
	setp.eq.s32 	%p393, %r129, 0;
	or.pred  	%p394, %p29, %p393;
	or.pred  	%p395, %p394, %p392;
	mov.f32 	%f994, 0f00000000;
	@%p395 bra 	$L__BB0_116;
	ld.param.u64 	%rd170, [default_function_kernel0_param_0];
	mov.u32 	%r1367, %tid.z;
	mov.u32 	%r1368, %ctaid.y;
	mul.lo.s32 	%r1369, %r1368, 3136;
	mad.lo.s32 	%r1370, %r1367, 100352, %r1369;
	mov.u32 	%r1371, %ctaid.x;
	mad.lo.s32 	%r1372, %r1371, 56, %r1370;
	mad.lo.s32 	%r1373, %r1716, 401408, %r1372;
	add.s32 	%r1374, %r1373, %r131;
	add.s32 	%r1375, %r1374, -225;
	cvta.to.global.u64 	%rd88, %rd170;
	mul.wide.s32 	%rd89, %r1375, 4;
	add.s64 	%rd90, %rd88, %rd89;
	ld.global.nc.f32 	%f994, [%rd90];
$L__BB0_116:
	mov.u32 	%r1376, %tid.z;
	mov.u32 	%r1377, %tid.x;
	mul.lo.s32 	%r1378, %r1377, 34;
	mad.lo.s32 	%r1379, %r1376, 1856, %r1378;
	shl.b32 	%r1380, %r1379, 2;
	mov.u32 	%r1381, _ZZ24default_function_kernel0E15pad_temp_shared;
	add.s32 	%r1382, %r1381, %r1380;
	st.shared.f32 	[%r1382+112], %f994;
$L__BB0_117:
	mov.u32 	%r1383, %tid.z;
	mov.u32 	%r1384, %tid.x;
	mul.lo.s32 	%r1386, %r1384, 34;
	mad.lo.s32 	%r1387, %r1383, 1856, %r1386;
	setp.gt.u32 	%p396, %r1387, 7394;
	setp.gt.u32 	%p397, %r133, 127;
	setp.gt.u32 	%p398, %r132, 7;
	setp.gt.u32 	%p399, %r1384, 53;
	or.pred  	%p400, %p398, %p397;
	or.pred  	%p401, %p400, %p396;
	or.pred  	%p402, %p401, %p399;
	@%p402 bra 	$L__BB0_121;
	setp.gt.u32 	%p403, %r134, 224;
	or.pred  	%p404, %p30, %p403;
	mov.f32 	%f995, 0f00000000;
	@%p404 bra 	$L__BB0_120;
	ld.param.u64 	%rd171, [default_function_kernel0_param_0];
	mov.u32 	%r1390, %tid.z;
	mov.u32 	%r1391, %ctaid.y;
	mul.lo.s32 	%r1392, %r1391, 3136;
	mad.lo.s32 	%r1393, %r1390, 100352, %r1392;
	mov.u32 	%r1394, %ctaid.x;
	mad.lo.s32 	%r1395, %r1394, 56, %r1393;
	mad.lo.s32 	%r1396, %r1716, 401408, %r1395;
	add.s32 	%r1397, %r1396, %r135;
	add.s32 	%r1398, %r1397, -225;
	cvta.to.global.u64 	%rd91, %rd171;
	mul.wide.s32 	%rd92, %r1398, 4;
	add.s64 	%rd93, %rd91, %rd92;
	ld.global.nc.f32 	%f995, [%rd93];
$L__BB0_120:
	mov.u32 	%r1399, %tid.z;
	mov.u32 	%r1400, %tid.x;
	mul.lo.s32 	%r1401, %r1400, 34;
	mad.lo.s32 	%r1402, %r1399, 1856, %r1401;
	shl.b32 	%r1403, %r1402, 2;
	mov.u32 	%r1404, _ZZ24default_function_kernel0E15pad_temp_shared;
	add.s32 	%r1405, %r1404, %r1403;
	st.shared.f32 	[%r1405+116], %f995;
$L__BB0_121:
	mov.u32 	%r1406, %tid.z;
	mov.u32 	%r1407, %tid.x;
	mul.lo.s32 	%r1409, %r1407, 34;
	mad.lo.s32 	%r1410, %r1406, 1856, %r1409;
	setp.gt.u32 	%p405, %r1410, 7393;
	setp.gt.u32 	%p406, %r137, 127;
	setp.gt.u32 	%p407, %r136, 7;
	setp.gt.u32 	%p408, %r1407, 53;
	or.pred  	%p409, %p407, %p406;
	or.pred  	%p410, %p409, %p405;
	or.pred  	%p411, %p410, %p408;
	@%p411 bra 	$L__BB0_125;
	setp.gt.u32 	%p412, %r139, 224;
	setp.eq.s32 	%p413, %r138, 0;
	or.pred  	%p414, %p31, %p413;
	or.pred  	%p415, %p414, %p412;
	mov.f32 	%f996, 0f00000000;
	@%p415 bra 	$L__BB0_124;
	ld.param.u64 	%rd172, [default_function_kernel0_param_0];
	mov.u32 	%r1413, %tid.z;
	mov.u32 	%r1414, %ctaid.y;
	mul.lo.s32 	%r1415, %r1414, 3136;
	mad.lo.s32 	%r1416, %r1413, 100352, %r1415;
	mov.u32 	%r1417, %ctaid.x;
	mad.lo.s32 	%r1418, %r1417, 56, %r1416;
	mad.lo.s32 	%r1419, %r1716, 401408, %r1418;
	add.s32 	%r1420, %r1419, %r140;
	add.s32 	%r1421, %r1420, -225;
	cvta.to.global.u64 	%rd94, %rd172;
	mul.wide.s32 	%rd95, %r1421, 4;
	add.s64 	%rd96, %rd94, %rd95;
	ld.global.nc.f32 	%f996, [%rd96];
$L__BB0_124:
	mov.u32 	%r1422, %tid.z;
	mov.u32 	%r1423, %tid.x;
	mul.lo.s32 	%r1424, %r1423, 34;
	mad.lo.s32 	%r1425, %r1422, 1856, %r1424;
	shl.b32 	%r1426, %r1425, 2;
	mov.u32 	%r1427, _ZZ24default_function_kernel0E15pad_temp_shared;
	add.s32 	%r1428, %r1427, %r1426;
	st.shared.f32 	[%r1428+120], %f996;
$L__BB0_125:
	mov.u32 	%r1429, %tid.z;
	mov.u32 	%r1430, %tid.x;
	mul.lo.s32 	%r1432, %r1430, 34;
	mad.lo.s32 	%r1433, %r1429, 1856, %r1432;
	setp.gt.u32 	%p416, %r1433, 7392;
	setp.gt.u32 	%p417, %r142, 127;
	setp.gt.u32 	%p418, %r141, 7;
	setp.gt.u32 	%p419, %r1430, 53;
	or.pred  	%p420, %p418, %p417;
	or.pred  	%p421, %p420, %p416;
	or.pred  	%p422, %p421, %p419;
	@%p422 bra 	$L__BB0_129;
	setp.gt.u32 	%p423, %r143, 224;
	or.pred  	%p424, %p32, %p423;
	mov.f32 	%f997, 0f00000000;
	@%p424 bra 	$L__BB0_128;
	ld.param.u64 	%rd173, [default_function_kernel0_param_0];
	mov.u32 	%r1436, %tid.z;
	mov.u32 	%r1437, %ctaid.y;
	mul.lo.s32 	%r1438, %r1437, 3136;
	mad.lo.s32 	%r1439, %r1436, 100352, %r1438;
	mov.u32 	%r1440, %ctaid.x;
	mad.lo.s32 	%r1441, %r1440, 56, %r1439;
	mad.lo.s32 	%r1442, %r1716, 401408, %r1441;
	add.s32 	%r1443, %r1442, %r144;
	add.s32 	%r1444, %r1443, -225;
	cvta.to.global.u64 	%rd97, %rd173;
	mul.wide.s32 	%rd98, %r1444, 4;
	add.s64 	%rd99, %rd97, %rd98;
	ld.global.nc.f32 	%f997, [%rd99];
$L__BB0_128:
	mov.u32 	%r1445, %tid.z;
	mov.u32 	%r1446, %tid.x;
	mul.lo.s32 	%r1447, %r1446, 34;
	mad.lo.s32 	%r1448, %r1445, 1856, %r1447;
	shl.b32 	%r1449, %r1448, 2;
	mov.u32 	%r1450, _ZZ24default_function_kernel0E15pad_temp_shared;
	add.s32 	%r1451, %r1450, %r1449;
	st.shared.f32 	[%r1451+124], %f997;
$L__BB0_129:
	mov.u32 	%r1452, %tid.z;
	mov.u32 	%r1453, %tid.x;
	mul.lo.s32 	%r1455, %r1453, 34;
	mad.lo.s32 	%r1456, %r1452, 1856, %r1455;
	setp.gt.u32 	%p425, %r1456, 7391;
	setp.gt.u32 	%p426, %r146, 127;
	setp.gt.u32 	%p427, %r145, 7;
	setp.gt.u32 	%p428, %r1453, 53;
	or.pred  	%p429, %p427, %p426;
	or.pred  	%p430, %p429, %p425;
	or.pred  	%p431, %p430, %p428;
	@%p431 bra 	$L__BB0_133;
	setp.gt.u32 	%p432, %r148, 224;
	setp.eq.s32 	%p433, %r147, 0;
	or.pred  	%p434, %p33, %p433;
	or.pred  	%p435, %p434, %p432;
	mov.f32 	%f998, 0f00000000;
	@%p435 bra 	$L__BB0_132;
	ld.param.u64 	%rd174, [default_function_kernel0_param_0];
	mov.u32 	%r1459, %tid.z;
	mov.u32 	%r1460, %ctaid.y;
	mul.lo.s32 	%r1461, %r1460, 3136;
	mad.lo.s32 	%r1462, %r1459, 100352, %r1461;
	mov.u32 	%r1463, %ctaid.x;
	mad.lo.s32 	%r1464, %r1463, 56, %r1462;
	mad.lo.s32 	%r1465, %r1716, 401408, %r1464;
	add.s32 	%r1466, %r1465, %r149;
	add.s32 	%r1467, %r1466, -225;
	cvta.to.global.u64 	%rd100, %rd174;
	mul.wide.s32 	%rd101, %r1467, 4;
	add.s64 	%rd102, %rd100, %rd101;
	ld.global.nc.f32 	%f998, [%rd102];
$L__BB0_132:
	mov.u32 	%r1468, %tid.z;
	mov.u32 	%r1469, %tid.x;
	mul.lo.s32 	%r1470, %r1469, 34;
	mad.lo.s32 	%r1471, %r1468, 1856, %r1470;
	shl.b32 	%r1472, %r1471, 2;
	mov.u32 	%r1473, _ZZ24default_function_kernel0E15pad_temp_shared;
	add.s32 	%r1474, %r1473, %r1472;
	st.shared.f32 	[%r1474+128], %f998;
$L__BB0_133:
	mov.u32 	%r1475, %tid.z;
	mov.u32 	%r1476, %tid.x;
	mul.lo.s32 	%r1478, %r1476, 34;
	mad.lo.s32 	%r1479, %r1475, 1856, %r1478;
	setp.gt.u32 	%p436, %r1479, 7390;
	setp.gt.u32 	%p437, %r151, 127;
	setp.gt.u32 	%p438, %r150, 7;
	setp.gt.u32 	%p439, %r1476, 53;
	or.pred  	%p440, %p438, %p437;
	or.pred  	%p441, %p440, %p436;
	or.pred  	%p442, %p441, %p439;
	@%p442 bra 	$L__BB0_137;
	setp.gt.u32 	%p443, %r152, 224;
	or.pred  	%p444, %p34, %p443;
	mov.f32 	%f999, 0f00000000;
	@%p444 bra 	$L__BB0_136;
	ld.param.u64 	%rd175, [default_function_kernel0_param_0];
	mov.u32 	%r1482, %tid.z;
	mov.u32 	%r1483, %ctaid.y;
	mul.lo.s32 	%r1484, %r1483, 3136;
	mad.lo.s32 	%r1485, %r1482, 100352, %r1484;
	mov.u32 	%r1486, %ctaid.x;
	mad.lo.s32 	%r1487, %r1486, 56, %r1485;
	mad.lo.s32 	%r1488, %r1716, 401408, %r1487;
	add.s32 	%r1489, %r1488, %r153;
	add.s32 	%r1490, %r1489, -225;
	cvta.to.global.u64 	%rd103, %rd175;
	mul.wide.s32 	%rd104, %r1490, 4;
	add.s64 	%rd105, %rd103, %rd104;
	ld.global.nc.f32 	%f999, [%rd105];
$L__BB0_136:
	mov.u32 	%r1491, %tid.z;
	mov.u32 	%r1492, %tid.x;
	mul.lo.s32 	%r1493, %r1492, 34;
	mad.lo.s32 	%r1494, %r1491, 1856, %r1493;
	shl.b32 	%r1495, %r1494, 2;
	mov.u32 	%r1496, _ZZ24default_function_kernel0E15pad_temp_shared;
	add.s32 	%r1497, %r1496, %r1495;
	st.shared.f32 	[%r1497+132], %f999;
$L__BB0_137:
	mov.u32 	%r1498, %tid.x;
	setp.gt.u32 	%p445, %r1498, 52;
	mov.u32 	%r1500, %tid.z;
	mul.lo.s32 	%r1501, %r1498, 11;
	mad.lo.s32 	%r1502, %r1500, 576, %r1501;
	setp.gt.u32 	%p446, %r1502, 2303;
	setp.gt.u32 	%p447, %r156, 767;
	setp.gt.u32 	%p448, %r155, 255;
	setp.gt.u32 	%p449, %r154, 31;
	or.pred  	%p450, %p449, %p448;
	or.pred  	%p451, %p450, %p447;
	or.pred  	%p452, %p451, %p446;
	or.pred  	%p453, %p452, %p445;
	@%p453 bra 	$L__BB0_139;
	ld.param.u64 	%rd176, [default_function_kernel0_param_1];
	mov.u32 	%r1506, %tid.z;
	mul.lo.s32 	%r1507, %r1506, 4608;
	mad.lo.s32 	%r1508, %r1716, 72, %r1507;
	add.s32 	%r1509, %r1508, %r157;
	cvta.to.global.u64 	%rd106, %rd176;
	mul.wide.u32 	%rd107, %r1509, 4;
	add.s64 	%rd108, %rd106, %rd107;
	ld.global.nc.f32 	%f555, [%rd108];
	mov.u32 	%r1510, %tid.x;
	mul.lo.s32 	%r1511, %r1510, 11;
	mad.lo.s32 	%r1512, %r1506, 576, %r1511;
	shl.b32 	%r1513, %r1512, 2;
	mov.u32 	%r1514, _ZZ24default_function_kernel0E13kernel_shared;
	add.s32 	%r1515, %r1514, %r1513;
	st.shared.f32 	[%r1515], %f555;
$L__BB0_139:
	mov.u32 	%r1516, %tid.z;
	mov.u32 	%r1517, %tid.x;
	mul.lo.s32 	%r1519, %r1517, 11;
	mad.lo.s32 	%r1520, %r1516, 576, %r1519;
	setp.gt.u32 	%p454, %r1520, 2302;
	setp.gt.u32 	%p455, %r160, 767;
	setp.gt.u32 	%p456, %r159, 255;
	setp.gt.u32 	%p457, %r158, 31;
	setp.gt.u32 	%p458, %r1517, 52;
	or.pred  	%p459, %p457, %p456;
	or.pred  	%p460, %p459, %p455;
	or.pred  	%p461, %p460, %p454;
	or.pred  	%p462, %p461, %p458;
	@%p462 bra 	$L__BB0_141;
	ld.param.u64 	%rd177, [default_function_kernel0_param_1];
	mov.u32 	%r1524, %tid.z;
	mul.lo.s32 	%r1525, %r1524, 4608;
	mad.lo.s32 	%r1526, %r1716, 72, %r1525;
	add.s32 	%r1527, %r1526, %r161;
	cvta.to.global.u64 	%rd109, %rd177;
	mul.wide.u32 	%rd110, %r1527, 4;
	add.s64 	%rd111, %rd109, %rd110;
	ld.global.nc.f32 	%f556, [%rd111];
	mov.u32 	%r1528, %tid.x;
	mul.lo.s32 	%r1529, %r1528, 11;
	mad.lo.s32 	%r1530, %r1524, 576, %r1529;
	shl.b32 	%r1531, %r1530, 2;
	mov.u32 	%r1532, _ZZ24default_function_kernel0E13kernel_shared;
	add.s32 	%r1533, %r1532, %r1531;
	st.shared.f32 	[%r1533+4], %f556;
$L__BB0_141:
	mov.u32 	%r1534, %tid.z;
	mov.u32 	%r1535, %tid.x;
	mul.lo.s32 	%r1537, %r1535, 11;
	mad.lo.s32 	%r1538, %r1534, 576, %r1537;
	setp.gt.u32 	%p463, %r1538, 2301;
	setp.gt.u32 	%p464, %r164, 767;
	setp.gt.u32 	%p465, %r163, 255;
	setp.gt.u32 	%p466, %r162, 31;
	setp.gt.u32 	%p467, %r1535, 52;
	or.pred  	%p468, %p466, %p465;
	or.pred  	%p469, %p468, %p464;
	or.pred  	%p470, %p469, %p463;
	or.pred  	%p471, %p470, %p467;
	@%p471 bra 	$L__BB0_143;
	ld.param.u64 	%rd178, [default_function_kernel0_param_1];
	mov.u32 	%r1542, %tid.z;
	mul.lo.s32 	%r1543, %r1542, 4608;
	mad.lo.s32 	%r1544, %r1716, 72, %r1543;
	add.s32 	%r1545, %r1544, %r165;
	cvta.to.global.u64 	%rd112, %rd178;
	mul.wide.u32 	%rd113, %r1545, 4;
	add.s64 	%rd114, %rd112, %rd113;
	ld.global.nc.f32 	%f557, [%rd114];
	mov.u32 	%r1546, %tid.x;
	mul.lo.s32 	%r1547, %r1546, 11;
	mad.lo.s32 	%r1548, %r1542, 576, %r1547;
	shl.b32 	%r1549, %r1548, 2;
	mov.u32 	%r1550, _ZZ24default_function_kernel0E13kernel_shared;
	add.s32 	%r1551, %r1550, %r1549;
	st.shared.f32 	[%r1551+8], %f557;
$L__BB0_143:
	mov.u32 	%r1552, %tid.z;
	mov.u32 	%r1553, %tid.x;
	mul.lo.s32 	%r1555, %r1553, 11;
	mad.lo.s32 	%r1556, %r1552, 576, %r1555;
	setp.gt.u32 	%p472, %r1556, 2300;
	setp.gt.u32 	%p473, %r168, 767;
	setp.gt.u32 	%p474, %r167, 255;
	setp.gt.u32 	%p475, %r166, 31;
	setp.gt.u32 	%p476, %r1553, 52;
	or.pred  	%p477, %p475, %p474;
	or.pred  	%p478, %p477, %p473;
	or.pred  	%p479, %p478, %p472;
	or.pred  	%p480, %p479, %p476;
	@%p480 bra 	$L__BB0_145;
	ld.param.u64 	%rd179, [default_function_kernel0_param_1];
	mov.u32 	%r1560, %tid.z;
	mul.lo.s32 	%r1561, %r1560, 4608;
	mad.lo.s32 	%r1562, %r1716, 72, %r1561;
	add.s32 	%r1563, %r1562, %r169;
	cvta.to.global.u64 	%rd115, %rd179;
	mul.wide.u32 	%rd116, %r1563, 4;
	add.s64 	%rd117, %rd115, %rd116;
	ld.global.nc.f32 	%f558, [%rd117];
	mov.u32 	%r1564, %tid.x;
	mul.lo.s32 	%r1565, %r1564, 11;
	mad.lo.s32 	%r1566, %r1560, 576, %r1565;
	shl.b32 	%r1567, %r1566, 2;
	mov.u32 	%r1568, _ZZ24default_function_kernel0E13kernel_shared;
	add.s32 	%r1569, %r1568, %r1567;
	st.shared.f32 	[%r1569+12], %f558;
$L__BB0_145:
	mov.u32 	%r1570, %tid.x;
	setp.gt.u32 	%p481, %r1570, 51;
	mov.u32 	%r1572, %tid.z;
	mul.lo.s32 	%r1573, %r1570, 11;
	mad.lo.s32 	%r1574, %r1572, 576, %r1573;
	setp.gt.u32 	%p482, %r1574, 2299;
	setp.gt.u32 	%p483, %r172, 767;
	setp.gt.u32 	%p484, %r171, 255;
	setp.gt.u32 	%p485, %r170, 31;
	or.pred  	%p486, %p485, %p484;
	or.pred  	%p487, %p486, %p483;
	or.pred  	%p488, %p487, %p482;
	or.pred  	%p489, %p488, %p481;
	@%p489 bra 	$L__BB0_147;
	ld.param.u64 	%rd180, [default_function_kernel0_param_1];
	mov.u32 	%r1578, %tid.z;
	mul.lo.s32 	%r1579, %r1578, 4608;
	mad.lo.s32 	%r1580, %r1716, 72, %r1579;
	add.s32 	%r1581, %r1580, %r173;
	cvta.to.global.u64 	%rd118, %rd180;
	mul.wide.u32 	%rd119, %r1581, 4;
	add.s64 	%rd120, %rd118, %rd119;
	ld.global.nc.f32 	%f559, [%rd120];
	mov.u32 	%r1582, %tid.x;
	mul.lo.s32 	%r1583, %r1582, 11;
	mad.lo.s32 	%r1584, %r1578, 576, %r1583;
	shl.b32 	%r1585, %r1584, 2;
	mov.u32 	%r1586, _ZZ24default_function_kernel0E13kernel_shared;
	add.s32 	%r1587, %r1586, %r1585;
	st.shared.f32 	[%r1587+16], %f559;
$L__BB0_147:
	mov.u32 	%r1588, %tid.z;
	mov.u32 	%r1589, %tid.x;
	mul.lo.s32 	%r1591, %r1589, 11;
	mad.lo.s32 	%r1592, %r1588, 576, %r1591;
	setp.gt.u32 	%p490, %r1592, 2298;
	setp.gt.u32 	%p491, %r176, 767;
	setp.gt.u32 	%p492, %r175, 255;
	setp.gt.u32 	%p493, %r174, 31;
	setp.gt.u32 	%p494, %r1589, 51;
	or.pred  	%p495, %p493, %p492;
	or.pred  	%p496, %p495, %p491;
	or.pred  	%p497, %p496, %p490;
	or.pred  	%p498, %p497, %p494;
	@%p498 bra 	$L__BB0_149;
	ld.param.u64 	%rd181, [default_function_kernel0_param_1];
	mov.u32 	%r1596, %tid.z;
	mul.lo.s32 	%r1597, %r1596, 4608;
	mad.lo.s32 	%r1598, %r1716, 72, %r1597;
	add.s32 	%r1599, %r1598, %r177;
	cvta.to.global.u64 	%rd121, %rd181;
	mul.wide.u32 	%rd122, %r1599, 4;
	add.s64 	%rd123, %rd121, %rd122;
	ld.global.nc.f32 	%f560, [%rd123];
	mov.u32 	%r1600, %tid.x;
	mul.lo.s32 	%r1601, %r1600, 11;
	mad.lo.s32 	%r1602, %r1596, 576, %r1601;
	shl.b32 	%r1603, %r1602, 2;
	mov.u32 	%r1604, _ZZ24default_function_kernel0E13kernel_shared;
	add.s32 	%r1605, %r1604, %r1603;
	st.shared.f32 	[%r1605+20], %f560;
$L__BB0_149:
	mov.u32 	%r1606, %tid.z;
	mov.u32 	%r1607, %tid.x;
	mul.lo.s32 	%r1609, %r1607, 11;
	mad.lo.s32 	%r1610, %r1606, 576, %r1609;
	setp.gt.u32 	%p499, %r1610, 2297;
	setp.gt.u32 	%p500, %r180, 767;
	setp.gt.u32 	%p501, %r179, 255;
	setp.gt.u32 	%p502, %r178, 31;
	setp.gt.u32 	%p503, %r1607, 51;
	or.pred  	%p504, %p502, %p501;
	or.pred  	%p505, %p504, %p500;
	or.pred  	%p506, %p505, %p499;
	or.pred  	%p507, %p506, %p503;
	@%p507 bra 	$L__BB0_151;
	ld.param.u64 	%rd182, [default_function_kernel0_param_1];
	mov.u32 	%r1614, %tid.z;
	mul.lo.s32 	%r1615, %r1614, 4608;
	mad.lo.s32 	%r1616, %r1716, 72, %r1615;
	add.s32 	%r1617, %r1616, %r181;
	cvta.to.global.u64 	%rd124, %rd182;
	mul.wide.u32 	%rd125, %r1617, 4;
	add.s64 	%rd126, %rd124, %rd125;
	ld.global.nc.f32 	%f561, [%rd126];
	mov.u32 	%r1618, %tid.x;
	mul.lo.s32 	%r1619, %r1618, 11;
	mad.lo.s32 	%r1620, %r1614, 576, %r1619;
	shl.b32 	%r1621, %r1620, 2;
	mov.u32 	%r1622, _ZZ24default_function_kernel0E13kernel_shared;
	add.s32 	%r1623, %r1622, %r1621;
	st.shared.f32 	[%r1623+24], %f561;
$L__BB0_151:
	mov.u32 	%r1624, %tid.z;
	mov.u32 	%r1625, %tid.x;
	mul.lo.s32 	%r1627, %r1625, 11;
	mad.lo.s32 	%r1628, %r1624, 576, %r1627;
	setp.gt.u32 	%p508, %r1628, 2296;
	setp.gt.u32 	%p509, %r184, 767;
	setp.gt.u32 	%p510, %r183, 255;
	setp.gt.u32 	%p511, %r182, 31;
	setp.gt.u32 	%p512, %r1625, 51;
	or.pred  	%p513, %p511, %p510;
	or.pred  	%p514, %p513, %p509;
	or.pred  	%p515, %p514, %p508;
	or.pred  	%p516, %p515, %p512;
	@%p516 bra 	$L__BB0_153;
	ld.param.u64 	%rd183, [default_function_kernel0_param_1];
	mov.u32 	%r1632, %tid.z;
	mul.lo.s32 	%r1633, %r1632, 4608;
	mad.lo.s32 	%r1634, %r1716, 72, %r1633;
	add.s32 	%r1635, %r1634, %r185;
	cvta.to.global.u64 	%rd127, %rd183;
	mul.wide.u32 	%rd128, %r1635, 4;
	add.s64 	%rd129, %rd127, %rd128;
	ld.global.nc.f32 	%f562, [%rd129];
	mov.u32 	%r1636, %tid.x;
	mul.lo.s32 	%r1637, %r1636, 11;
	mad.lo.s32 	%r1638, %r1632, 576, %r1637;
	shl.b32 	%r1639, %r1638, 2;
	mov.u32 	%r1640, _ZZ24default_function_kernel0E13kernel_shared;
	add.s32 	%r1641, %r1640, %r1639;
	st.shared.f32 	[%r1641+28], %f562;
$L__BB0_153:
	mov.u32 	%r1642, %tid.z;
	mov.u32 	%r1643, %tid.x;
	mul.lo.s32 	%r1645, %r1643, 11;
	mad.lo.s32 	%r1646, %r1642, 576, %r1645;
	setp.gt.u32 	%p517, %r1646, 2295;
	setp.gt.u32 	%p518, %r188, 767;
	setp.gt.u32 	%p519, %r187, 255;
	setp.gt.u32 	%p520, %r186, 31;
	setp.gt.u32 	%p521, %r1643, 51;
	or.pred  	%p522, %p520, %p519;
	or.pred  	%p523, %p522, %p518;
	or.pred  	%p524, %p523, %p517;
	or.pred  	%p525, %p524, %p521;
	@%p525 bra 	$L__BB0_155;
	ld.param.u64 	%rd184, [default_function_kernel0_param_1];
	mov.u32 	%r1650, %tid.z;
	mul.lo.s32 	%r1651, %r1650, 4608;
	mad.lo.s32 	%r1652, %r1716, 72, %r1651;
	add.s32 	%r1653, %r1652, %r189;
	cvta.to.global.u64 	%rd130, %rd184;
	mul.wide.u32 	%rd131, %r1653, 4;
	add.s64 	%rd132, %rd130, %rd131;
	ld.global.nc.f32 	%f563, [%rd132];
	mov.u32 	%r1654, %tid.x;
	mul.lo.s32 	%r1655, %r1654, 11;
	mad.lo.s32 	%r1656, %r1650, 576, %r1655;
	shl.b32 	%r1657, %r1656, 2;
	mov.u32 	%r1658, _ZZ24default_function_kernel0E13kernel_shared;
	add.s32 	%r1659, %r1658, %r1657;
	st.shared.f32 	[%r1659+32], %f563;
$L__BB0_155:
	mov.u32 	%r1660, %tid.z;
	mov.u32 	%r1661, %tid.x;
	mul.lo.s32 	%r1663, %r1661, 11;
	mad.lo.s32 	%r1664, %r1660, 576, %r1663;
	setp.gt.u32 	%p526, %r1664, 2294;
	setp.gt.u32 	%p527, %r192, 767;
	setp.gt.u32 	%p528, %r191, 255;
	setp.gt.u32 	%p529, %r190, 31;
	setp.gt.u32 	%p530, %r1661, 51;
	or.pred  	%p531, %p529, %p528;
	or.pred  	%p532, %p531, %p527;
	or.pred  	%p533, %p532, %p526;
	or.pred  	%p534, %p533, %p530;
	@%p534 bra 	$L__BB0_157;
	ld.param.u64 	%rd185, [default_function_kernel0_param_1];
	mov.u32 	%r1668, %tid.z;
	mul.lo.s32 	%r1669, %r1668, 4608;
	mad.lo.s32 	%r1670, %r1716, 72, %r1669;
	add.s32 	%r1671, %r1670, %r193;
	cvta.to.global.u64 	%rd133, %rd185;
	mul.wide.u32 	%rd134, %r1671, 4;
	add.s64 	%rd135, %rd133, %rd134;
	ld.global.nc.f32 	%f564, [%rd135];
	mov.u32 	%r1672, %tid.x;
	mul.lo.s32 	%r1673, %r1672, 11;
	mad.lo.s32 	%r1674, %r1668, 576, %r1673;
	shl.b32 	%r1675, %r1674, 2;
	mov.u32 	%r1676, _ZZ24default_function_kernel0E13kernel_shared;
	add.s32 	%r1677, %r1676, %r1675;
	st.shared.f32 	[%r1677+36], %f564;
$L__BB0_157:
	mov.u32 	%r1678, %tid.z;
	mov.u32 	%r1679, %tid.x;
	mul.lo.s32 	%r1681, %r1679, 11;
	mad.lo.s32 	%r1682, %r1678, 576, %r1681;
	setp.gt.u32 	%p535, %r1682, 2293;
	setp.gt.u32 	%p536, %r196, 767;
	setp.gt.u32 	%p537, %r195, 255;
	setp.gt.u32 	%p538, %r194, 31;
	setp.gt.u32 	%p539, %r1679, 51;
	or.pred  	%p540, %p538, %p537;
	or.pred  	%p541, %p540, %p536;
	or.pred  	%p542, %p541, %p535;
	or.pred  	%p543, %p542, %p539;
	@%p543 bra 	$L__BB0_159;
	ld.param.u64 	%rd186, [default_function_kernel0_param_1];
	mov.u32 	%r1686, %tid.z;
	mul.lo.s32 	%r1687, %r1686, 4608;
	mad.lo.s32 	%r1688, %r1716, 72, %r1687;
	add.s32 	%r1689, %r1688, %r197;
	cvta.to.global.u64 	%rd136, %rd186;
	mul.wide.u32 	%rd137, %r1689, 4;
	add.s64 	%rd138, %rd136, %rd137;
	ld.global.nc.f32 	%f565, [%rd138];
	mov.u32 	%r1690, %tid.x;
	mul.lo.s32 	%r1691, %r1690, 11;
	mad.lo.s32 	%r1692, %r1686, 576, %r1691;
	shl.b32 	%r1693, %r1692, 2;
	mov.u32 	%r1694, _ZZ24default_function_kernel0E13kernel_shared;
	add.s32 	%r1695, %r1694, %r1693;
	st.shared.f32 	[%r1695+40], %f565;
$L__BB0_159:
	bar.sync 	0;
	mov.b32 	%r1717, 0;
$L__BB0_160:
	mov.u32 	%r1698, %tid.x;
	shl.b32 	%r1699, %r1698, 2;
	mov.u32 	%r1700, _ZZ24default_function_kernel0E15pad_temp_shared;
	add.s32 	%r1701, %r1699, %r1700;
	mad.lo.s32 	%r1702, %r1717, 3712, %r1701;
	add.s32 	%r1718, %r1702, 1624;
	ld.shared.f32 	%f1112, [%r1702+1624];
	mov.b32 	%r1719, 1152;
$L__BB0_161:
	ld.shared.f32 	%f566, [%r1718+-1624];
	ld.shared.f32 	%f567, [%r1718+-1620];
	ld.shared.f32 	%f568, [%r1718+-1616];
	ld.shared.f32 	%f569, [%r1718+-1392];
	ld.shared.f32 	%f570, [%r1718+-1388];
	ld.shared.f32 	%f571, [%r1718+-1384];
	ld.shared.f32 	%f572, [%r1718+-1160];
	ld.shared.f32 	%f573, [%r1718+-1156];
	ld.shared.f32 	%f574, [%r1718+-1152];
	ld.shared.f32 	%f575, [%r1718+-928];
	ld.shared.f32 	%f576, [%r1718+-924];
	ld.shared.f32 	%f577, [%r1718+-920];
	ld.shared.f32 	%f578, [%r1718+-696];
	ld.shared.f32 	%f579, [%r1718+-692];
	ld.shared.f32 	%f580, [%r1718+-688];
	ld.shared.f32 	%f581, [%r1718+-464];
	ld.shared.f32 	%f582, [%r1718+-460];
	ld.shared.f32 	%f583, [%r1718+-456];
	ld.shared.f32 	%f584, [%r1718+-232];
	ld.shared.f32 	%f585, [%r1718+-228];
	ld.shared.f32 	%f586, [%r1718+-224];
	ld.shared.f32 	%f587, [%r1718+4];
	ld.shared.f32 	%f588, [%r1718+8];
	add.s32 	%r203, %r1718, 232;
	ld.shared.f32 	%f407, [%r1718+232];
	ld.shared.f32 	%f589, [%r1718+236];
	ld.shared.f32 	%f590, [%r1718+240];
	ld.shared.f32 	%f591, [%r1718+464];
	ld.shared.f32 	%f592, [%r1718+468];
	ld.shared.f32 	%f593, [%r1718+472];
	ld.shared.f32 	%f594, [%r1718+696];
	ld.shared.f32 	%f595, [%r1718+700];
	ld.shared.f32 	%f596, [%r1718+704];
	ld.shared.f32 	%f597, [%r1718+928];
	ld.shared.f32 	%f598, [%r1718+932];
	ld.shared.f32 	%f599, [%r1718+936];
	ld.shared.f32 	%f600, [%r1718+1160];
	ld.shared.f32 	%f601, [%r1718+1164];
	ld.shared.f32 	%f602, [%r1718+1168];
	ld.shared.f32 	%f603, [%r1718+1392];
	ld.shared.f32 	%f604, [%r1718+1396];
	ld.shared.f32 	%f605, [%r1718+1400];
	mov.u32 	%r1703, %tid.z;
	mov.u32 	%r1704, _ZZ24default_function_kernel0E13kernel_shared;
	mad.lo.s32 	%r1705, %r1703, 2304, %r1704;
	mad.lo.s32 	%r1706, %r1717, 36, %r1705;
	add.s32 	%r1707, %r1706, %r1719;
	ld.shared.f32 	%f606, [%r1707+-1152];
	ld.shared.f32 	%f607, [%r1707+-1148];
	ld.shared.f32 	%f608, [%r1707+-1144];
	ld.shared.f32 	%f609, [%r1707+-864];
	ld.shared.f32 	%f610, [%r1707+-860];
	ld.shared.f32 	%f611, [%r1707+-856];
	ld.shared.f32 	%f612, [%r1707+-576];
	ld.shared.f32 	%f613, [%r1707+-572];
	ld.shared.f32 	%f614, [%r1707+-568];
	ld.shared.f32 	%f615, [%r1707+-288];
	ld.shared.f32 	%f616, [%r1707+-284];
	ld.shared.f32 	%f617, [%r1707+-280];
	ld.shared.f32 	%f618, [%r1707];
	ld.shared.f32 	%f619, [%r1707+4];
	ld.shared.f32 	%f620, [%r1707+8];
	ld.shared.f32 	%f621, [%r1707+288];
	ld.shared.f32 	%f622, [%r1707+292];
	ld.shared.f32 	%f623, [%r1707+296];
	ld.shared.f32 	%f624, [%r1707+576];
	ld.shared.f32 	%f625, [%r1707+580];
	ld.shared.f32 	%f626, [%r1707+584];
	ld.shared.f32 	%f627, [%r1707+864];
	ld.shared.f32 	%f628, [%r1707+868];
	ld.shared.f32 	%f629, [%r1707+872];
	fma.rn.f32 	%f630, %f566, %f606, %f1158;
	fma.rn.f32 	%f631, %f569, %f606, %f1157;
	fma.rn.f32 	%f632, %f572, %f606, %f1156;
	fma.rn.f32 	%f633, %f575, %f606, %f1155;
	fma.rn.f32 	%f634, %f578, %f606, %f1154;
	fma.rn.f32 	%f635, %f581, %f606, %f1153;
	fma.rn.f32 	%f636, %f584, %f606, %f1152;
	fma.rn.f32 	%f637, %f1112, %f606, %f1151;
	fma.rn.f32 	%f638, %f407, %f606, %f1150;
	fma.rn.f32 	%f639, %f591, %f606, %f1149;
	fma.rn.f32 	%f640, %f594, %f606, %f1148;
	fma.rn.f32 	%f641, %f597, %f606, %f1147;
	fma.rn.f32 	%f642, %f600, %f606, %f1146;
	fma.rn.f32 	%f643, %f603, %f606, %f1145;
	fma.rn.f32 	%f644, %f566, %f609, %f1144;
	fma.rn.f32 	%f645, %f569, %f609, %f1143;
	fma.rn.f32 	%f646, %f572, %f609, %f1142;
	fma.rn.f32 	%f647, %f575, %f609, %f1141;
	fma.rn.f32 	%f648, %f578, %f609, %f1140;
	fma.rn.f32 	%f649, %f581, %f609, %f1139;
	fma.rn.f32 	%f650, %f584, %f609, %f1138;
	fma.rn.f32 	%f651, %f1112, %f609, %f1137;
	fma.rn.f32 	%f652, %f407, %f609, %f1136;
	fma.rn.f32 	%f653, %f591, %f609, %f1135;
	fma.rn.f32 	%f654, %f594, %f609, %f1134;
	fma.rn.f32 	%f655, %f597, %f609, %f1133;
	fma.rn.f32 	%f656, %f600, %f609, %f1132;
	fma.rn.f32 	%f657, %f603, %f609, %f1131;
	fma.rn.f32 	%f658, %f566, %f612, %f1130;
	fma.rn.f32 	%f659, %f569, %f612, %f1129;
	fma.rn.f32 	%f660, %f572, %f612, %f1128;
	fma.rn.f32 	%f661, %f575, %f612, %f1127;
	fma.rn.f32 	%f662, %f578, %f612, %f1126;
	fma.rn.f32 	%f663, %f581, %f612, %f1125;
	fma.rn.f32 	%f664, %f584, %f612, %f1124;
	fma.rn.f32 	%f665, %f1112, %f612, %f1123;
	fma.rn.f32 	%f666, %f407, %f612, %f1122;
	fma.rn.f32 	%f667, %f591, %f612, %f1121;
	fma.rn.f32 	%f668, %f594, %f612, %f1120;
	fma.rn.f32 	%f669, %f597, %f612, %f1119;
	fma.rn.f32 	%f670, %f600, %f612, %f1118;
	fma.rn.f32 	%f671, %f603, %f612, %f1117;
	fma.rn.f32 	%f672, %f566, %f615, %f1116;
	fma.rn.f32 	%f673, %f569, %f615, %f1115;
	fma.rn.f32 	%f674, %f572, %f615, %f1114;
	fma.rn.f32 	%f675, %f575, %f615, %f1113;
	fma.rn.f32 	%f676, %f578, %f615, %f1159;
	fma.rn.f32 	%f677, %f581, %f615, %f1160;
	fma.rn.f32 	%f678, %f584, %f615, %f1161;
	fma.rn.f32 	%f679, %f1112, %f615, %f1162;
	fma.rn.f32 	%f680, %f407, %f615, %f1163;
	fma.rn.f32 	%f681, %f591, %f615, %f1164;
	fma.rn.f32 	%f682, %f594, %f615, %f1165;
	fma.rn.f32 	%f683, %f597, %f615, %f1166;
	fma.rn.f32 	%f684, %f600, %f615, %f1167;
	fma.rn.f32 	%f685, %f603, %f615, %f1168;
	fma.rn.f32 	%f686, %f566, %f618, %f1169;
	fma.rn.f32 	%f687, %f569, %f618, %f1170;
	fma.rn.f32 	%f688, %f572, %f618, %f1171;
	fma.rn.f32 	%f689, %f575, %f618, %f1172;
	fma.rn.f32 	%f690, %f578, %f618, %f1173;
	fma.rn.f32 	%f691, %f581, %f618, %f1174;
	fma.rn.f32 	%f692, %f584, %f618, %f1175;
	fma.rn.f32 	%f693, %f1112, %f618, %f1176;
	fma.rn.f32 	%f694, %f407, %f618, %f1177;
	fma.rn.f32 	%f695, %f591, %f618, %f1178;
	fma.rn.f32 	%f696, %f594, %f618, %f1179;
	fma.rn.f32 	%f697, %f597, %f618, %f1180;
	fma.rn.f32 	%f698, %f600, %f618, %f1181;
	fma.rn.f32 	%f699, %f603, %f618, %f1182;
	fma.rn.f32 	%f700, %f566, %f621, %f1183;
	fma.rn.f32 	%f701, %f569, %f621, %f1184;
	fma.rn.f32 	%f702, %f572, %f621, %f1185;
	fma.rn.f32 	%f703, %f575, %f621, %f1186;
	fma.rn.f32 	%f704, %f578, %f621, %f1187;
	fma.rn.f32 	%f705, %f581, %f621, %f1188;
	fma.rn.f32 	%f706, %f584, %f621, %f1189;
	fma.rn.f32 	%f707, %f1112, %f621, %f1190;
	fma.rn.f32 	%f708, %f407, %f621, %f1191;
	fma.rn.f32 	%f709, %f591, %f621, %f1192;
	fma.rn.f32 	%f710, %f594, %f621, %f1193;
	fma.rn.f32 	%f711, %f597, %f621, %f1194;
	fma.rn.f32 	%f712, %f600, %f621, %f1195;
	fma.rn.f32 	%f713, %f603, %f621, %f1196;
	fma.rn.f32 	%f714, %f566, %f624, %f1197;
	fma.rn.f32 	%f715, %f569, %f624, %f1198;
	fma.rn.f32 	%f716, %f572, %f624, %f1199;
	fma.rn.f32 	%f717, %f575, %f624, %f1200;
	fma.rn.f32 	%f718, %f578, %f624, %f1201;
	fma.rn.f32 	%f719, %f581, %f624, %f1202;
	fma.rn.f32 	%f720, %f584, %f624, %f1203;
	fma.rn.f32 	%f721, %f1112, %f624, %f1204;
	fma.rn.f32 	%f722, %f407, %f624, %f1205;
	fma.rn.f32 	%f723, %f591, %f624, %f1206;
	fma.rn.f32 	%f724, %f594, %f624, %f1207;
	fma.rn.f32 	%f725, %f597, %f624, %f1208;
	fma.rn.f32 	%f726, %f600, %f624, %f1209;
	fma.rn.f32 	%f727, %f603, %f624, %f1210;
	fma.rn.f32 	%f728, %f566, %f627, %f1211;
	fma.rn.f32 	%f729, %f569, %f627, %f1212;
	fma.rn.f32 	%f730, %f572, %f627, %f1213;
	fma.rn.f32 	%f731, %f575, %f627, %f1214;
	fma.rn.f32 	%f732, %f578, %f627, %f1215;
	fma.rn.f32 	%f733, %f581, %f627, %f1216;
	fma.rn.f32 	%f734, %f584, %f627, %f1217;
	fma.rn.f32 	%f735, %f1112, %f627, %f1218;
	fma.rn.f32 	%f736, %f407, %f627, %f1219;
	fma.rn.f32 	%f737, %f591, %f627, %f1220;
	fma.rn.f32 	%f738, %f594, %f627, %f1221;
	fma.rn.f32 	%f739, %f597, %f627, %f1222;
	fma.rn.f32 	%f740, %f600, %f627, %f1223;
	fma.rn.f32 	%f741, %f603, %f627, %f1224;
	fma.rn.f32 	%f742, %f567, %f607, %f630;
	fma.rn.f32 	%f743, %f570, %f607, %f631;
	fma.rn.f32 	%f744, %f573, %f607, %f632;
	fma.rn.f32 	%f745, %f576, %f607, %f633;
	fma.rn.f32 	%f746, %f579, %f607, %f634;
	fma.rn.f32 	%f747, %f582, %f607, %f635;
	fma.rn.f32 	%f748, %f585, %f607, %f636;
	fma.rn.f32 	%f749, %f587, %f607, %f637;
	fma.rn.f32 	%f750, %f589, %f607, %f638;
	fma.rn.f32 	%f751, %f592, %f607, %f639;
	fma.rn.f32 	%f752, %f595, %f607, %f640;
	fma.rn.f32 	%f753, %f598, %f607, %f641;
	fma.rn.f32 	%f754, %f601, %f607, %f642;
	fma.rn.f32 	%f755, %f604, %f607, %f643;
	fma.rn.f32 	%f756, %f567, %f610, %f644;
	fma.rn.f32 	%f757, %f570, %f610, %f645;
	fma.rn.f32 	%f758, %f573, %f610, %f646;
	fma.rn.f32 	%f759, %f576, %f610, %f647;
	fma.rn.f32 	%f760, %f579, %f610, %f648;
	fma.rn.f32 	%f761, %f582, %f610, %f649;
	fma.rn.f32 	%f762, %f585, %f610, %f650;
	fma.rn.f32 	%f763, %f587, %f610, %f651;
	fma.rn.f32 	%f764, %f589, %f610, %f652;
	fma.rn.f32 	%f765, %f592, %f610, %f653;
	fma.rn.f32 	%f766, %f595, %f610, %f654;
	fma.rn.f32 	%f767, %f598, %f610, %f655;
	fma.rn.f32 	%f768, %f601, %f610, %f656;
	fma.rn.f32 	%f769, %f604, %f610, %f657;
	fma.rn.f32 	%f770, %f567, %f613, %f658;
	fma.rn.f32 	%f771, %f570, %f613, %f659;
	fma.rn.f32 	%f772, %f573, %f613, %f660;
	fma.rn.f32 	%f773, %f576, %f613, %f661;
	fma.rn.f32 	%f774, %f579, %f613, %f662;
	fma.rn.f32 	%f775, %f582, %f613, %f663;
	fma.rn.f32 	%f776, %f585, %f613, %f664;
	fma.rn.f32 	%f777, %f587, %f613, %f665;
	fma.rn.f32 	%f778, %f589, %f613, %f666;
	fma.rn.f32 	%f779, %f592, %f613, %f667;
	fma.rn.f32 	%f780, %f595, %f613, %f668;
	fma.rn.f32 	%f781, %f598, %f613, %f669;
	fma.rn.f32 	%f782, %f601, %f613, %f670;
	fma.rn.f32 	%f783, %f604, %f613, %f671;
	fma.rn.f32 	%f784, %f567, %f616, %f672;
	fma.rn.f32 	%f785, %f570, %f616, %f673;
	fma.rn.f32 	%f786, %f573, %f616, %f674;
	fma.rn.f32 	%f787, %f576, %f616, %f675;
	fma.rn.f32 	%f788, %f579, %f616, %f676;
	fma.rn.f32 	%f789, %f582, %f616, %f677;
	fma.rn.f32 	%f790, %f585, %f616, %f678;
	fma.rn.f32 	%f791, %f587, %f616, %f679;
	fma.rn.f32 	%f792, %f589, %f616, %f680;
	fma.rn.f32 	%f793, %f592, %f616, %f681;
	fma.rn.f32 	%f794, %f595, %f616, %f682;
	fma.rn.f32 	%f795, %f598, %f616, %f683;
	fma.rn.f32 	%f796, %f601, %f616, %f684;
	fma.rn.f32 	%f797, %f604, %f616, %f685;
	fma.rn.f32 	%f798, %f567, %f619, %f686;
	fma.rn.f32 	%f799, %f570, %f619, %f687;
	fma.rn.f32 	%f800, %f573, %f619, %f688;
	fma.rn.f32 	%f801, %f576, %f619, %f689;
	fma.rn.f32 	%f802, %f579, %f619, %f690;
	fma.rn.f32 	%f803, %f582, %f619, %f691;
	fma.rn.f32 	%f804, %f585, %f619, %f692;
	fma.rn.f32 	%f805, %f587, %f619, %f693;
	fma.rn.f32 	%f806, %f589, %f619, %f694;
	fma.rn.f32 	%f807, %f592, %f619, %f695;
	fma.rn.f32 	%f808, %f595, %f619, %f696;
	fma.rn.f32 	%f809, %f598, %f619, %f697;
	fma.rn.f32 	%f810, %f601, %f619, %f698;
	fma.rn.f32 	%f811, %f604, %f619, %f699;
	fma.rn.f32 	%f812, %f567, %f622, %f700;
	fma.rn.f32 	%f813, %f570, %f622, %f701;
	fma.rn.f32 	%f814, %f573, %f622, %f702;
	fma.rn.f32 	%f815, %f576, %f622, %f703;
	fma.rn.f32 	%f816, %f579, %f622, %f704;
	fma.rn.f32 	%f817, %f582, %f622, %f705;
	fma.rn.f32 	%f818, %f585, %f622, %f706;
	fma.rn.f32 	%f819, %f587, %f622, %f707;
	fma.rn.f32 	%f820, %f589, %f622, %f708;
	fma.rn.f32 	%f821, %f592, %f622, %f709;
	fma.rn.f32 	%f822, %f595, %f622, %f710;
	fma.rn.f32 	%f823, %f598, %f622, %f711;
	fma.rn.f32 	%f824, %f601, %f622, %f712;
	fma.rn.f32 	%f825, %f604, %f622, %f713;
	fma.rn.f32 	%f826, %f567, %f625, %f714;
	fma.rn.f32 	%f827, %f570, %f625, %f715;
	fma.rn.f32 	%f828, %f573, %f625, %f716;
	fma.rn.f32 	%f829, %f576, %f625, %f717;
	fma.rn.f32 	%f830, %f579, %f625, %f718;
	fma.rn.f32 	%f831, %f582, %f625, %f719;
	fma.rn.f32 	%f832, %f585, %f625, %f720;
	fma.rn.f32 	%f833, %f587, %f625, %f721;
	fma.rn.f32 	%f834, %f589, %f625, %f722;
	fma.rn.f32 	%f835, %f592, %f625, %f723;
	fma.rn.f32 	%f836, %f595, %f625, %f724;
	fma.rn.f32 	%f837, %f598, %f625, %f725;
	fma.rn.f32 	%f838, %f601, %f625, %f726;
	fma.rn.f32 	%f839, %f604, %f625, %f727;
	fma.rn.f32 	%f840, %f567, %f628, %f728;
	fma.rn.f32 	%f841, %f570, %f628, %f729;
	fma.rn.f32 	%f842, %f573, %f628, %f730;
	fma.rn.f32 	%f843, %f576, %f628, %f731;
	fma.rn.f32 	%f844, %f579, %f628, %f732;
	fma.rn.f32 	%f845, %f582, %f628, %f733;
	fma.rn.f32 	%f846, %f585, %f628, %f734;
	fma.rn.f32 	%f847, %f587, %f628, %f735;
	fma.rn.f32 	%f848, %f589, %f628, %f736;
	fma.rn.f32 	%f849, %f592, %f628, %f737;
	fma.rn.f32 	%f850, %f595, %f628, %f738;
	fma.rn.f32 	%f851, %f598, %f628, %f739;
	fma.rn.f32 	%f852, %f601, %f628, %f740;
	fma.rn.f32 	%f853, %f604, %f628, %f741;
	fma.rn.f32 	%f1158, %f568, %f608, %f742;
	fma.rn.f32 	%f1157, %f571, %f608, %f743;
	fma.rn.f32 	%f1156, %f574, %f608, %f744;
	fma.rn.f32 	%f1155, %f577, %f608, %f745;
	fma.rn.f32 	%f1154, %f580, %f608, %f746;
	fma.rn.f32 	%f1153, %f583, %f608, %f747;
	fma.rn.f32 	%f1152, %f586, %f608, %f748;
	fma.rn.f32 	%f1151, %f588, %f608, %f749;
	fma.rn.f32 	%f1150, %f590, %f608, %f750;
	fma.rn.f32 	%f1149, %f593, %f608, %f751;
	fma.rn.f32 	%f1148, %f596, %f608, %f752;
	fma.rn.f32 	%f1147, %f599, %f608, %f753;
	fma.rn.f32 	%f1146, %f602, %f608, %f754;
	fma.rn.f32 	%f1145, %f605, %f608, %f755;
	fma.rn.f32 	%f1144, %f568, %f611, %f756;
	fma.rn.f32 	%f1143, %f571, %f611, %f757;
	fma.rn.f32 	%f1142, %f574, %f611, %f758;
	fma.rn.f32 	%f1141, %f577, %f611, %f759;
	fma.rn.f32 	%f1140, %f580, %f611, %f760;
	fma.rn.f32 	%f1139, %f583, %f611, %f761;
	fma.rn.f32 	%f1138, %f586, %f611, %f762;
	fma.rn.f32 	%f1137, %f588, %f611, %f763;
	fma.rn.f32 	%f1136, %f590, %f611, %f764;
	fma.rn.f32 	%f1135, %f593, %f611, %f765;
	fma.rn.f32 	%f1134, %f596, %f611, %f766;
	fma.rn.f32 	%f1133, %f599, %f611, %f767;
	fma.rn.f32 	%f1132, %f602, %f611, %f768;
	fma.rn.f32 	%f1131, %f605, %f611, %f769;
	fma.rn.f32 	%f1130, %f568, %f614, %f770;
	fma.rn.f32 	%f1129, %f571, %f614, %f771;
	fma.rn.f32 	%f1128, %f574, %f614, %f772;
	fma.rn.f32 	%f1127, %f577, %f614, %f773;
	fma.rn.f32 	%f1126, %f580, %f614, %f774;
	fma.rn.f32 	%f1125, %f583, %f614, %f775;
	fma.rn.f32 	%f1124, %f586, %f614, %f776;
	fma.rn.f32 	%f1123, %f588, %f614, %f777;
	fma.rn.f32 	%f1122, %f590, %f614, %f778;
	fma.rn.f32 	%f1121, %f593, %f614, %f779;
	fma.rn.f32 	%f1120, %f596, %f614, %f780;
	fma.rn.f32 	%f1119, %f599, %f614, %f781;
	fma.rn.f32 	%f1118, %f602, %f614, %f782;
	fma.rn.f32 	%f1117, %f605, %f614, %f783;
	fma.rn.f32 	%f1116, %f568, %f617, %f784;
	fma.rn.f32 	%f1115, %f571, %f617, %f785;
	fma.rn.f32 	%f1114, %f574, %f617, %f786;
	fma.rn.f32 	%f1113, %f577, %f617, %f787;
	fma.rn.f32 	%f1159, %f580, %f617, %f788;
	fma.rn.f32 	%f1160, %f583, %f617, %f789;
	fma.rn.f32 	%f1161, %f586, %f617, %f790;
	fma.rn.f32 	%f1162, %f588, %f617, %f791;
	fma.rn.f32 	%f1163, %f590, %f617, %f792;
	fma.rn.f32 	%f1164, %f593, %f617, %f793;
	fma.rn.f32 	%f1165, %f596, %f617, %f794;
	fma.rn.f32 	%f1166, %f599, %f617, %f795;
	fma.rn.f32 	%f1167, %f602, %f617, %f796;
	fma.rn.f32 	%f1168, %f605, %f617, %f797;
	fma.rn.f32 	%f1169, %f568, %f620, %f798;
	fma.rn.f32 	%f1170, %f571, %f620, %f799;
	fma.rn.f32 	%f1171, %f574, %f620, %f800;
	fma.rn.f32 	%f1172, %f577, %f620, %f801;
	fma.rn.f32 	%f1173, %f580, %f620, %f802;
	fma.rn.f32 	%f1174, %f583, %f620, %f803;
	fma.rn.f32 	%f1175, %f586, %f620, %f804;
	fma.rn.f32 	%f1176, %f588, %f620, %f805;
	fma.rn.f32 	%f1177, %f590, %f620, %f806;
	fma.rn.f32 	%f1178, %f593, %f620, %f807;
	fma.rn.f32 	%f1179, %f596, %f620, %f808;
	fma.rn.f32 	%f1180, %f599, %f620, %f809;
	fma.rn.f32 	%f1181, %f602, %f620, %f810;
	fma.rn.f32 	%f1182, %f605, %f620, %f811;
	fma.rn.f32 	%f1183, %f568, %f623, %f812;
	fma.rn.f32 	%f1184, %f571, %f623, %f813;
	fma.rn.f32 	%f1185, %f574, %f623, %f814;
	fma.rn.f32 	%f1186, %f577, %f623, %f815;
	fma.rn.f32 	%f1187, %f580, %f623, %f816;
	fma.rn.f32 	%f1188, %f583, %f623, %f817;
	fma.rn.f32 	%f1189, %f586, %f623, %f818;
	fma.rn.f32 	%f1190, %f588, %f623, %f819;
	fma.rn.f32 	%f1191, %f590, %f623, %f820;
	fma.rn.f32 	%f1192, %f593, %f623, %f821;
	fma.rn.f32 	%f1193, %f596, %f623, %f822;
	fma.rn.f32 	%f1194, %f599, %f623, %f823;
	fma.rn.f32 	%f1195, %f602, %f623, %f824;
	fma.rn.f32 	%f1196, %f605, %f623, %f825;
	fma.rn.f32 	%f1197, %f568, %f626, %f826;
	fma.rn.f32 	%f1198, %f571, %f626, %f827;
	fma.rn.f32 	%f1199, %f574, %f626, %f828;
	fma.rn.f32 	%f1200, %f577, %f626, %f829;
	fma.rn.f32 	%f1201, %f580, %f626, %f830;
	fma.rn.f32 	%f1202, %f583, %f626, %f831;
	fma.rn.f32 	%f1203, %f586, %f626, %f832;
	fma.rn.f32 	%f1204, %f588, %f626, %f833;
	fma.rn.f32 	%f1205, %f590, %f626, %f834;
	fma.rn.f32 	%f1206, %f593, %f626, %f835;
	fma.rn.f32 	%f1207, %f596, %f626, %f836;
	fma.rn.f32 	%f1208, %f599, %f626, %f837;
	fma.rn.f32 	%f1209, %f602, %f626, %f838;
	fma.rn.f32 	%f1210, %f605, %f626, %f839;
	fma.rn.f32 	%f1211, %f568, %f629, %f840;
	fma.rn.f32 	%f1212, %f571, %f629, %f841;
	fma.rn.f32 	%f1213, %f574, %f629, %f842;
	fma.rn.f32 	%f1214, %f577, %f629, %f843;
	fma.rn.f32 	%f1215, %f580, %f629, %f844;
	fma.rn.f32 	%f1216, %f583, %f629, %f845;
	fma.rn.f32 	%f1217, %f586, %f629, %f846;
	fma.rn.f32 	%f1218, %f588, %f629, %f847;
	fma.rn.f32 	%f1219, %f590, %f629, %f848;
	fma.rn.f32 	%f1220, %f593, %f629, %f849;
	fma.rn.f32 	%f1221, %f596, %f629, %f850;
	fma.rn.f32 	%f1222, %f599, %f629, %f851;
	fma.rn.f32 	%f1223, %f602, %f629, %f852;
	fma.rn.f32 	%f1224, %f605, %f629, %f853;
	add.s32 	%r1719, %r1719, 12;
	setp.ne.s32 	%p544, %r1719, 1188;
	mov.f32 	%f1112, %f407;
	mov.u32 	%r1718, %r203;
	@%p544 bra 	$L__BB0_161;
	add.s32 	%r1717, %r1717, 1;
	setp.ne.s32 	%p545, %r1717, 8;
	@%p545 bra 	$L__BB0_160;
	add.s32 	%r1716, %r1716, 1;
	setp.ne.s32 	%p546, %r1716, 8;
	@%p546 bra 	$L__BB0_1;
	ld.param.u64 	%rd187, [default_function_kernel0_param_2];
	cvta.to.global.u64 	%rd139, %rd187;
	mov.u32 	%r1708, %tid.z;
	mul.lo.s32 	%r1709, %r1708, 401408;
	mov.u32 	%r1710, %tid.x;
	or.b32  	%r1711, %r1709, %r1710;
	mov.u32 	%r1712, %ctaid.y;
	mad.lo.s32 	%r1713, %r1712, 3136, %r1711;
	mov.u32 	%r1714, %ctaid.x;
	mad.lo.s32 	%r1715, %r1714, 56, %r1713;
	mul.wide.u32 	%rd140, %r1715, 4;
	add.s64 	%rd141, %rd139, %rd140;
	st.global.f32 	[%rd141], %f1158;
	st.global.f32 	[%rd141+896], %f1157;
	st.global.f32 	[%rd141+1792], %f1156;
	st.global.f32 	[%rd141+2688], %f1155;
	st.global.f32 	[%rd141+3584], %f1154;
	st.global.f32 	[%rd141+4480], %f1153;
	st.global.f32 	[%rd141+5376], %f1152;
	st.global.f32 	[%rd141+6272], %f1151;
	st.global.f32 	[%rd141+7168], %f1150;
	st.global.f32 	[%rd141+8064], %f1149;
	st.global.f32 	[%rd141+8960], %f1148;
	st.global.f32 	[%rd141+9856], %f1147;
	st.global.f32 	[%rd141+10752], %f1146;
	st.global.f32 	[%rd141+11648], %f1145;
	st.global.f32 	[%rd141+200704], %f1144;
	st.global.f32 	[%rd141+201600], %f1143;
	st.global.f32 	[%rd141+202496], %f1142;
	st.global.f32 	[%rd141+203392], %f1141;
	st.global.f32 	[%rd141+204288], %f1140;
	st.global.f32 	[%rd141+205184], %f1139;
	st.global.f32 	[%rd141+206080], %f1138;
	st.global.f32 	[%rd141+206976], %f1137;
	st.global.f32 	[%rd141+207872], %f1136;
	st.global.f32 	[%rd141+208768], %f1135;
	st.global.f32 	[%rd141+209664], %f1134;
	st.global.f32 	[%rd141+210560], %f1133;
	st.global.f32 	[%rd141+211456], %f1132;
	st.global.f32 	[%rd141+212352], %f1131;
	st.global.f32 	[%rd141+401408], %f1130;
	st.global.f32 	[%rd141+402304], %f1129;
	st.global.f32 	[%rd141+403200], %f1128;
	st.global.f32 	[%rd141+404096], %f1127;
	st.global.f32 	[%rd141+404992], %f1126;
	st.global.f32 	[%rd141+405888], %f1125;
	st.global.f32 	[%rd141+406784], %f1124;
	st.global.f32 	[%rd141+407680], %f1123;
	st.global.f32 	[%rd141+408576], %f1122;
	st.global.f32 	[%rd141+409472], %f1121;
	st.global.f32 	[%rd141+410368], %f1120;
	st.global.f32 	[%rd141+411264], %f1119;
	st.global.f32 	[%rd141+412160], %f1118;
	st.global.f32 	[%rd141+413056], %f1117;
	st.global.f32 	[%rd141+602112], %f1116;
	st.global.f32 	[%rd141+603008], %f1115;
	st.global.f32 	[%rd141+603904], %f1114;
	st.global.f32 	[%rd141+604800], %f1113;
	st.global.f32 	[%rd141+605696], %f1159;
	st.global.f32 	[%rd141+606592], %f1160;
	st.global.f32 	[%rd141+607488], %f1161;
	st.global.f32 	[%rd141+608384], %f1162;
	st.global.f32 	[%rd141+609280], %f1163;
	st.global.f32 	[%rd141+610176], %f1164;
	st.global.f32 	[%rd141+611072], %f1165;
	st.global.f32 	[%rd141+611968], %f1166;
	st.global.f32 	[%rd141+612864], %f1167;
	st.global.f32 	[%rd141+613760], %f1168;
	st.global.f32 	[%rd141+802816], %f1169;
	st.global.f32 	[%rd141+803712], %f1170;
	st.global.f32 	[%rd141+804608], %f1171;
	st.global.f32 	[%rd141+805504], %f1172;
	st.global.f32 	[%rd141+806400], %f1173;
	st.global.f32 	[%rd141+807296], %f1174;
	st.global.f32 	[%rd141+808192], %f1175;
	st.global.f32 	[%rd141+809088], %f1176;
	st.global.f32 	[%rd141+809984], %f1177;
	st.global.f32 	[%rd141+810880], %f1178;
	st.global.f32 	[%rd141+811776], %f1179;
	st.global.f32 	[%rd141+812672], %f1180;
	st.global.f32 	[%rd141+813568], %f1181;
	st.global.f32 	[%rd141+814464], %f1182;
	st.global.f32 	[%rd141+1003520], %f1183;
	st.global.f32 	[%rd141+1004416], %f1184;
	st.global.f32 	[%rd141+1005312], %f1185;
	st.global.f32 	[%rd141+1006208], %f1186;
	st.global.f32 	[%rd141+1007104], %f1187;
	st.global.f32 	[%rd141+1008000], %f1188;
	st.global.f32 	[%rd141+1008896], %f1189;
	st.global.f32 	[%rd141+1009792], %f1190;
	st.global.f32 	[%rd141+1010688], %f1191;
	st.global.f32 	[%rd141+1011584], %f1192;
	st.global.f32 	[%rd141+1012480], %f1193;
	st.global.f32 	[%rd141+1013376], %f1194;
	st.global.f32 	[%rd141+1014272], %f1195;
	st.global.f32 	[%rd141+1015168], %f1196;
	st.global.f32 	[%rd141+1204224], %f1197;
	st.global.f32 	[%rd141+1205120], %f1198;
	st.global.f32 	[%rd141+1206016], %f1199;
	st.global.f32 	[%rd141+1206912], %f1200;
	st.global.f32 	[%rd141+1207808], %f1201;
	st.global.f32 	[%rd141+1208704], %f1202;
	st.global.f32 	[%rd141+1209600], %f1203;
	st.global.f32 	[%rd141+1210496], %f1204;
	st.global.f32 	[%rd141+1211392], %f1205;
	st.global.f32 	[%rd141+1212288], %f1206;
	st.global.f32 	[%rd141+1213184], %f1207;
	st.global.f32 	[%rd141+1214080], %f1208;
	st.global.f32 	[%rd141+1214976], %f1209;
	st.global.f32 	[%rd141+1215872], %f1210;
	st.global.f32 	[%rd141+1404928], %f1211;
	st.global.f32 	[%rd141+1405824], %f1212;
	st.global.f32 	[%rd141+1406720], %f1213;
	st.global.f32 	[%rd141+1407616], %f1214;
	st.global.f32 	[%rd141+1408512], %f1215;
	st.global.f32 	[%rd141+1409408], %f1216;
	st.global.f32 	[%rd141+1410304], %f1217;
	st.global.f32 	[%rd141+1411200], %f1218;
	st.global.f32 	[%rd141+1412096], %f1219;
	st.global.f32 	[%rd141+1412992], %f1220;
	st.global.f32 	[%rd141+1413888], %f1221;
	st.global.f32 	[%rd141+1414784], %f1222;
	st.global.f32 	[%rd141+1415680], %f1223;
	st.global.f32 	[%rd141+1416576], %f1224;
	ret;

}
	// .globl	_Z6conv2dPfPKfS_
.visible .entry _Z6conv2dPfPKfS_(
	.param .u64 .ptr .align 1 _Z6conv2dPfPKfS__param_0,
	.param .u64 .ptr .align 1 _Z6conv2dPfPKfS__param_1,
	.param .u64 .ptr .align 1 _Z6conv2dPfPKfS__param_2
)
{
	.reg .pred 	%p<15>;
	.reg .b16 	%rs<6>;
	.reg .b32 	%r<303>;
	.reg .b32 	%f<3186>;
	.reg .b64 	%rd<160>;

	ld.param.u64 	%rd4, [_Z6conv2dPfPKfS__param_0];
	ld.param.u64 	%rd3, [_Z6conv2dPfPKfS__param_2];
	cvta.to.global.u64 	%rd1, %rd4;
	mov.u32 	%r71, %ctaid.x;
	mul.hi.u32 	%r72, %r71, -1840700269;
	shr.u32 	%r1, %r72, 7;
	mul.lo.s32 	%r73, %r1, 224;
	sub.s32 	%r2, %r71, %r73;
	mov.u32 	%r286, %tid.x;
	shr.u32 	%r4, %r286, 5;
	and.b32  	%r5, %r286, 31;
	mov.u32 	%r6, %ntid.x;
	add.s32 	%r74, %r286, %r6;
	cvt.u16.u32 	%rs2, %r74;
	sub.s16 	%rs3, 21695, %rs2;
	cvt.u16.u32 	%rs4, %r6;
	div.u16 	%rs5, %rs3, %rs4;
	and.b16  	%rs1, %rs5, 3;
	setp.eq.s16 	%p1, %rs1, 2;
	@%p1 bra 	$L__BB1_3;
	cvt.u32.u16 	%r7, %rs1;
	mov.b32 	%r285, 0;
$L__BB1_2:
	.pragma "nounroll";
	shl.b32 	%r76, %r286, 2;
	mov.u32 	%r77, shared_input;
	add.s32 	%r78, %r77, %r76;
	mov.b32 	%r79, 0;
	st.shared.u32 	[%r78], %r79;
	add.s32 	%r286, %r286, %r6;
	add.s32 	%r285, %r285, 1;
	xor.b32  	%r80, %r285, %r7;
	setp.ne.s32 	%p2, %r80, 2;
	@%p2 bra 	$L__BB1_2;
$L__BB1_3:
	shl.b32 	%r13, %r6, 2;
	shl.b32 	%r81, %r286, 2;
	mov.u32 	%r82, shared_input;
	add.s32 	%r287, %r82, %r81;
	shl.b32 	%r15, %r6, 4;
	shl.b32 	%r16, %r6, 3;
	mul.lo.s32 	%r17, %r6, 12;
$L__BB1_4:
	mov.b32 	%r83, 0;
	st.shared.u32 	[%r287], %r83;
	add.s32 	%r84, %r287, %r13;
	st.shared.u32 	[%r84], %r83;
	add.s32 	%r85, %r287, %r16;
	st.shared.u32 	[%r85], %r83;
	add.s32 	%r86, %r287, %r17;
	st.shared.u32 	[%r86], %r83;
	add.s32 	%r286, %r286, %r13;
	add.s32 	%r287, %r287, %r15;
	setp.lt.u32 	%p3, %r286, 21696;
	@%p3 bra 	$L__BB1_4;
	shl.b32 	%r22, %r1, 5;
	setp.eq.s32 	%p4, %r2, 0;
	max.u32 	%r23, %r2, 1;
	add.s32 	%r24, %r23, -1;
	min.u32 	%r25, %r2, 222;
	add.s32 	%r26, %r25, 2;
	bar.sync 	0;
	@%p4 bra 	$L__BB1_14;
	sub.s32 	%r87, %r26, %r24;
	mul.lo.s32 	%r27, %r87, 224;
	setp.ge.u32 	%p5, %r5, %r27;
	@%p5 bra 	$L__BB1_22;
	add.s32 	%r88, %r22, %r4;
	mul.lo.s32 	%r89, %r24, 224;
	mad.lo.s32 	%r28, %r88, 50176, %r89;
	mul.lo.s32 	%r90, %r25, 224;
	sub.s32 	%r91, %r90, %r5;
	mad.lo.s32 	%r92, %r23, -224, %r91;
	add.s32 	%r29, %r92, 671;
	and.b32  	%r93, %r29, 96;
	setp.eq.s32 	%p6, %r93, 96;
	mov.u32 	%r295, %r5;
	@%p6 bra 	$L__BB1_11;
	or.b32  	%r292, %r5, -224;
	mul.lo.s32 	%r94, %r4, 50176;
	mad.lo.s32 	%r95, %r1, 1605632, %r94;
	mad.lo.s32 	%r96, %r23, 224, %r95;
	or.b32  	%r291, %r96, %r5;
	shl.b32 	%r97, %r5, 2;
	mad.lo.s32 	%r98, %r4, 2712, %r97;
	add.s32 	%r100, %r98, %r82;
	add.s32 	%r290, %r100, 4;
	shr.u32 	%r101, %r29, 5;
	add.s32 	%r102, %r101, 1;
	and.b32  	%r103, %r102, 3;
	neg.s32 	%r289, %r103;
	mov.u32 	%r293, %r5;
$L__BB1_9:
	.pragma "nounroll";
	shr.u32 	%r104, %r293, 5;
	mul.hi.u32 	%r105, %r104, 613566757;
	shl.b32 	%r106, %r105, 3;
	add.s32 	%r107, %r290, %r106;
	add.s32 	%r108, %r291, -224;
	mul.wide.u32 	%rd5, %r108, 4;
	add.s64 	%rd6, %rd1, %rd5;
	ld.global.nc.f32 	%f1, [%rd6];
	st.shared.f32 	[%r107], %f1;
	add.s32 	%r293, %r293, 32;
	add.s32 	%r292, %r292, 32;
	add.s32 	%r291, %r291, 32;
	add.s32 	%r290, %r290, 128;
	add.s32 	%r289, %r289, 1;
	setp.ne.s32 	%p7, %r289, 0;
	@%p7 bra 	$L__BB1_9;
	add.s32 	%r295, %r292, 224;
$L__BB1_11:
	setp.lt.u32 	%p8, %r29, 96;
	@%p8 bra 	$L__BB1_22;
	mul.lo.s32 	%r46, %r4, 678;
$L__BB1_13:
	shr.u32 	%r109, %r295, 5;
	mul.hi.u32 	%r110, %r109, 613566757;
	mul.lo.s32 	%r111, %r110, 224;
	sub.s32 	%r112, %r295, %r111;
	add.s32 	%r113, %r28, %r295;
	mul.wide.u32 	%rd7, %r113, 4;
	add.s64 	%rd8, %rd1, %rd7;
	ld.global.nc.f32 	%f2, [%rd8];
	add.s32 	%r114, %r46, %r112;
	mad.lo.s32 	%r115, %r110, 226, %r114;
	shl.b32 	%r116, %r115, 2;
	add.s32 	%r118, %r82, %r116;
	st.shared.f32 	[%r118+4], %f2;
	add.s32 	%r119, %r295, 32;
	shr.u32 	%r120, %r119, 5;
	mul.hi.u32 	%r121, %r120, 613566757;
	mul.lo.s32 	%r122, %r121, 224;
	sub.s32 	%r123, %r119, %r122;
	add.s32 	%r124, %r113, 32;
	mul.wide.u32 	%rd9, %r124, 4;
	add.s64 	%rd10, %rd1, %rd9;
	ld.global.nc.f32 	%f3, [%rd10];
	add.s32 	%r125, %r46, %r123;
	mad.lo.s32 	%r126, %r121, 226, %r125;
	shl.b32 	%r127, %r126, 2;
	add.s32 	%r128, %r82, %r127;
	st.shared.f32 	[%r128+4], %f3;
	add.s32 	%r129, %r295, 64;
	shr.u32 	%r130, %r129, 5;
	mul.hi.u32 	%r131, %r130, 613566757;
	mul.lo.s32 	%r132, %r131, 224;
	sub.s32 	%r133, %r129, %r132;
	add.s32 	%r134, %r113, 64;
	mul.wide.u32 	%rd11, %r134, 4;
	add.s64 	%rd12, %rd1, %rd11;
	ld.global.nc.f32 	%f4, [%rd12];
	add.s32 	%r135, %r46, %r133;
	mad.lo.s32 	%r136, %r131, 226, %r135;
	shl.b32 	%r137, %r136, 2;
	add.s32 	%r138, %r82, %r137;
	st.shared.f32 	[%r138+4], %f4;
	add.s32 	%r139, %r295, 96;
	shr.u32 	%r140, %r139, 5;
	mul.hi.u32 	%r141, %r140, 613566757;
	mul.lo.s32 	%r142, %r141, 224;
	sub.s32 	%r143, %r139, %r142;
	add.s32 	%r144, %r113, 96;
	mul.wide.u32 	%rd13, %r144, 4;
	add.s64 	%rd14, %rd1, %rd13;
	ld.global.nc.f32 	%f5, [%rd14];
	add.s32 	%r145, %r46, %r143;
	mad.lo.s32 	%r146, %r141, 226, %r145;
	shl.b32 	%r147, %r146, 2;
	add.s32 	%r148, %r82, %r147;
	st.shared.f32 	[%r148+4], %f5;
	add.s32 	%r295, %r295, 128;
	setp.lt.u32 	%p9, %r295, %r27;
	@%p9 bra 	$L__BB1_13;
	bra.uni 	$L__BB1_22;
$L__BB1_14:
	sub.s32 	%r149, %r26, %r24;
	mul.lo.s32 	%r49, %r149, 224;
	setp.ge.u32 	%p10, %r5, %r49;
	@%p10 bra 	$L__BB1_22;
	add.s32 	%r150, %r22, %r4;
	mul.lo.s32 	%r151, %r24, 224;
	mad.lo.s32 	%r50, %r150, 50176, %r151;
	mul.lo.s32 	%r152, %r25, 224;
	sub.s32 	%r153, %r152, %r5;
	mad.lo.s32 	%r154, %r23, -224, %r153;
	add.s32 	%r51, %r154, 671;
	and.b32  	%r155, %r51, 96;
	setp.eq.s32 	%p11, %r155, 96;
	mov.u32 	%r302, %r5;
	@%p11 bra 	$L__BB1_19;
	or.b32  	%r299, %r5, -224;
	mul.lo.s32 	%r156, %r4, 50176;
	mad.lo.s32 	%r157, %r1, 1605632, %r156;
	mad.lo.s32 	%r158, %r23, 224, %r157;
	or.b32  	%r298, %r158, %r5;
	shl.b32 	%r159, %r5, 2;
	mad.lo.s32 	%r160, %r4, 2712, %r159;
	add.s32 	%r162, %r160, %r82;
	add.s32 	%r297, %r162, 908;
	shr.u32 	%r163, %r51, 5;
	add.s32 	%r164, %r163, 1;
	and.b32  	%r165, %r164, 3;
	neg.s32 	%r296, %r165;
	mov.u32 	%r300, %r5;
$L__BB1_17:
	.pragma "nounroll";
	shr.u32 	%r166, %r300, 5;
	mul.hi.u32 	%r167, %r166, 613566757;
	shl.b32 	%r168, %r167, 3;
	add.s32 	%r169, %r297, %r168;
	add.s32 	%r170, %r298, -224;
	mul.wide.u32 	%rd15, %r170, 4;
	add.s64 	%rd16, %rd1, %rd15;
	ld.global.nc.f32 	%f6, [%rd16];
	st.shared.f32 	[%r169], %f6;
	add.s32 	%r300, %r300, 32;
	add.s32 	%r299, %r299, 32;
	add.s32 	%r298, %r298, 32;
	add.s32 	%r297, %r297, 128;
	add.s32 	%r296, %r296, 1;
	setp.ne.s32 	%p12, %r296, 0;
	@%p12 bra 	$L__BB1_17;
	add.s32 	%r302, %r299, 224;
$L__BB1_19:
	setp.lt.u32 	%p13, %r51, 96;
	@%p13 bra 	$L__BB1_22;
	mul.lo.s32 	%r68, %r4, 678;
$L__BB1_21:
	shr.u32 	%r171, %r302, 5;
	mul.hi.u32 	%r172, %r171, 613566757;
	mul.lo.s32 	%r173, %r172, 224;
	sub.s32 	%r174, %r302, %r173;
	add.s32 	%r175, %r50, %r302;
	mul.wide.u32 	%rd17, %r175, 4;
	add.s64 	%rd18, %rd1, %rd17;
	ld.global.nc.f32 	%f7, [%rd18];
	add.s32 	%r176, %r68, %r174;
	mad.lo.s32 	%r177, %r172, 226, %r176;
	shl.b32 	%r178, %r177, 2;
	add.s32 	%r180, %r82, %r178;
	st.shared.f32 	[%r180+908], %f7;
	add.s32 	%r181, %r302, 32;
	shr.u32 	%r182, %r181, 5;
	mul.hi.u32 	%r183, %r182, 613566757;
	mul.lo.s32 	%r184, %r183, 224;
	sub.s32 	%r185, %r181, %r184;
	add.s32 	%r186, %r175, 32;
	mul.wide.u32 	%rd19, %r186, 4;
	add.s64 	%rd20, %rd1, %rd19;
	ld.global.nc.f32 	%f8, [%rd20];
	add.s32 	%r187, %r68, %r185;
	mad.lo.s32 	%r188, %r183, 226, %r187;
	shl.b32 	%r189, %r188, 2;
	add.s32 	%r190, %r82, %r189;
	st.shared.f32 	[%r190+908], %f8;
	add.s32 	%r191, %r302, 64;
	shr.u32 	%r192, %r191, 5;
	mul.hi.u32 	%r193, %r192, 613566757;
	mul.lo.s32 	%r194, %r193, 224;
	sub.s32 	%r195, %r191, %r194;
	add.s32 	%r196, %r175, 64;
	mul.wide.u32 	%rd21, %r196, 4;
	add.s64 	%rd22, %rd1, %rd21;
	ld.global.nc.f32 	%f9, [%rd22];
	add.s32 	%r197, %r68, %r195;
	mad.lo.s32 	%r198, %r193, 226, %r197;
	shl.b32 	%r199, %r198, 2;
	add.s32 	%r200, %r82, %r199;
	st.shared.f32 	[%r200+908], %f9;
	add.s32 	%r201, %r302, 96;
	shr.u32 	%r202, %r201, 5;
	mul.hi.u32 	%r203, %r202, 613566757;
	mul.lo.s32 	%r204, %r203, 224;
	sub.s32 	%r205, %r201, %r204;
	add.s32 	%r206, %r175, 96;
	mul.wide.u32 	%rd23, %r206, 4;
	add.s64 	%rd24, %rd1, %rd23;
	ld.global.nc.f32 	%f10, [%rd24];
	add.s32 	%r207, %r68, %r205;
	mad.lo.s32 	%r208, %r203, 226, %r207;
	shl.b32 	%r209, %r208, 2;
	add.s32 	%r210, %r82, %r209;
	st.shared.f32 	[%r210+908], %f10;
	add.s32 	%r302, %r302, 128;
	setp.lt.u32 	%p14, %r302, %r49;
	@%p14 bra 	$L__BB1_21;
$L__BB1_22:
	ld.param.u64 	%rd159, [_Z6conv2dPfPKfS__param_1];
	cvta.to.global.u64 	%rd25, %rd159;
	cvta.to.global.u64 	%rd26, %rd3;
	bar.sync 	0;
	mul.lo.s32 	%r211, %r4, 7;
	mul.lo.s32 	%r212, %r1, 9216;
	or.b32  	%r213, %r212, %r5;
	mul.wide.u32 	%rd27, %r213, 4;
	add.s64 	%rd28, %rd25, %rd27;
	ld.global.nc.f32 	%f11, [%rd28];
	ld.global.nc.f32 	%f12, [%rd28+128];
	ld.global.nc.f32 	%f13, [%rd28+256];
	ld.global.nc.f32 	%f14, [%rd28+384];
	ld.global.nc.f32 	%f15, [%rd28+512];
	ld.global.nc.f32 	%f16, [%rd28+640];
	ld.global.nc.f32 	%f17, [%rd28+768];
	ld.global.nc.f32 	%f18, [%rd28+896];
	ld.global.nc.f32 	%f19, [%rd28+1024];
	shl.b32 	%r214, %r211, 2;
	add.s32 	%r216, %r82, %r214;
	ld.shared.f32 	%f20, [%r216];
	fma.rn.f32 	%f21, %f20, %f11, 0f00000000;
	ld.shared.f32 	%f22, [%r216+4];
	fma.rn.f32 	%f23, %f22, %f11, 0f00000000;
	fma.rn.f32 	%f24, %f22, %f12, %f21;
	ld.shared.f32 	%f25, [%r216+8];
	fma.rn.f32 	%f26, %f25, %f11, 0f00000000;
	fma.rn.f32 	%f27, %f25, %f12, %f23;
	fma.rn.f32 	%f28, %f25, %f13, %f24;
	ld.shared.f32 	%f29, [%r216+12];
	fma.rn.f32 	%f30, %f29, %f11, 0f00000000;
	fma.rn.f32 	%f31, %f29, %f12, %f26;
	fma.rn.f32 	%f32, %f29, %f13, %f27;
	ld.shared.f32 	%f33, [%r216+16];
	fma.rn.f32 	%f34, %f33, %f11, 0f00000000;
	fma.rn.f32 	%f35, %f33, %f12, %f30;
	fma.rn.f32 	%f36, %f33, %f13, %f31;
	ld.shared.f32 	%f37, [%r216+20];
	fma.rn.f32 	%f38, %f37, %f11, 0f00000000;
	fma.rn.f32 	%f39, %f37, %f12, %f34;
	fma.rn.f32 	%f40, %f37, %f13, %f35;
	ld.shared.f32 	%f41, [%r216+24];
	fma.rn.f32 	%f42, %f41, %f11, 0f00000000;
	fma.rn.f32 	%f43, %f41, %f12, %f38;
	fma.rn.f32 	%f44, %f41, %f13, %f39;
	ld.shared.f32 	%f45, [%r216+28];
	fma.rn.f32 	%f46, %f45, %f12, %f42;
	fma.rn.f32 	%f47, %f45, %f13, %f43;
	ld.shared.f32 	%f48, [%r216+32];
	fma.rn.f32 	%f49, %f48, %f13, %f46;
	ld.shared.f32 	%f50, [%r216+904];
	fma.rn.f32 	%f51, %f50, %f14, %f28;
	ld.shared.f32 	%f52, [%r216+908];
	fma.rn.f32 	%f53, %f52, %f14, %f32;
	fma.rn.f32 	%f54, %f52, %f15, %f51;
	ld.shared.f32 	%f55, [%r216+912];
	fma.rn.f32 	%f56, %f55, %f14, %f36;
	fma.rn.f32 	%f57, %f55, %f15, %f53;
	fma.rn.f32 	%f58, %f55, %f16, %f54;
	ld.shared.f32 	%f59, [%r216+916];
	fma.rn.f32 	%f60, %f59, %f14, %f40;
	fma.rn.f32 	%f61, %f59, %f15, %f56;
	fma.rn.f32 	%f62, %f59, %f16, %f57;
	ld.shared.f32 	%f63, [%r216+920];
	fma.rn.f32 	%f64, %f63, %f14, %f44;
	fma.rn.f32 	%f65, %f63, %f15, %f60;
	fma.rn.f32 	%f66, %f63, %f16, %f61;
	ld.shared.f32 	%f67, [%r216+924];
	fma.rn.f32 	%f68, %f67, %f14, %f47;
	fma.rn.f32 	%f69, %f67, %f15, %f64;
	fma.rn.f32 	%f70, %f67, %f16, %f65;
	ld.shared.f32 	%f71, [%r216+928];
	fma.rn.f32 	%f72, %f71, %f14, %f49;
	fma.rn.f32 	%f73, %f71, %f15, %f68;
	fma.rn.f32 	%f74, %f71, %f16, %f69;
	ld.shared.f32 	%f75, [%r216+932];
	fma.rn.f32 	%f76, %f75, %f15, %f72;
	fma.rn.f32 	%f77, %f75, %f16, %f73;
	ld.shared.f32 	%f78, [%r216+936];
	fma.rn.f32 	%f79, %f78, %f16, %f76;
	ld.shared.f32 	%f80, [%r216+1808];
	fma.rn.f32 	%f81, %f80, %f17, %f58;
	ld.shared.f32 	%f82, [%r216+1812];
	fma.rn.f32 	%f83, %f82, %f17, %f62;
	fma.rn.f32 	%f84, %f82, %f18, %f81;
	ld.shared.f32 	%f85, [%r216+1816];
	fma.rn.f32 	%f86, %f85, %f17, %f66;
	fma.rn.f32 	%f87, %f85, %f18, %f83;
	fma.rn.f32 	%f88, %f85, %f19, %f84;
	ld.shared.f32 	%f89, [%r216+1820];
	fma.rn.f32 	%f90, %f89, %f17, %f70;
	fma.rn.f32 	%f91, %f89, %f18, %f86;
	fma.rn.f32 	%f92, %f89, %f19, %f87;
	ld.shared.f32 	%f93, [%r216+1824];
	fma.rn.f32 	%f94, %f93, %f17, %f74;
	fma.rn.f32 	%f95, %f93, %f18, %f90;
	fma.rn.f32 	%f96, %f93, %f19, %f91;
	ld.shared.f32 	%f97, [%r216+1828];
	fma.rn.f32 	%f98, %f97, %f17, %f77;
	fma.rn.f32 	%f99, %f97, %f18, %f94;
	fma.rn.f32 	%f100, %f97, %f19, %f95;
	ld.shared.f32 	%f101, [%r216+1832];
	fma.rn.f32 	%f102, %f101, %f17, %f79;
	fma.rn.f32 	%f103, %f101, %f18, %f98;
	fma.rn.f32 	%f104, %f101, %f19, %f99;
	ld.shared.f32 	%f105, [%r216+1836];
	fma.rn.f32 	%f106, %f105, %f18, %f102;
	fma.rn.f32 	%f107, %f105, %f19, %f103;
	ld.shared.f32 	%f108, [%r216+1840];
	fma.rn.f32 	%f109, %f108, %f19, %f106;
	ld.global.nc.f32 	%f110, [%rd28+1152];
	ld.global.nc.f32 	%f111, [%rd28+1280];
	ld.global.nc.f32 	%f112, [%rd28+1408];
	ld.global.nc.f32 	%f113, [%rd28+1536];
	ld.global.nc.f32 	%f114, [%rd28+1664];
	ld.global.nc.f32 	%f115, [%rd28+1792];
	ld.global.nc.f32 	%f116, [%rd28+1920];
	ld.global.nc.f32 	%f117, [%rd28+2048];
	ld.global.nc.f32 	%f118, [%rd28+2176];
	ld.shared.f32 	%f119, [%r216+2712];
	fma.rn.f32 	%f120, %f119, %f110, %f88;
	ld.shared.f32 	%f121, [%r216+2716];
	fma.rn.f32 	%f122, %f121, %f110, %f92;
	fma.rn.f32 	%f123, %f121, %f111, %f120;
	ld.shared.f32 	%f124, [%r216+2720];
	fma.rn.f32 	%f125, %f124, %f110, %f96;
	fma.rn.f32 	%f126, %f124, %f111, %f122;
	fma.rn.f32 	%f127, %f124, %f112, %f123;
	ld.shared.f32 	%f128, [%r216+2724];
	fma.rn.f32 	%f129, %f128, %f110, %f100;
	fma.rn.f32 	%f130, %f128, %f111, %f125;
	fma.rn.f32 	%f131, %f128, %f112, %f126;
	ld.shared.f32 	%f132, [%r216+2728];
	fma.rn.f32 	%f133, %f132, %f110, %f104;
	fma.rn.f32 	%f134, %f132, %f111, %f129;
	fma.rn.f32 	%f135, %f132, %f112, %f130;
	ld.shared.f32 	%f136, [%r216+2732];
	fma.rn.f32 	%f137, %f136, %f110, %f107;
	fma.rn.f32 	%f138, %f136, %f111, %f133;
	fma.rn.f32 	%f139, %f136, %f112, %f134;
	ld.shared.f32 	%f140, [%r216+2736];
	fma.rn.f32 	%f141, %f140, %f110, %f109;
	fma.rn.f32 	%f142, %f140, %f111, %f137;
	fma.rn.f32 	%f143, %f140, %f112, %f138;
	ld.shared.f32 	%f144, [%r216+2740];
	fma.rn.f32 	%f145, %f144, %f111, %f141;
	fma.rn.f32 	%f146, %f144, %f112, %f142;
	ld.shared.f32 	%f147, [%r216+2744];
	fma.rn.f32 	%f148, %f147, %f112, %f145;
	ld.shared.f32 	%f149, [%r216+3616];
	fma.rn.f32 	%f150, %f149, %f113, %f127;
	ld.shared.f32 	%f151, [%r216+3620];
	fma.rn.f32 	%f152, %f151, %f113, %f131;
	fma.rn.f32 	%f153, %f151, %f114, %f150;
	ld.shared.f32 	%f154, [%r216+3624];
	fma.rn.f32 	%f155, %f154, %f113, %f135;
	fma.rn.f32 	%f156, %f154, %f114, %f152;
	fma.rn.f32 	%f157, %f154, %f115, %f153;
	ld.shared.f32 	%f158, [%r216+3628];
	fma.rn.f32 	%f159, %f158, %f113, %f139;
	fma.rn.f32 	%f160, %f158, %f114, %f155;
	fma.rn.f32 	%f161, %f158, %f115, %f156;
	ld.shared.f32 	%f162, [%r216+3632];
	fma.rn.f32 	%f163, %f162, %f113, %f143;
	fma.rn.f32 	%f164, %f162, %f114, %f159;
	fma.rn.f32 	%f165, %f162, %f115, %f160;
	ld.shared.f32 	%f166, [%r216+3636];
	fma.rn.f32 	%f167, %f166, %f113, %f146;
	fma.rn.f32 	%f168, %f166, %f114, %f163;
	fma.rn.f32 	%f169, %f166, %f115, %f164;
	ld.shared.f32 	%f170, [%r216+3640];
	fma.rn.f32 	%f171, %f170, %f113, %f148;
	fma.rn.f32 	%f172, %f170, %f114, %f167;
	fma.rn.f32 	%f173, %f170, %f115, %f168;
	ld.shared.f32 	%f174, [%r216+3644];
	fma.rn.f32 	%f175, %f174, %f114, %f171;
	fma.rn.f32 	%f176, %f174, %f115, %f172;
	ld.shared.f32 	%f177, [%r216+3648];
	fma.rn.f32 	%f178, %f177, %f115, %f175;
	ld.shared.f32 	%f179, [%r216+4520];
	fma.rn.f32 	%f180, %f179, %f116, %f157;
	ld.shared.f32 	%f181, [%r216+4524];
	fma.rn.f32 	%f182, %f181, %f116, %f161;
	fma.rn.f32 	%f183, %f181, %f117, %f180;
	ld.shared.f32 	%f184, [%r216+4528];
	fma.rn.f32 	%f185, %f184, %f116, %f165;
	fma.rn.f32 	%f186, %f184, %f117, %f182;
	fma.rn.f32 	%f187, %f184, %f118, %f183;
	ld.shared.f32 	%f188, [%r216+4532];
	fma.rn.f32 	%f189, %f188, %f116, %f169;
	fma.rn.f32 	%f190, %f188, %f117, %f185;
	fma.rn.f32 	%f191, %f188, %f118, %f186;
	ld.shared.f32 	%f192, [%r216+4536];
	fma.rn.f32 	%f193, %f192, %f116, %f173;
	fma.rn.f32 	%f194, %f192, %f117, %f189;
	fma.rn.f32 	%f195, %f192, %f118, %f190;
	ld.shared.f32 	%f196, [%r216+4540];
	fma.rn.f32 	%f197, %f196, %f116, %f176;
	fma.rn.f32 	%f198, %f196, %f117, %f193;
	fma.rn.f32 	%f199, %f196, %f118, %f194;
	ld.shared.f32 	%f200, [%r216+4544];
	fma.rn.f32 	%f201, %f200, %f116, %f178;
	fma.rn.f32 	%f202, %f200, %f117, %f197;
	fma.rn.f32 	%f203, %f200, %f118, %f198;
	ld.shared.f32 	%f204, [%r216+4548];
	fma.rn.f32 	%f205, %f204, %f117, %f201;
	fma.rn.f32 	%f206, %f204, %f118, %f202;
	ld.shared.f32 	%f207, [%r216+4552];
	fma.rn.f32 	%f208, %f207, %f118, %f205;
	ld.global.nc.f32 	%f209, [%rd28+2304];
	ld.global.nc.f32 	%f210, [%rd28+2432];
	ld.global.nc.f32 	%f211, [%rd28+2560];
	ld.global.nc.f32 	%f212, [%rd28+2688];
	ld.global.nc.f32 	%f213, [%rd28+2816];
	ld.global.nc.f32 	%f214, [%rd28+2944];
	ld.global.nc.f32 	%f215, [%rd28+3072];
	ld.global.nc.f32 	%f216, [%rd28+3200];
	ld.global.nc.f32 	%f217, [%rd28+3328];
	ld.shared.f32 	%f218, [%r216+5424];
	fma.rn.f32 	%f219, %f218, %f209, %f187;
	ld.shared.f32 	%f220, [%r216+5428];
	fma.rn.f32 	%f221, %f220, %f209, %f191;
	fma.rn.f32 	%f222, %f220, %f210, %f219;
	ld.shared.f32 	%f223, [%r216+5432];
	fma.rn.f32 	%f224, %f223, %f209, %f195;
	fma.rn.f32 	%f225, %f223, %f210, %f221;
	fma.rn.f32 	%f226, %f223, %f211, %f222;
	ld.shared.f32 	%f227, [%r216+5436];
	fma.rn.f32 	%f228, %f227, %f209, %f199;
	fma.rn.f32 	%f229, %f227, %f210, %f224;
	fma.rn.f32 	%f230, %f227, %f211, %f225;
	ld.shared.f32 	%f231, [%r216+5440];
	fma.rn.f32 	%f232, %f231, %f209, %f203;
	fma.rn.f32 	%f233, %f231, %f210, %f228;
	fma.rn.f32 	%f234, %f231, %f211, %f229;
	ld.shared.f32 	%f235, [%r216+5444];
	fma.rn.f32 	%f236, %f235, %f209, %f206;
	fma.rn.f32 	%f237, %f235, %f210, %f232;
	fma.rn.f32 	%f238, %f235, %f211, %f233;
	ld.shared.f32 	%f239, [%r216+5448];
	fma.rn.f32 	%f240, %f239, %f209, %f208;
	fma.rn.f32 	%f241, %f239, %f210, %f236;
	fma.rn.f32 	%f242, %f239, %f211, %f237;
	ld.shared.f32 	%f243, [%r216+5452];
	fma.rn.f32 	%f244, %f243, %f210, %f240;
	fma.rn.f32 	%f245, %f243, %f211, %f241;
	ld.shared.f32 	%f246, [%r216+5456];
	fma.rn.f32 	%f247, %f246, %f211, %f244;
	ld.shared.f32 	%f248, [%r216+6328];
	fma.rn.f32 	%f249, %f248, %f212, %f226;
	ld.shared.f32 	%f250, [%r216+6332];
	fma.rn.f32 	%f251, %f250, %f212, %f230;
	fma.rn.f32 	%f252, %f250, %f213, %f249;
	ld.shared.f32 	%f253, [%r216+6336];
	fma.rn.f32 	%f254, %f253, %f212, %f234;
	fma.rn.f32 	%f255, %f253, %f213, %f251;
	fma.rn.f32 	%f256, %f253, %f214, %f252;
	ld.shared.f32 	%f257, [%r216+6340];
	fma.rn.f32 	%f258, %f257, %f212, %f238;
	fma.rn.f32 	%f259, %f257, %f213, %f254;
	fma.rn.f32 	%f260, %f257, %f214, %f255;
	ld.shared.f32 	%f261, [%r216+6344];
	fma.rn.f32 	%f262, %f261, %f212, %f242;
	fma.rn.f32 	%f263, %f261, %f213, %f258;
	fma.rn.f32 	%f264, %f261, %f214, %f259;
	ld.shared.f32 	%f265, [%r216+6348];
	fma.rn.f32 	%f266, %f265, %f212, %f245;
	fma.rn.f32 	%f267, %f265, %f213, %f262;
	fma.rn.f32 	%f268, %f265, %f214, %f263;
	ld.shared.f32 	%f269, [%r216+6352];
	fma.rn.f32 	%f270, %f269, %f212, %f247;
	fma.rn.f32 	%f271, %f269, %f213, %f266;
	fma.rn.f32 	%f272, %f269, %f214, %f267;
	ld.shared.f32 	%f273, [%r216+6356];
	fma.rn.f32 	%f274, %f273, %f213, %f270;
	fma.rn.f32 	%f275, %f273, %f214, %f271;
	ld.shared.f32 	%f276, [%r216+6360];
	fma.rn.f32 	%f277, %f276, %f214, %f274;
	ld.shared.f32 	%f278, [%r216+7232];
	fma.rn.f32 	%f279, %f278, %f215, %f256;
	ld.shared.f32 	%f280, [%r216+7236];
	fma.rn.f32 	%f281, %f280, %f215, %f260;
	fma.rn.f32 	%f282, %f280, %f216, %f279;
	ld.shared.f32 	%f283, [%r216+7240];
	fma.rn.f32 	%f284, %f283, %f215, %f264;
	fma.rn.f32 	%f285, %f283, %f216, %f281;
	fma.rn.f32 	%f286, %f283, %f217, %f282;
	ld.shared.f32 	%f287, [%r216+7244];
	fma.rn.f32 	%f288, %f287, %f215, %f268;
	fma.rn.f32 	%f289, %f287, %f216, %f284;
	fma.rn.f32 	%f290, %f287, %f217, %f285;
	ld.shared.f32 	%f291, [%r216+7248];
	fma.rn.f32 	%f292, %f291, %f215, %f272;
	fma.rn.f32 	%f293, %f291, %f216, %f288;
	fma.rn.f32 	%f294, %f291, %f217, %f289;
	ld.shared.f32 	%f295, [%r216+7252];
	fma.rn.f32 	%f296, %f295, %f215, %f275;
	fma.rn.f32 	%f297, %f295, %f216, %f292;
	fma.rn.f32 	%f298, %f295, %f217, %f293;
	ld.shared.f32 	%f299, [%r216+7256];
	fma.rn.f32 	%f300, %f299, %f215, %f277;
	fma.rn.f32 	%f301, %f299, %f216, %f296;
	fma.rn.f32 	%f302, %f299, %f217, %f297;
	ld.shared.f32 	%f303, [%r216+7260];
	fma.rn.f32 	%f304, %f303, %f216, %f300;
	fma.rn.f32 	%f305, %f303, %f217, %f301;
	ld.shared.f32 	%f306, [%r216+7264];
	fma.rn.f32 	%f307, %f306, %f217, %f304;
	ld.global.nc.f32 	%f308, [%rd28+3456];
	ld.global.nc.f32 	%f309, [%rd28+3584];
	ld.global.nc.f32 	%f310, [%rd28+3712];
	ld.global.nc.f32 	%f311, [%rd28+3840];
	ld.global.nc.f32 	%f312, [%rd28+3968];
	add.s32 	%r217, %r213, 1024;
	mul.wide.u32 	%rd29, %r217, 4;
	add.s64 	%rd30, %rd25, %rd29;
	ld.global.nc.f32 	%f313, [%rd30];
	add.s32 	%r218, %r213, 1056;
	mul.wide.u32 	%rd31, %r218, 4;
	add.s64 	%rd32, %rd25, %rd31;
	ld.global.nc.f32 	%f314, [%rd32];
	add.s32 	%r219, %r213, 1088;
	mul.wide.u32 	%rd33, %r219, 4;
	add.s64 	%rd34, %rd25, %rd33;
	ld.global.nc.f32 	%f315, [%rd34];
	add.s32 	%r220, %r213, 1120;
	mul.wide.u32 	%rd35, %r220, 4;
	add.s64 	%rd36, %rd25, %rd35;
	ld.global.nc.f32 	%f316, [%rd36];
	ld.shared.f32 	%f317, [%r216+8136];
	fma.rn.f32 	%f318, %f317, %f308, %f286;
	ld.shared.f32 	%f319, [%r216+8140];
	fma.rn.f32 	%f320, %f319, %f308, %f290;
	fma.rn.f32 	%f321, %f319, %f309, %f318;
	ld.shared.f32 	%f322, [%r216+8144];
	fma.rn.f32 	%f323, %f322, %f308, %f294;
	fma.rn.f32 	%f324, %f322, %f309, %f320;
	fma.rn.f32 	%f325, %f322, %f310, %f321;
	ld.shared.f32 	%f326, [%r216+8148];
	fma.rn.f32 	%f327, %f326, %f308, %f298;
	fma.rn.f32 	%f328, %f326, %f309, %f323;
	fma.rn.f32 	%f329, %f326, %f310, %f324;
	ld.shared.f32 	%f330, [%r216+8152];
	fma.rn.f32 	%f331, %f330, %f308, %f302;
	fma.rn.f32 	%f332, %f330, %f309, %f327;
	fma.rn.f32 	%f333, %f330, %f310, %f328;
	ld.shared.f32 	%f334, [%r216+8156];
	fma.rn.f32 	%f335, %f334, %f308, %f305;
	fma.rn.f32 	%f336, %f334, %f309, %f331;
	fma.rn.f32 	%f337, %f334, %f310, %f332;
	ld.shared.f32 	%f338, [%r216+8160];
	fma.rn.f32 	%f339, %f338, %f308, %f307;
	fma.rn.f32 	%f340, %f338, %f309, %f335;
	fma.rn.f32 	%f341, %f338, %f310, %f336;
	ld.shared.f32 	%f342, [%r216+8164];
	fma.rn.f32 	%f343, %f342, %f309, %f339;
	fma.rn.f32 	%f344, %f342, %f310, %f340;
	ld.shared.f32 	%f345, [%r216+8168];
	fma.rn.f32 	%f346, %f345, %f310, %f343;
	ld.shared.f32 	%f347, [%r216+9040];
	fma.rn.f32 	%f348, %f347, %f311, %f325;
	ld.shared.f32 	%f349, [%r216+9044];
	fma.rn.f32 	%f350, %f349, %f311, %f329;
	fma.rn.f32 	%f351, %f349, %f312, %f348;
	ld.shared.f32 	%f352, [%r216+9048];
	fma.rn.f32 	%f353, %f352, %f311, %f333;
	fma.rn.f32 	%f354, %f352, %f312, %f350;
	fma.rn.f32 	%f355, %f352, %f313, %f351;
	ld.shared.f32 	%f356, [%r216+9052];
	fma.rn.f32 	%f357, %f356, %f311, %f337;
	fma.rn.f32 	%f358, %f356, %f312, %f353;
	fma.rn.f32 	%f359, %f356, %f313, %f354;
	ld.shared.f32 	%f360, [%r216+9056];
	fma.rn.f32 	%f361, %f360, %f311, %f341;
	fma.rn.f32 	%f362, %f360, %f312, %f357;
	fma.rn.f32 	%f363, %f360, %f313, %f358;
	ld.shared.f32 	%f364, [%r216+9060];
	fma.rn.f32 	%f365, %f364, %f311, %f344;
	fma.rn.f32 	%f366, %f364, %f312, %f361;
	fma.rn.f32 	%f367, %f364, %f313, %f362;
	ld.shared.f32 	%f368, [%r216+9064];
	fma.rn.f32 	%f369, %f368, %f311, %f346;
	fma.rn.f32 	%f370, %f368, %f312, %f365;
	fma.rn.f32 	%f371, %f368, %f313, %f366;
	ld.shared.f32 	%f372, [%r216+9068];
	fma.rn.f32 	%f373, %f372, %f312, %f369;
	fma.rn.f32 	%f374, %f372, %f313, %f370;
	ld.shared.f32 	%f375, [%r216+9072];
	fma.rn.f32 	%f376, %f375, %f313, %f373;
	ld.shared.f32 	%f377, [%r216+9944];
	fma.rn.f32 	%f378, %f377, %f314, %f355;
	ld.shared.f32 	%f379, [%r216+9948];
	fma.rn.f32 	%f380, %f379, %f314, %f359;
	fma.rn.f32 	%f381, %f379, %f315, %f378;
	ld.shared.f32 	%f382, [%r216+9952];
	fma.rn.f32 	%f383, %f382, %f314, %f363;
	fma.rn.f32 	%f384, %f382, %f315, %f380;
	fma.rn.f32 	%f385, %f382, %f316, %f381;
	ld.shared.f32 	%f386, [%r216+9956];
	fma.rn.f32 	%f387, %f386, %f314, %f367;
	fma.rn.f32 	%f388, %f386, %f315, %f383;
	fma.rn.f32 	%f389, %f386, %f316, %f384;
	ld.shared.f32 	%f390, [%r216+9960];
	fma.rn.f32 	%f391, %f390, %f314, %f371;
	fma.rn.f32 	%f392, %f390, %f315, %f387;
	fma.rn.f32 	%f393, %f390, %f316, %f388;
	ld.shared.f32 	%f394, [%r216+9964];
	fma.rn.f32 	%f395, %f394, %f314, %f374;
	fma.rn.f32 	%f396, %f394, %f315, %f391;
	fma.rn.f32 	%f397, %f394, %f316, %f392;
	ld.shared.f32 	%f398, [%r216+9968];
	fma.rn.f32 	%f399, %f398, %f314, %f376;
	fma.rn.f32 	%f400, %f398, %f315, %f395;
	fma.rn.f32 	%f401, %f398, %f316, %f396;
	ld.shared.f32 	%f402, [%r216+9972];
	fma.rn.f32 	%f403, %f402, %f315, %f399;
	fma.rn.f32 	%f404, %f402, %f316, %f400;
	ld.shared.f32 	%f405, [%r216+9976];
	fma.rn.f32 	%f406, %f405, %f316, %f403;
	add.s32 	%r221, %r213, 1152;
	mul.wide.u32 	%rd37, %r221, 4;
	add.s64 	%rd38, %rd25, %rd37;
	ld.global.nc.f32 	%f407, [%rd38];
	ld.global.nc.f32 	%f408, [%rd38+128];
	ld.global.nc.f32 	%f409, [%rd38+256];
	ld.global.nc.f32 	%f410, [%rd38+384];
	ld.global.nc.f32 	%f411, [%rd38+512];
	ld.global.nc.f32 	%f412, [%rd38+640];
	ld.global.nc.f32 	%f413, [%rd38+768];
	ld.global.nc.f32 	%f414, [%rd38+896];
	ld.global.nc.f32 	%f415, [%rd38+1024];
	ld.shared.f32 	%f416, [%r216+10848];
	fma.rn.f32 	%f417, %f416, %f407, %f385;
	ld.shared.f32 	%f418, [%r216+10852];
	fma.rn.f32 	%f419, %f418, %f407, %f389;
	fma.rn.f32 	%f420, %f418, %f408, %f417;
	ld.shared.f32 	%f421, [%r216+10856];
	fma.rn.f32 	%f422, %f421, %f407, %f393;
	fma.rn.f32 	%f423, %f421, %f408, %f419;
	fma.rn.f32 	%f424, %f421, %f409, %f420;
	ld.shared.f32 	%f425, [%r216+10860];
	fma.rn.f32 	%f426, %f425, %f407, %f397;
	fma.rn.f32 	%f427, %f425, %f408, %f422;
	fma.rn.f32 	%f428, %f425, %f409, %f423;
	ld.shared.f32 	%f429, [%r216+10864];
	fma.rn.f32 	%f430, %f429, %f407, %f401;
	fma.rn.f32 	%f431, %f429, %f408, %f426;
	fma.rn.f32 	%f432, %f429, %f409, %f427;
	ld.shared.f32 	%f433, [%r216+10868];
	fma.rn.f32 	%f434, %f433, %f407, %f404;
	fma.rn.f32 	%f435, %f433, %f408, %f430;
	fma.rn.f32 	%f436, %f433, %f409, %f431;
	ld.shared.f32 	%f437, [%r216+10872];
	fma.rn.f32 	%f438, %f437, %f407, %f406;
	fma.rn.f32 	%f439, %f437, %f408, %f434;
	fma.rn.f32 	%f440, %f437, %f409, %f435;
	ld.shared.f32 	%f441, [%r216+10876];
	fma.rn.f32 	%f442, %f441, %f408, %f438;
	fma.rn.f32 	%f443, %f441, %f409, %f439;
	ld.shared.f32 	%f444, [%r216+10880];
	fma.rn.f32 	%f445, %f444, %f409, %f442;
	ld.shared.f32 	%f446, [%r216+11752];
	fma.rn.f32 	%f447, %f446, %f410, %f424;
	ld.shared.f32 	%f448, [%r216+11756];
	fma.rn.f32 	%f449, %f448, %f410, %f428;
	fma.rn.f32 	%f450, %f448, %f411, %f447;
	ld.shared.f32 	%f451, [%r216+11760];
	fma.rn.f32 	%f452, %f451, %f410, %f432;
	fma.rn.f32 	%f453, %f451, %f411, %f449;
	fma.rn.f32 	%f454, %f451, %f412, %f450;
	ld.shared.f32 	%f455, [%r216+11764];
	fma.rn.f32 	%f456, %f455, %f410, %f436;
	fma.rn.f32 	%f457, %f455, %f411, %f452;
	fma.rn.f32 	%f458, %f455, %f412, %f453;
	ld.shared.f32 	%f459, [%r216+11768];
	fma.rn.f32 	%f460, %f459, %f410, %f440;
	fma.rn.f32 	%f461, %f459, %f411, %f456;
	fma.rn.f32 	%f462, %f459, %f412, %f457;
	ld.shared.f32 	%f463, [%r216+11772];
	fma.rn.f32 	%f464, %f463, %f410, %f443;
	fma.rn.f32 	%f465, %f463, %f411, %f460;
	fma.rn.f32 	%f466, %f463, %f412, %f461;
	ld.shared.f32 	%f467, [%r216+11776];
	fma.rn.f32 	%f468, %f467, %f410, %f445;
	fma.rn.f32 	%f469, %f467, %f411, %f464;
	fma.rn.f32 	%f470, %f467, %f412, %f465;
	ld.shared.f32 	%f471, [%r216+11780];
	fma.rn.f32 	%f472, %f471, %f411, %f468;
	fma.rn.f32 	%f473, %f471, %f412, %f469;
	ld.shared.f32 	%f474, [%r216+11784];
	fma.rn.f32 	%f475, %f474, %f412, %f472;
	ld.shared.f32 	%f476, [%r216+12656];
	fma.rn.f32 	%f477, %f476, %f413, %f454;
	ld.shared.f32 	%f478, [%r216+12660];
	fma.rn.f32 	%f479, %f478, %f413, %f458;
	fma.rn.f32 	%f480, %f478, %f414, %f477;
	ld.shared.f32 	%f481, [%r216+12664];
	fma.rn.f32 	%f482, %f481, %f413, %f462;
	fma.rn.f32 	%f483, %f481, %f414, %f479;
	fma.rn.f32 	%f484, %f481, %f415, %f480;
	ld.shared.f32 	%f485, [%r216+12668];
	fma.rn.f32 	%f486, %f485, %f413, %f466;
	fma.rn.f32 	%f487, %f485, %f414, %f482;
	fma.rn.f32 	%f488, %f485, %f415, %f483;
	ld.shared.f32 	%f489, [%r216+12672];
	fma.rn.f32 	%f490, %f489, %f413, %f470;
	fma.rn.f32 	%f491, %f489, %f414, %f486;
	fma.rn.f32 	%f492, %f489, %f415, %f487;
	ld.shared.f32 	%f493, [%r216+12676];
	fma.rn.f32 	%f494, %f493, %f413, %f473;
	fma.rn.f32 	%f495, %f493, %f414, %f490;
	fma.rn.f32 	%f496, %f493, %f415, %f491;
	ld.shared.f32 	%f497, [%r216+12680];
	fma.rn.f32 	%f498, %f497, %f413, %f475;
	fma.rn.f32 	%f499, %f497, %f414, %f494;
	fma.rn.f32 	%f500, %f497, %f415, %f495;
	ld.shared.f32 	%f501, [%r216+12684];
	fma.rn.f32 	%f502, %f501, %f414, %f498;
	fma.rn.f32 	%f503, %f501, %f415, %f499;
	ld.shared.f32 	%f504, [%r216+12688];
	fma.rn.f32 	%f505, %f504, %f415, %f502;
	add.s32 	%r222, %r213, 1440;
	mul.wide.u32 	%rd39, %r222, 4;
	add.s64 	%rd40, %rd25, %rd39;
	ld.global.nc.f32 	%f506, [%rd40];
	ld.global.nc.f32 	%f507, [%rd40+128];
	ld.global.nc.f32 	%f508, [%rd40+256];
	ld.global.nc.f32 	%f509, [%rd40+384];
	ld.global.nc.f32 	%f510, [%rd40+512];
	ld.global.nc.f32 	%f511, [%rd40+640];
	ld.global.nc.f32 	%f512, [%rd40+768];
	ld.global.nc.f32 	%f513, [%rd40+896];
	ld.global.nc.f32 	%f514, [%rd40+1024];
	ld.shared.f32 	%f515, [%r216+13560];
	fma.rn.f32 	%f516, %f515, %f506, %f484;
	ld.shared.f32 	%f517, [%r216+13564];
	fma.rn.f32 	%f518, %f517, %f506, %f488;
	fma.rn.f32 	%f519, %f517, %f507, %f516;
	ld.shared.f32 	%f520, [%r216+13568];
	fma.rn.f32 	%f521, %f520, %f506, %f492;
	fma.rn.f32 	%f522, %f520, %f507, %f518;
	fma.rn.f32 	%f523, %f520, %f508, %f519;
	ld.shared.f32 	%f524, [%r216+13572];
	fma.rn.f32 	%f525, %f524, %f506, %f496;
	fma.rn.f32 	%f526, %f524, %f507, %f521;
	fma.rn.f32 	%f527, %f524, %f508, %f522;
	ld.shared.f32 	%f528, [%r216+13576];
	fma.rn.f32 	%f529, %f528, %f506, %f500;
	fma.rn.f32 	%f530, %f528, %f507, %f525;
	fma.rn.f32 	%f531, %f528, %f508, %f526;
	ld.shared.f32 	%f532, [%r216+13580];
	fma.rn.f32 	%f533, %f532, %f506, %f503;
	fma.rn.f32 	%f534, %f532, %f507, %f529;
	fma.rn.f32 	%f535, %f532, %f508, %f530;
	ld.shared.f32 	%f536, [%r216+13584];
	fma.rn.f32 	%f537, %f536, %f506, %f505;
	fma.rn.f32 	%f538, %f536, %f507, %f533;
	fma.rn.f32 	%f539, %f536, %f508, %f534;
	ld.shared.f32 	%f540, [%r216+13588];
	fma.rn.f32 	%f541, %f540, %f507, %f537;
	fma.rn.f32 	%f542, %f540, %f508, %f538;
	ld.shared.f32 	%f543, [%r216+13592];
	fma.rn.f32 	%f544, %f543, %f508, %f541;
	ld.shared.f32 	%f545, [%r216+14464];
	fma.rn.f32 	%f546, %f545, %f509, %f523;
	ld.shared.f32 	%f547, [%r216+14468];
	fma.rn.f32 	%f548, %f547, %f509, %f527;
	fma.rn.f32 	%f549, %f547, %f510, %f546;
	ld.shared.f32 	%f550, [%r216+14472];
	fma.rn.f32 	%f551, %f550, %f509, %f531;
	fma.rn.f32 	%f552, %f550, %f510, %f548;
	fma.rn.f32 	%f553, %f550, %f511, %f549;
	ld.shared.f32 	%f554, [%r216+14476];
	fma.rn.f32 	%f555, %f554, %f509, %f535;
	fma.rn.f32 	%f556, %f554, %f510, %f551;
	fma.rn.f32 	%f557, %f554, %f511, %f552;
	ld.shared.f32 	%f558, [%r216+14480];
	fma.rn.f32 	%f559, %f558, %f509, %f539;
	fma.rn.f32 	%f560, %f558, %f510, %f555;
	fma.rn.f32 	%f561, %f558, %f511, %f556;
	ld.shared.f32 	%f562, [%r216+14484];
	fma.rn.f32 	%f563, %f562, %f509, %f542;
	fma.rn.f32 	%f564, %f562, %f510, %f559;
	fma.rn.f32 	%f565, %f562, %f511, %f560;
	ld.shared.f32 	%f566, [%r216+14488];
	fma.rn.f32 	%f567, %f566, %f509, %f544;
	fma.rn.f32 	%f568, %f566, %f510, %f563;
	fma.rn.f32 	%f569, %f566, %f511, %f564;
	ld.shared.f32 	%f570, [%r216+14492];
	fma.rn.f32 	%f571, %f570, %f510, %f567;
	fma.rn.f32 	%f572, %f570, %f511, %f568;
	ld.shared.f32 	%f573, [%r216+14496];
	fma.rn.f32 	%f574, %f573, %f511, %f571;
	ld.shared.f32 	%f575, [%r216+15368];
	fma.rn.f32 	%f576, %f575, %f512, %f553;
	ld.shared.f32 	%f577, [%r216+15372];
	fma.rn.f32 	%f578, %f577, %f512, %f557;
	fma.rn.f32 	%f579, %f577, %f513, %f576;
	ld.shared.f32 	%f580, [%r216+15376];
	fma.rn.f32 	%f581, %f580, %f512, %f561;
	fma.rn.f32 	%f582, %f580, %f513, %f578;
	fma.rn.f32 	%f583, %f580, %f514, %f579;
	ld.shared.f32 	%f584, [%r216+15380];
	fma.rn.f32 	%f585, %f584, %f512, %f565;
	fma.rn.f32 	%f586, %f584, %f513, %f581;
	fma.rn.f32 	%f587, %f584, %f514, %f582;
	ld.shared.f32 	%f588, [%r216+15384];
	fma.rn.f32 	%f589, %f588, %f512, %f569;
	fma.rn.f32 	%f590, %f588, %f513, %f585;
	fma.rn.f32 	%f591, %f588, %f514, %f586;
	ld.shared.f32 	%f592, [%r216+15388];
	fma.rn.f32 	%f593, %f592, %f512, %f572;
	fma.rn.f32 	%f594, %f592, %f513, %f589;
	fma.rn.f32 	%f595, %f592, %f514, %f590;
	ld.shared.f32 	%f596, [%r216+15392];
	fma.rn.f32 	%f597, %f596, %f512, %f574;
	fma.rn.f32 	%f598, %f596, %f513, %f593;
	fma.rn.f32 	%f599, %f596, %f514, %f594;
	ld.shared.f32 	%f600, [%r216+15396];
	fma.rn.f32 	%f601, %f600, %f513, %f597;
	fma.rn.f32 	%f602, %f600, %f514, %f598;
	ld.shared.f32 	%f603, [%r216+15400];
	fma.rn.f32 	%f604, %f603, %f514, %f601;
	add.s32 	%r223, %r213, 1728;
	mul.wide.u32 	%rd41, %r223, 4;
	add.s64 	%rd42, %rd25, %rd41;
	ld.global.nc.f32 	%f605, [%rd42];
	ld.global.nc.f32 	%f606, [%rd42+128];
	ld.global.nc.f32 	%f607, [%rd42+256];
	ld.global.nc.f32 	%f608, [%rd42+384];
	ld.global.nc.f32 	%f609, [%rd42+512];
	ld.global.nc.f32 	%f610, [%rd42+640];
	ld.global.nc.f32 	%f611, [%rd42+768];
	ld.global.nc.f32 	%f612, [%rd42+896];
	ld.global.nc.f32 	%f613, [%rd42+1024];
	ld.shared.f32 	%f614, [%r216+16272];
	fma.rn.f32 	%f615, %f614, %f605, %f583;
	ld.shared.f32 	%f616, [%r216+16276];
	fma.rn.f32 	%f617, %f616, %f605, %f587;
	fma.rn.f32 	%f618, %f616, %f606, %f615;
	ld.shared.f32 	%f619, [%r216+16280];
	fma.rn.f32 	%f620, %f619, %f605, %f591;
	fma.rn.f32 	%f621, %f619, %f606, %f617;
	fma.rn.f32 	%f622, %f619, %f607, %f618;
	ld.shared.f32 	%f623, [%r216+16284];
	fma.rn.f32 	%f624, %f623, %f605, %f595;
	fma.rn.f32 	%f625, %f623, %f606, %f620;
	fma.rn.f32 	%f626, %f623, %f607, %f621;
	ld.shared.f32 	%f627, [%r216+16288];
	fma.rn.f32 	%f628, %f627, %f605, %f599;
	fma.rn.f32 	%f629, %f627, %f606, %f624;
	fma.rn.f32 	%f630, %f627, %f607, %f625;
	ld.shared.f32 	%f631, [%r216+16292];
	fma.rn.f32 	%f632, %f631, %f605, %f602;
	fma.rn.f32 	%f633, %f631, %f606, %f628;
	fma.rn.f32 	%f634, %f631, %f607, %f629;
	ld.shared.f32 	%f635, [%r216+16296];
	fma.rn.f32 	%f636, %f635, %f605, %f604;
	fma.rn.f32 	%f637, %f635, %f606, %f632;
	fma.rn.f32 	%f638, %f635, %f607, %f633;
	ld.shared.f32 	%f639, [%r216+16300];
	fma.rn.f32 	%f640, %f639, %f606, %f636;
	fma.rn.f32 	%f641, %f639, %f607, %f637;
	ld.shared.f32 	%f642, [%r216+16304];
	fma.rn.f32 	%f643, %f642, %f607, %f640;
	ld.shared.f32 	%f644, [%r216+17176];
	fma.rn.f32 	%f645, %f644, %f608, %f622;
	ld.shared.f32 	%f646, [%r216+17180];
	fma.rn.f32 	%f647, %f646, %f608, %f626;
	fma.rn.f32 	%f648, %f646, %f609, %f645;
	ld.shared.f32 	%f649, [%r216+17184];
	fma.rn.f32 	%f650, %f649, %f608, %f630;
	fma.rn.f32 	%f651, %f649, %f609, %f647;
	fma.rn.f32 	%f652, %f649, %f610, %f648;
	ld.shared.f32 	%f653, [%r216+17188];
	fma.rn.f32 	%f654, %f653, %f608, %f634;
	fma.rn.f32 	%f655, %f653, %f609, %f650;
	fma.rn.f32 	%f656, %f653, %f610, %f651;
	ld.shared.f32 	%f657, [%r216+17192];
	fma.rn.f32 	%f658, %f657, %f608, %f638;
	fma.rn.f32 	%f659, %f657, %f609, %f654;
	fma.rn.f32 	%f660, %f657, %f610, %f655;
	ld.shared.f32 	%f661, [%r216+17196];
	fma.rn.f32 	%f662, %f661, %f608, %f641;
	fma.rn.f32 	%f663, %f661, %f609, %f658;
	fma.rn.f32 	%f664, %f661, %f610, %f659;
	ld.shared.f32 	%f665, [%r216+17200];
	fma.rn.f32 	%f666, %f665, %f608, %f643;
	fma.rn.f32 	%f667, %f665, %f609, %f662;
	fma.rn.f32 	%f668, %f665, %f610, %f663;
	ld.shared.f32 	%f669, [%r216+17204];
	fma.rn.f32 	%f670, %f669, %f609, %f666;
	fma.rn.f32 	%f671, %f669, %f610, %f667;
	ld.shared.f32 	%f672, [%r216+17208];
	fma.rn.f32 	%f673, %f672, %f610, %f670;
	ld.shared.f32 	%f674, [%r216+18080];
	fma.rn.f32 	%f675, %f674, %f611, %f652;
	ld.shared.f32 	%f676, [%r216+18084];
	fma.rn.f32 	%f677, %f676, %f611, %f656;
	fma.rn.f32 	%f678, %f676, %f612, %f675;
	ld.shared.f32 	%f679, [%r216+18088];
	fma.rn.f32 	%f680, %f679, %f611, %f660;
	fma.rn.f32 	%f681, %f679, %f612, %f677;
	fma.rn.f32 	%f682, %f679, %f613, %f678;
	ld.shared.f32 	%f683, [%r216+18092];
	fma.rn.f32 	%f684, %f683, %f611, %f664;
	fma.rn.f32 	%f685, %f683, %f612, %f680;
	fma.rn.f32 	%f686, %f683, %f613, %f681;
	ld.shared.f32 	%f687, [%r216+18096];
	fma.rn.f32 	%f688, %f687, %f611, %f668;
	fma.rn.f32 	%f689, %f687, %f612, %f684;
	fma.rn.f32 	%f690, %f687, %f613, %f685;
	ld.shared.f32 	%f691, [%r216+18100];
	fma.rn.f32 	%f692, %f691, %f611, %f671;
	fma.rn.f32 	%f693, %f691, %f612, %f688;
	fma.rn.f32 	%f694, %f691, %f613, %f689;
	ld.shared.f32 	%f695, [%r216+18104];
	fma.rn.f32 	%f696, %f695, %f611, %f673;
	fma.rn.f32 	%f697, %f695, %f612, %f692;
	fma.rn.f32 	%f698, %f695, %f613, %f693;
	ld.shared.f32 	%f699, [%r216+18108];
	fma.rn.f32 	%f700, %f699, %f612, %f696;
	fma.rn.f32 	%f701, %f699, %f613, %f697;
	ld.shared.f32 	%f702, [%r216+18112];
	fma.rn.f32 	%f703, %f702, %f613, %f700;
	add.s32 	%r224, %r213, 2016;
	mul.wide.u32 	%rd43, %r224, 4;
	add.s64 	%rd44, %rd25, %rd43;
	ld.global.nc.f32 	%f704, [%rd44];
	add.s32 	%r225, %r213, 2048;
	mul.wide.u32 	%rd45, %r225, 4;
	add.s64 	%rd46, %rd25, %rd45;
	ld.global.nc.f32 	%f705, [%rd46];
	add.s32 	%r226, %r213, 2080;
	mul.wide.u32 	%rd47, %r226, 4;
	add.s64 	%rd48, %rd25, %rd47;
	ld.global.nc.f32 	%f706, [%rd48];
	add.s32 	%r227, %r213, 2112;
	mul.wide.u32 	%rd49, %r227, 4;
	add.s64 	%rd50, %rd25, %rd49;
	ld.global.nc.f32 	%f707, [%rd50];
	add.s32 	%r228, %r213, 2144;
	mul.wide.u32 	%rd51, %r228, 4;
	add.s64 	%rd52, %rd25, %rd51;
	ld.global.nc.f32 	%f708, [%rd52];
	add.s32 	%r229, %r213, 2176;
	mul.wide.u32 	%rd53, %r229, 4;
	add.s64 	%rd54, %rd25, %rd53;
	ld.global.nc.f32 	%f709, [%rd54];
	add.s32 	%r230, %r213, 2208;
	mul.wide.u32 	%rd55, %r230, 4;
	add.s64 	%rd56, %rd25, %rd55;
	ld.global.nc.f32 	%f710, [%rd56];
	add.s32 	%r231, %r213, 2240;
	mul.wide.u32 	%rd57, %r231, 4;
	add.s64 	%rd58, %rd25, %rd57;
	ld.global.nc.f32 	%f711, [%rd58];
	add.s32 	%r232, %r213, 2272;
	mul.wide.u32 	%rd59, %r232, 4;
	add.s64 	%rd60, %rd25, %rd59;
	ld.global.nc.f32 	%f712, [%rd60];
	ld.shared.f32 	%f713, [%r216+18984];
	fma.rn.f32 	%f714, %f713, %f704, %f682;
	ld.shared.f32 	%f715, [%r216+18988];
	fma.rn.f32 	%f716, %f715, %f704, %f686;
	fma.rn.f32 	%f717, %f715, %f705, %f714;
	ld.shared.f32 	%f718, [%r216+18992];
	fma.rn.f32 	%f719, %f718, %f704, %f690;
	fma.rn.f32 	%f720, %f718, %f705, %f716;
	fma.rn.f32 	%f721, %f718, %f706, %f717;
	ld.shared.f32 	%f722, [%r216+18996];
	fma.rn.f32 	%f723, %f722, %f704, %f694;
	fma.rn.f32 	%f724, %f722, %f705, %f719;
	fma.rn.f32 	%f725, %f722, %f706, %f720;
	ld.shared.f32 	%f726, [%r216+19000];
	fma.rn.f32 	%f727, %f726, %f704, %f698;
	fma.rn.f32 	%f728, %f726, %f705, %f723;
	fma.rn.f32 	%f729, %f726, %f706, %f724;
	ld.shared.f32 	%f730, [%r216+19004];
	fma.rn.f32 	%f731, %f730, %f704, %f701;
	fma.rn.f32 	%f732, %f730, %f705, %f727;
	fma.rn.f32 	%f733, %f730, %f706, %f728;
	ld.shared.f32 	%f734, [%r216+19008];
	fma.rn.f32 	%f735, %f734, %f704, %f703;
	fma.rn.f32 	%f736, %f734, %f705, %f731;
	fma.rn.f32 	%f737, %f734, %f706, %f732;
	ld.shared.f32 	%f738, [%r216+19012];
	fma.rn.f32 	%f739, %f738, %f705, %f735;
	fma.rn.f32 	%f740, %f738, %f706, %f736;
	ld.shared.f32 	%f741, [%r216+19016];
	fma.rn.f32 	%f742, %f741, %f706, %f739;
	ld.shared.f32 	%f743, [%r216+19888];
	fma.rn.f32 	%f744, %f743, %f707, %f721;
	ld.shared.f32 	%f745, [%r216+19892];
	fma.rn.f32 	%f746, %f745, %f707, %f725;
	fma.rn.f32 	%f747, %f745, %f708, %f744;
	ld.shared.f32 	%f748, [%r216+19896];
	fma.rn.f32 	%f749, %f748, %f707, %f729;
	fma.rn.f32 	%f750, %f748, %f708, %f746;
	fma.rn.f32 	%f751, %f748, %f709, %f747;
	ld.shared.f32 	%f752, [%r216+19900];
	fma.rn.f32 	%f753, %f752, %f707, %f733;
	fma.rn.f32 	%f754, %f752, %f708, %f749;
	fma.rn.f32 	%f755, %f752, %f709, %f750;
	ld.shared.f32 	%f756, [%r216+19904];
	fma.rn.f32 	%f757, %f756, %f707, %f737;
	fma.rn.f32 	%f758, %f756, %f708, %f753;
	fma.rn.f32 	%f759, %f756, %f709, %f754;
	ld.shared.f32 	%f760, [%r216+19908];
	fma.rn.f32 	%f761, %f760, %f707, %f740;
	fma.rn.f32 	%f762, %f760, %f708, %f757;
	fma.rn.f32 	%f763, %f760, %f709, %f758;
	ld.shared.f32 	%f764, [%r216+19912];
	fma.rn.f32 	%f765, %f764, %f707, %f742;
	fma.rn.f32 	%f766, %f764, %f708, %f761;
	fma.rn.f32 	%f767, %f764, %f709, %f762;
	ld.shared.f32 	%f768, [%r216+19916];
	fma.rn.f32 	%f769, %f768, %f708, %f765;
	fma.rn.f32 	%f770, %f768, %f709, %f766;
	ld.shared.f32 	%f771, [%r216+19920];
	fma.rn.f32 	%f772, %f771, %f709, %f769;
	ld.shared.f32 	%f773, [%r216+20792];
	fma.rn.f32 	%f774, %f773, %f710, %f751;
	ld.shared.f32 	%f775, [%r216+20796];
	fma.rn.f32 	%f776, %f775, %f710, %f755;
	fma.rn.f32 	%f777, %f775, %f711, %f774;
	ld.shared.f32 	%f778, [%r216+20800];
	fma.rn.f32 	%f779, %f778, %f710, %f759;
	fma.rn.f32 	%f780, %f778, %f711, %f776;
	fma.rn.f32 	%f781, %f778, %f712, %f777;
	ld.shared.f32 	%f782, [%r216+20804];
	fma.rn.f32 	%f783, %f782, %f710, %f763;
	fma.rn.f32 	%f784, %f782, %f711, %f779;
	fma.rn.f32 	%f785, %f782, %f712, %f780;
	ld.shared.f32 	%f786, [%r216+20808];
	fma.rn.f32 	%f787, %f786, %f710, %f767;
	fma.rn.f32 	%f788, %f786, %f711, %f783;
	fma.rn.f32 	%f789, %f786, %f712, %f784;
	ld.shared.f32 	%f790, [%r216+20812];
	fma.rn.f32 	%f791, %f790, %f710, %f770;
	fma.rn.f32 	%f792, %f790, %f711, %f787;
	fma.rn.f32 	%f793, %f790, %f712, %f788;
	ld.shared.f32 	%f794, [%r216+20816];
	fma.rn.f32 	%f795, %f794, %f710, %f772;
	fma.rn.f32 	%f796, %f794, %f711, %f791;
	fma.rn.f32 	%f797, %f794, %f712, %f792;
	ld.shared.f32 	%f798, [%r216+20820];
	fma.rn.f32 	%f799, %f798, %f711, %f795;
	fma.rn.f32 	%f800, %f798, %f712, %f796;
	ld.shared.f32 	%f801, [%r216+20824];
	fma.rn.f32 	%f802, %f801, %f712, %f799;
	add.s32 	%r233, %r213, 2304;
	mul.wide.u32 	%rd61, %r233, 4;
	add.s64 	%rd62, %rd25, %rd61;
	ld.global.nc.f32 	%f803, [%rd62];
	ld.global.nc.f32 	%f804, [%rd62+128];
	ld.global.nc.f32 	%f805, [%rd62+256];
	ld.global.nc.f32 	%f806, [%rd62+384];
	ld.global.nc.f32 	%f807, [%rd62+512];
	ld.global.nc.f32 	%f808, [%rd62+640];
	ld.global.nc.f32 	%f809, [%rd62+768];
	ld.global.nc.f32 	%f810, [%rd62+896];
	ld.global.nc.f32 	%f811, [%rd62+1024];
	ld.shared.f32 	%f812, [%r216+21696];
	fma.rn.f32 	%f813, %f812, %f803, %f781;
	ld.shared.f32 	%f814, [%r216+21700];
	fma.rn.f32 	%f815, %f814, %f803, %f785;
	fma.rn.f32 	%f816, %f814, %f804, %f813;
	ld.shared.f32 	%f817, [%r216+21704];
	fma.rn.f32 	%f818, %f817, %f803, %f789;
	fma.rn.f32 	%f819, %f817, %f804, %f815;
	fma.rn.f32 	%f820, %f817, %f805, %f816;
	ld.shared.f32 	%f821, [%r216+21708];
	fma.rn.f32 	%f822, %f821, %f803, %f793;
	fma.rn.f32 	%f823, %f821, %f804, %f818;
	fma.rn.f32 	%f824, %f821, %f805, %f819;
	ld.shared.f32 	%f825, [%r216+21712];
	fma.rn.f32 	%f826, %f825, %f803, %f797;
	fma.rn.f32 	%f827, %f825, %f804, %f822;
	fma.rn.f32 	%f828, %f825, %f805, %f823;
	ld.shared.f32 	%f829, [%r216+21716];
	fma.rn.f32 	%f830, %f829, %f803, %f800;
	fma.rn.f32 	%f831, %f829, %f804, %f826;
	fma.rn.f32 	%f832, %f829, %f805, %f827;
	ld.shared.f32 	%f833, [%r216+21720];
	fma.rn.f32 	%f834, %f833, %f803, %f802;
	fma.rn.f32 	%f835, %f833, %f804, %f830;
	fma.rn.f32 	%f836, %f833, %f805, %f831;
	ld.shared.f32 	%f837, [%r216+21724];
	fma.rn.f32 	%f838, %f837, %f804, %f834;
	fma.rn.f32 	%f839, %f837, %f805, %f835;
	ld.shared.f32 	%f840, [%r216+21728];
	fma.rn.f32 	%f841, %f840, %f805, %f838;
	ld.shared.f32 	%f842, [%r216+22600];
	fma.rn.f32 	%f843, %f842, %f806, %f820;
	ld.shared.f32 	%f844, [%r216+22604];
	fma.rn.f32 	%f845, %f844, %f806, %f824;
	fma.rn.f32 	%f846, %f844, %f807, %f843;
	ld.shared.f32 	%f847, [%r216+22608];
	fma.rn.f32 	%f848, %f847, %f806, %f828;
	fma.rn.f32 	%f849, %f847, %f807, %f845;
	fma.rn.f32 	%f850, %f847, %f808, %f846;
	ld.shared.f32 	%f851, [%r216+22612];
	fma.rn.f32 	%f852, %f851, %f806, %f832;
	fma.rn.f32 	%f853, %f851, %f807, %f848;
	fma.rn.f32 	%f854, %f851, %f808, %f849;
	ld.shared.f32 	%f855, [%r216+22616];
	fma.rn.f32 	%f856, %f855, %f806, %f836;
	fma.rn.f32 	%f857, %f855, %f807, %f852;
	fma.rn.f32 	%f858, %f855, %f808, %f853;
	ld.shared.f32 	%f859, [%r216+22620];
	fma.rn.f32 	%f860, %f859, %f806, %f839;
	fma.rn.f32 	%f861, %f859, %f807, %f856;
	fma.rn.f32 	%f862, %f859, %f808, %f857;
	ld.shared.f32 	%f863, [%r216+22624];
	fma.rn.f32 	%f864, %f863, %f806, %f841;
	fma.rn.f32 	%f865, %f863, %f807, %f860;
	fma.rn.f32 	%f866, %f863, %f808, %f861;
	ld.shared.f32 	%f867, [%r216+22628];
	fma.rn.f32 	%f868, %f867, %f807, %f864;
	fma.rn.f32 	%f869, %f867, %f808, %f865;
	ld.shared.f32 	%f870, [%r216+22632];
	fma.rn.f32 	%f871, %f870, %f808, %f868;
	ld.shared.f32 	%f872, [%r216+23504];
	fma.rn.f32 	%f873, %f872, %f809, %f850;
	ld.shared.f32 	%f874, [%r216+23508];
	fma.rn.f32 	%f875, %f874, %f809, %f854;
	fma.rn.f32 	%f876, %f874, %f810, %f873;
	ld.shared.f32 	%f877, [%r216+23512];
	fma.rn.f32 	%f878, %f877, %f809, %f858;
	fma.rn.f32 	%f879, %f877, %f810, %f875;
	fma.rn.f32 	%f880, %f877, %f811, %f876;
	ld.shared.f32 	%f881, [%r216+23516];
	fma.rn.f32 	%f882, %f881, %f809, %f862;
	fma.rn.f32 	%f883, %f881, %f810, %f878;
	fma.rn.f32 	%f884, %f881, %f811, %f879;
	ld.shared.f32 	%f885, [%r216+23520];
	fma.rn.f32 	%f886, %f885, %f809, %f866;
	fma.rn.f32 	%f887, %f885, %f810, %f882;
	fma.rn.f32 	%f888, %f885, %f811, %f883;
	ld.shared.f32 	%f889, [%r216+23524];
	fma.rn.f32 	%f890, %f889, %f809, %f869;
	fma.rn.f32 	%f891, %f889, %f810, %f886;
	fma.rn.f32 	%f892, %f889, %f811, %f887;
	ld.shared.f32 	%f893, [%r216+23528];
	fma.rn.f32 	%f894, %f893, %f809, %f871;
	fma.rn.f32 	%f895, %f893, %f810, %f890;
	fma.rn.f32 	%f896, %f893, %f811, %f891;
	ld.shared.f32 	%f897, [%r216+23532];
	fma.rn.f32 	%f898, %f897, %f810, %f894;
	fma.rn.f32 	%f899, %f897, %f811, %f895;
	ld.shared.f32 	%f900, [%r216+23536];
	fma.rn.f32 	%f901, %f900, %f811, %f898;
	add.s32 	%r234, %r213, 2592;
	mul.wide.u32 	%rd63, %r234, 4;
	add.s64 	%rd64, %rd25, %rd63;
	ld.global.nc.f32 	%f902, [%rd64];
	ld.global.nc.f32 	%f903, [%rd64+128];
	ld.global.nc.f32 	%f904, [%rd64+256];
	ld.global.nc.f32 	%f905, [%rd64+384];
	ld.global.nc.f32 	%f906, [%rd64+512];
	ld.global.nc.f32 	%f907, [%rd64+640];
	ld.global.nc.f32 	%f908, [%rd64+768];
	ld.global.nc.f32 	%f909, [%rd64+896];
	ld.global.nc.f32 	%f910, [%rd64+1024];
	ld.shared.f32 	%f911, [%r216+24408];
	fma.rn.f32 	%f912, %f911, %f902, %f880;
	ld.shared.f32 	%f913, [%r216+24412];
	fma.rn.f32 	%f914, %f913, %f902, %f884;
	fma.rn.f32 	%f915, %f913, %f903, %f912;
	ld.shared.f32 	%f916, [%r216+24416];
	fma.rn.f32 	%f917, %f916, %f902, %f888;
	fma.rn.f32 	%f918, %f916, %f903, %f914;
	fma.rn.f32 	%f919, %f916, %f904, %f915;
	ld.shared.f32 	%f920, [%r216+24420];
	fma.rn.f32 	%f921, %f920, %f902, %f892;
	fma.rn.f32 	%f922, %f920, %f903, %f917;
	fma.rn.f32 	%f923, %f920, %f904, %f918;
	ld.shared.f32 	%f924, [%r216+24424];
	fma.rn.f32 	%f925, %f924, %f902, %f896;
	fma.rn.f32 	%f926, %f924, %f903, %f921;
	fma.rn.f32 	%f927, %f924, %f904, %f922;
	ld.shared.f32 	%f928, [%r216+24428];
	fma.rn.f32 	%f929, %f928, %f902, %f899;
	fma.rn.f32 	%f930, %f928, %f903, %f925;
	fma.rn.f32 	%f931, %f928, %f904, %f926;
	ld.shared.f32 	%f932, [%r216+24432];
	fma.rn.f32 	%f933, %f932, %f902, %f901;
	fma.rn.f32 	%f934, %f932, %f903, %f929;
	fma.rn.f32 	%f935, %f932, %f904, %f930;
	ld.shared.f32 	%f936, [%r216+24436];
	fma.rn.f32 	%f937, %f936, %f903, %f933;
	fma.rn.f32 	%f938, %f936, %f904, %f934;
	ld.shared.f32 	%f939, [%r216+24440];
	fma.rn.f32 	%f940, %f939, %f904, %f937;
	ld.shared.f32 	%f941, [%r216+25312];
	fma.rn.f32 	%f942, %f941, %f905, %f919;
	ld.shared.f32 	%f943, [%r216+25316];
	fma.rn.f32 	%f944, %f943, %f905, %f923;
	fma.rn.f32 	%f945, %f943, %f906, %f942;
	ld.shared.f32 	%f946, [%r216+25320];
	fma.rn.f32 	%f947, %f946, %f905, %f927;
	fma.rn.f32 	%f948, %f946, %f906, %f944;
	fma.rn.f32 	%f949, %f946, %f907, %f945;
	ld.shared.f32 	%f950, [%r216+25324];
	fma.rn.f32 	%f951, %f950, %f905, %f931;
	fma.rn.f32 	%f952, %f950, %f906, %f947;
	fma.rn.f32 	%f953, %f950, %f907, %f948;
	ld.shared.f32 	%f954, [%r216+25328];
	fma.rn.f32 	%f955, %f954, %f905, %f935;
	fma.rn.f32 	%f956, %f954, %f906, %f951;
	fma.rn.f32 	%f957, %f954, %f907, %f952;
	ld.shared.f32 	%f958, [%r216+25332];
	fma.rn.f32 	%f959, %f958, %f905, %f938;
	fma.rn.f32 	%f960, %f958, %f906, %f955;
	fma.rn.f32 	%f961, %f958, %f907, %f956;
	ld.shared.f32 	%f962, [%r216+25336];
	fma.rn.f32 	%f963, %f962, %f905, %f940;
	fma.rn.f32 	%f964, %f962, %f906, %f959;
	fma.rn.f32 	%f965, %f962, %f907, %f960;
	ld.shared.f32 	%f966, [%r216+25340];
	fma.rn.f32 	%f967, %f966, %f906, %f963;
	fma.rn.f32 	%f968, %f966, %f907, %f964;
	ld.shared.f32 	%f969, [%r216+25344];
	fma.rn.f32 	%f970, %f969, %f907, %f967;
	ld.shared.f32 	%f971, [%r216+26216];
	fma.rn.f32 	%f972, %f971, %f908, %f949;
	ld.shared.f32 	%f973, [%r216+26220];
	fma.rn.f32 	%f974, %f973, %f908, %f953;
	fma.rn.f32 	%f975, %f973, %f909, %f972;
	ld.shared.f32 	%f976, [%r216+26224];
	fma.rn.f32 	%f977, %f976, %f908, %f957;
	fma.rn.f32 	%f978, %f976, %f909, %f974;
	fma.rn.f32 	%f979, %f976, %f910, %f975;
	ld.shared.f32 	%f980, [%r216+26228];
	fma.rn.f32 	%f981, %f980, %f908, %f961;
	fma.rn.f32 	%f982, %f980, %f909, %f977;
	fma.rn.f32 	%f983, %f980, %f910, %f978;
	ld.shared.f32 	%f984, [%r216+26232];
	fma.rn.f32 	%f985, %f984, %f908, %f965;
	fma.rn.f32 	%f986, %f984, %f909, %f981;
	fma.rn.f32 	%f987, %f984, %f910, %f982;
	ld.shared.f32 	%f988, [%r216+26236];
	fma.rn.f32 	%f989, %f988, %f908, %f968;
	fma.rn.f32 	%f990, %f988, %f909, %f985;
	fma.rn.f32 	%f991, %f988, %f910, %f986;
	ld.shared.f32 	%f992, [%r216+26240];
	fma.rn.f32 	%f993, %f992, %f908, %f970;
	fma.rn.f32 	%f994, %f992, %f909, %f989;
	fma.rn.f32 	%f995, %f992, %f910, %f990;
	ld.shared.f32 	%f996, [%r216+26244];
	fma.rn.f32 	%f997, %f996, %f909, %f993;
	fma.rn.f32 	%f998, %f996, %f910, %f994;
	ld.shared.f32 	%f999, [%r216+26248];
	fma.rn.f32 	%f1000, %f999, %f910, %f997;
	add.s32 	%r235, %r213, 2880;
	mul.wide.u32 	%rd65, %r235, 4;
	add.s64 	%rd66, %rd25, %rd65;
	ld.global.nc.f32 	%f1001, [%rd66];
	ld.global.nc.f32 	%f1002, [%rd66+128];
	ld.global.nc.f32 	%f1003, [%rd66+256];
	ld.global.nc.f32 	%f1004, [%rd66+384];
	ld.global.nc.f32 	%f1005, [%rd66+512];
	ld.global.nc.f32 	%f1006, [%rd66+640];
	add.s32 	%r236, %r213, 3072;
	mul.wide.u32 	%rd67, %r236, 4;
	add.s64 	%rd68, %rd25, %rd67;
	ld.global.nc.f32 	%f1007, [%rd68];
	add.s32 	%r237, %r213, 3104;
	mul.wide.u32 	%rd69, %r237, 4;
	add.s64 	%rd70, %rd25, %rd69;
	ld.global.nc.f32 	%f1008, [%rd70];
	add.s32 	%r238, %r213, 3136;
	mul.wide.u32 	%rd71, %r238, 4;
	add.s64 	%rd72, %rd25, %rd71;
	ld.global.nc.f32 	%f1009, [%rd72];
	ld.shared.f32 	%f1010, [%r216+27120];
	fma.rn.f32 	%f1011, %f1010, %f1001, %f979;
	ld.shared.f32 	%f1012, [%r216+27124];
	fma.rn.f32 	%f1013, %f1012, %f1001, %f983;
	fma.rn.f32 	%f1014, %f1012, %f1002, %f1011;
	ld.shared.f32 	%f1015, [%r216+27128];
	fma.rn.f32 	%f1016, %f1015, %f1001, %f987;
	fma.rn.f32 	%f1017, %f1015, %f1002, %f1013;
	fma.rn.f32 	%f1018, %f1015, %f1003, %f1014;
	ld.shared.f32 	%f1019, [%r216+27132];
	fma.rn.f32 	%f1020, %f1019, %f1001, %f991;
	fma.rn.f32 	%f1021, %f1019, %f1002, %f1016;
	fma.rn.f32 	%f1022, %f1019, %f1003, %f1017;
	ld.shared.f32 	%f1023, [%r216+27136];
	fma.rn.f32 	%f1024, %f1023, %f1001, %f995;
	fma.rn.f32 	%f1025, %f1023, %f1002, %f1020;
	fma.rn.f32 	%f1026, %f1023, %f1003, %f1021;
	ld.shared.f32 	%f1027, [%r216+27140];
	fma.rn.f32 	%f1028, %f1027, %f1001, %f998;
	fma.rn.f32 	%f1029, %f1027, %f1002, %f1024;
	fma.rn.f32 	%f1030, %f1027, %f1003, %f1025;
	ld.shared.f32 	%f1031, [%r216+27144];
	fma.rn.f32 	%f1032, %f1031, %f1001, %f1000;
	fma.rn.f32 	%f1033, %f1031, %f1002, %f1028;
	fma.rn.f32 	%f1034, %f1031, %f1003, %f1029;
	ld.shared.f32 	%f1035, [%r216+27148];
	fma.rn.f32 	%f1036, %f1035, %f1002, %f1032;
	fma.rn.f32 	%f1037, %f1035, %f1003, %f1033;
	ld.shared.f32 	%f1038, [%r216+27152];
	fma.rn.f32 	%f1039, %f1038, %f1003, %f1036;
	ld.shared.f32 	%f1040, [%r216+28024];
	fma.rn.f32 	%f1041, %f1040, %f1004, %f1018;
	ld.shared.f32 	%f1042, [%r216+28028];
	fma.rn.f32 	%f1043, %f1042, %f1004, %f1022;
	fma.rn.f32 	%f1044, %f1042, %f1005, %f1041;
	ld.shared.f32 	%f1045, [%r216+28032];
	fma.rn.f32 	%f1046, %f1045, %f1004, %f1026;
	fma.rn.f32 	%f1047, %f1045, %f1005, %f1043;
	fma.rn.f32 	%f1048, %f1045, %f1006, %f1044;
	ld.shared.f32 	%f1049, [%r216+28036];
	fma.rn.f32 	%f1050, %f1049, %f1004, %f1030;
	fma.rn.f32 	%f1051, %f1049, %f1005, %f1046;
	fma.rn.f32 	%f1052, %f1049, %f1006, %f1047;
	ld.shared.f32 	%f1053, [%r216+28040];
	fma.rn.f32 	%f1054, %f1053, %f1004, %f1034;
	fma.rn.f32 	%f1055, %f1053, %f1005, %f1050;
	fma.rn.f32 	%f1056, %f1053, %f1006, %f1051;
	ld.shared.f32 	%f1057, [%r216+28044];
	fma.rn.f32 	%f1058, %f1057, %f1004, %f1037;
	fma.rn.f32 	%f1059, %f1057, %f1005, %f1054;
	fma.rn.f32 	%f1060, %f1057, %f1006, %f1055;
	ld.shared.f32 	%f1061, [%r216+28048];
	fma.rn.f32 	%f1062, %f1061, %f1004, %f1039;
	fma.rn.f32 	%f1063, %f1061, %f1005, %f1058;
	fma.rn.f32 	%f1064, %f1061, %f1006, %f1059;
	ld.shared.f32 	%f1065, [%r216+28052];
	fma.rn.f32 	%f1066, %f1065, %f1005, %f1062;
	fma.rn.f32 	%f1067, %f1065, %f1006, %f1063;
	ld.shared.f32 	%f1068, [%r216+28056];
	fma.rn.f32 	%f1069, %f1068, %f1006, %f1066;
	ld.shared.f32 	%f1070, [%r216+28928];
	fma.rn.f32 	%f1071, %f1070, %f1007, %f1048;
	ld.shared.f32 	%f1072, [%r216+28932];
	fma.rn.f32 	%f1073, %f1072, %f1007, %f1052;
	fma.rn.f32 	%f1074, %f1072, %f1008, %f1071;
	ld.shared.f32 	%f1075, [%r216+28936];
	fma.rn.f32 	%f1076, %f1075, %f1007, %f1056;
	fma.rn.f32 	%f1077, %f1075, %f1008, %f1073;
	fma.rn.f32 	%f1078, %f1075, %f1009, %f1074;
	ld.shared.f32 	%f1079, [%r216+28940];
	fma.rn.f32 	%f1080, %f1079, %f1007, %f1060;
	fma.rn.f32 	%f1081, %f1079, %f1008, %f1076;
	fma.rn.f32 	%f1082, %f1079, %f1009, %f1077;
	ld.shared.f32 	%f1083, [%r216+28944];
	fma.rn.f32 	%f1084, %f1083, %f1007, %f1064;
	fma.rn.f32 	%f1085, %f1083, %f1008, %f1080;
	fma.rn.f32 	%f1086, %f1083, %f1009, %f1081;
	ld.shared.f32 	%f1087, [%r216+28948];
	fma.rn.f32 	%f1088, %f1087, %f1007, %f1067;
	fma.rn.f32 	%f1089, %f1087, %f1008, %f1084;
	fma.rn.f32 	%f1090, %f1087, %f1009, %f1085;
	ld.shared.f32 	%f1091, [%r216+28952];
	fma.rn.f32 	%f1092, %f1091, %f1007, %f1069;
	fma.rn.f32 	%f1093, %f1091, %f1008, %f1088;
	fma.rn.f32 	%f1094, %f1091, %f1009, %f1089;
	ld.shared.f32 	%f1095, [%r216+28956];
	fma.rn.f32 	%f1096, %f1095, %f1008, %f1092;
	fma.rn.f32 	%f1097, %f1095, %f1009, %f1093;
	ld.shared.f32 	%f1098, [%r216+28960];
	fma.rn.f32 	%f1099, %f1098, %f1009, %f1096;
	add.s32 	%r239, %r213, 3168;
	mul.wide.u32 	%rd73, %r239, 4;
	add.s64 	%rd74, %rd25, %rd73;
	ld.global.nc.f32 	%f1100, [%rd74];
	ld.global.nc.f32 	%f1101, [%rd74+128];
	ld.global.nc.f32 	%f1102, [%rd74+256];
	ld.global.nc.f32 	%f1103, [%rd74+384];
	ld.global.nc.f32 	%f1104, [%rd74+512];
	ld.global.nc.f32 	%f1105, [%rd74+640];
	ld.global.nc.f32 	%f1106, [%rd74+768];
	ld.global.nc.f32 	%f1107, [%rd74+896];
	ld.global.nc.f32 	%f1108, [%rd74+1024];
	ld.shared.f32 	%f1109, [%r216+29832];
	fma.rn.f32 	%f1110, %f1109, %f1100, %f1078;
	ld.shared.f32 	%f1111, [%r216+29836];
	fma.rn.f32 	%f1112, %f1111, %f1100, %f1082;
	fma.rn.f32 	%f1113, %f1111, %f1101, %f1110;
	ld.shared.f32 	%f1114, [%r216+29840];
	fma.rn.f32 	%f1115, %f1114, %f1100, %f1086;
	fma.rn.f32 	%f1116, %f1114, %f1101, %f1112;
	fma.rn.f32 	%f1117, %f1114, %f1102, %f1113;
	ld.shared.f32 	%f1118, [%r216+29844];
	fma.rn.f32 	%f1119, %f1118, %f1100, %f1090;
	fma.rn.f32 	%f1120, %f1118, %f1101, %f1115;
	fma.rn.f32 	%f1121, %f1118, %f1102, %f1116;
	ld.shared.f32 	%f1122, [%r216+29848];
	fma.rn.f32 	%f1123, %f1122, %f1100, %f1094;
	fma.rn.f32 	%f1124, %f1122, %f1101, %f1119;
	fma.rn.f32 	%f1125, %f1122, %f1102, %f1120;
	ld.shared.f32 	%f1126, [%r216+29852];
	fma.rn.f32 	%f1127, %f1126, %f1100, %f1097;
	fma.rn.f32 	%f1128, %f1126, %f1101, %f1123;
	fma.rn.f32 	%f1129, %f1126, %f1102, %f1124;
	ld.shared.f32 	%f1130, [%r216+29856];
	fma.rn.f32 	%f1131, %f1130, %f1100, %f1099;
	fma.rn.f32 	%f1132, %f1130, %f1101, %f1127;
	fma.rn.f32 	%f1133, %f1130, %f1102, %f1128;
	ld.shared.f32 	%f1134, [%r216+29860];
	fma.rn.f32 	%f1135, %f1134, %f1101, %f1131;
	fma.rn.f32 	%f1136, %f1134, %f1102, %f1132;
	ld.shared.f32 	%f1137, [%r216+29864];
	fma.rn.f32 	%f1138, %f1137, %f1102, %f1135;
	ld.shared.f32 	%f1139, [%r216+30736];
	fma.rn.f32 	%f1140, %f1139, %f1103, %f1117;
	ld.shared.f32 	%f1141, [%r216+30740];
	fma.rn.f32 	%f1142, %f1141, %f1103, %f1121;
	fma.rn.f32 	%f1143, %f1141, %f1104, %f1140;
	ld.shared.f32 	%f1144, [%r216+30744];
	fma.rn.f32 	%f1145, %f1144, %f1103, %f1125;
	fma.rn.f32 	%f1146, %f1144, %f1104, %f1142;
	fma.rn.f32 	%f1147, %f1144, %f1105, %f1143;
	ld.shared.f32 	%f1148, [%r216+30748];
	fma.rn.f32 	%f1149, %f1148, %f1103, %f1129;
	fma.rn.f32 	%f1150, %f1148, %f1104, %f1145;
	fma.rn.f32 	%f1151, %f1148, %f1105, %f1146;
	ld.shared.f32 	%f1152, [%r216+30752];
	fma.rn.f32 	%f1153, %f1152, %f1103, %f1133;
	fma.rn.f32 	%f1154, %f1152, %f1104, %f1149;
	fma.rn.f32 	%f1155, %f1152, %f1105, %f1150;
	ld.shared.f32 	%f1156, [%r216+30756];
	fma.rn.f32 	%f1157, %f1156, %f1103, %f1136;
	fma.rn.f32 	%f1158, %f1156, %f1104, %f1153;
	fma.rn.f32 	%f1159, %f1156, %f1105, %f1154;
	ld.shared.f32 	%f1160, [%r216+30760];
	fma.rn.f32 	%f1161, %f1160, %f1103, %f1138;
	fma.rn.f32 	%f1162, %f1160, %f1104, %f1157;
	fma.rn.f32 	%f1163, %f1160, %f1105, %f1158;
	ld.shared.f32 	%f1164, [%r216+30764];
	fma.rn.f32 	%f1165, %f1164, %f1104, %f1161;
	fma.rn.f32 	%f1166, %f1164, %f1105, %f1162;
	ld.shared.f32 	%f1167, [%r216+30768];
	fma.rn.f32 	%f1168, %f1167, %f1105, %f1165;
	ld.shared.f32 	%f1169, [%r216+31640];
	fma.rn.f32 	%f1170, %f1169, %f1106, %f1147;
	ld.shared.f32 	%f1171, [%r216+31644];
	fma.rn.f32 	%f1172, %f1171, %f1106, %f1151;
	fma.rn.f32 	%f1173, %f1171, %f1107, %f1170;
	ld.shared.f32 	%f1174, [%r216+31648];
	fma.rn.f32 	%f1175, %f1174, %f1106, %f1155;
	fma.rn.f32 	%f1176, %f1174, %f1107, %f1172;
	fma.rn.f32 	%f1177, %f1174, %f1108, %f1173;
	ld.shared.f32 	%f1178, [%r216+31652];
	fma.rn.f32 	%f1179, %f1178, %f1106, %f1159;
	fma.rn.f32 	%f1180, %f1178, %f1107, %f1175;
	fma.rn.f32 	%f1181, %f1178, %f1108, %f1176;
	ld.shared.f32 	%f1182, [%r216+31656];
	fma.rn.f32 	%f1183, %f1182, %f1106, %f1163;
	fma.rn.f32 	%f1184, %f1182, %f1107, %f1179;
	fma.rn.f32 	%f1185, %f1182, %f1108, %f1180;
	ld.shared.f32 	%f1186, [%r216+31660];
	fma.rn.f32 	%f1187, %f1186, %f1106, %f1166;
	fma.rn.f32 	%f1188, %f1186, %f1107, %f1183;
	fma.rn.f32 	%f1189, %f1186, %f1108, %f1184;
	ld.shared.f32 	%f1190, [%r216+31664];
	fma.rn.f32 	%f1191, %f1190, %f1106, %f1168;
	fma.rn.f32 	%f1192, %f1190, %f1107, %f1187;
	fma.rn.f32 	%f1193, %f1190, %f1108, %f1188;
	ld.shared.f32 	%f1194, [%r216+31668];
	fma.rn.f32 	%f1195, %f1194, %f1107, %f1191;
	fma.rn.f32 	%f1196, %f1194, %f1108, %f1192;
	ld.shared.f32 	%f1197, [%r216+31672];
	fma.rn.f32 	%f1198, %f1197, %f1108, %f1195;
	add.s32 	%r240, %r213, 3456;
	mul.wide.u32 	%rd75, %r240, 4;
	add.s64 	%rd76, %rd25, %rd75;
	ld.global.nc.f32 	%f1199, [%rd76];
	ld.global.nc.f32 	%f1200, [%rd76+128];
	ld.global.nc.f32 	%f1201, [%rd76+256];
	ld.global.nc.f32 	%f1202, [%rd76+384];
	ld.global.nc.f32 	%f1203, [%rd76+512];
	ld.global.nc.f32 	%f1204, [%rd76+640];
	ld.global.nc.f32 	%f1205, [%rd76+768];
	ld.global.nc.f32 	%f1206, [%rd76+896];
	ld.global.nc.f32 	%f1207, [%rd76+1024];
	ld.shared.f32 	%f1208, [%r216+32544];
	fma.rn.f32 	%f1209, %f1208, %f1199, %f1177;
	ld.shared.f32 	%f1210, [%r216+32548];
	fma.rn.f32 	%f1211, %f1210, %f1199, %f1181;
	fma.rn.f32 	%f1212, %f1210, %f1200, %f1209;
	ld.shared.f32 	%f1213, [%r216+32552];
	fma.rn.f32 	%f1214, %f1213, %f1199, %f1185;
	fma.rn.f32 	%f1215, %f1213, %f1200, %f1211;
	fma.rn.f32 	%f1216, %f1213, %f1201, %f1212;
	ld.shared.f32 	%f1217, [%r216+32556];
	fma.rn.f32 	%f1218, %f1217, %f1199, %f1189;
	fma.rn.f32 	%f1219, %f1217, %f1200, %f1214;
	fma.rn.f32 	%f1220, %f1217, %f1201, %f1215;
	ld.shared.f32 	%f1221, [%r216+32560];
	fma.rn.f32 	%f1222, %f1221, %f1199, %f1193;
	fma.rn.f32 	%f1223, %f1221, %f1200, %f1218;
	fma.rn.f32 	%f1224, %f1221, %f1201, %f1219;
	ld.shared.f32 	%f1225, [%r216+32564];
	fma.rn.f32 	%f1226, %f1225, %f1199, %f1196;
	fma.rn.f32 	%f1227, %f1225, %f1200, %f1222;
	fma.rn.f32 	%f1228, %f1225, %f1201, %f1223;
	ld.shared.f32 	%f1229, [%r216+32568];
	fma.rn.f32 	%f1230, %f1229, %f1199, %f1198;
	fma.rn.f32 	%f1231, %f1229, %f1200, %f1226;
	fma.rn.f32 	%f1232, %f1229, %f1201, %f1227;
	ld.shared.f32 	%f1233, [%r216+32572];
	fma.rn.f32 	%f1234, %f1233, %f1200, %f1230;
	fma.rn.f32 	%f1235, %f1233, %f1201, %f1231;
	ld.shared.f32 	%f1236, [%r216+32576];
	fma.rn.f32 	%f1237, %f1236, %f1201, %f1234;
	ld.shared.f32 	%f1238, [%r216+33448];
	fma.rn.f32 	%f1239, %f1238, %f1202, %f1216;
	ld.shared.f32 	%f1240, [%r216+33452];
	fma.rn.f32 	%f1241, %f1240, %f1202, %f1220;
	fma.rn.f32 	%f1242, %f1240, %f1203, %f1239;
	ld.shared.f32 	%f1243, [%r216+33456];
	fma.rn.f32 	%f1244, %f1243, %f1202, %f1224;
	fma.rn.f32 	%f1245, %f1243, %f1203, %f1241;
	fma.rn.f32 	%f1246, %f1243, %f1204, %f1242;
	ld.shared.f32 	%f1247, [%r216+33460];
	fma.rn.f32 	%f1248, %f1247, %f1202, %f1228;
	fma.rn.f32 	%f1249, %f1247, %f1203, %f1244;
	fma.rn.f32 	%f1250, %f1247, %f1204, %f1245;
	ld.shared.f32 	%f1251, [%r216+33464];
	fma.rn.f32 	%f1252, %f1251, %f1202, %f1232;
	fma.rn.f32 	%f1253, %f1251, %f1203, %f1248;
	fma.rn.f32 	%f1254, %f1251, %f1204, %f1249;
	ld.shared.f32 	%f1255, [%r216+33468];
	fma.rn.f32 	%f1256, %f1255, %f1202, %f1235;
	fma.rn.f32 	%f1257, %f1255, %f1203, %f1252;
	fma.rn.f32 	%f1258, %f1255, %f1204, %f1253;
	ld.shared.f32 	%f1259, [%r216+33472];
	fma.rn.f32 	%f1260, %f1259, %f1202, %f1237;
	fma.rn.f32 	%f1261, %f1259, %f1203, %f1256;
	fma.rn.f32 	%f1262, %f1259, %f1204, %f1257;
	ld.shared.f32 	%f1263, [%r216+33476];
	fma.rn.f32 	%f1264, %f1263, %f1203, %f1260;
	fma.rn.f32 	%f1265, %f1263, %f1204, %f1261;
	ld.shared.f32 	%f1266, [%r216+33480];
	fma.rn.f32 	%f1267, %f1266, %f1204, %f1264;
	ld.shared.f32 	%f1268, [%r216+34352];
	fma.rn.f32 	%f1269, %f1268, %f1205, %f1246;
	ld.shared.f32 	%f1270, [%r216+34356];
	fma.rn.f32 	%f1271, %f1270, %f1205, %f1250;
	fma.rn.f32 	%f1272, %f1270, %f1206, %f1269;
	ld.shared.f32 	%f1273, [%r216+34360];
	fma.rn.f32 	%f1274, %f1273, %f1205, %f1254;
	fma.rn.f32 	%f1275, %f1273, %f1206, %f1271;
	fma.rn.f32 	%f1276, %f1273, %f1207, %f1272;
	ld.shared.f32 	%f1277, [%r216+34364];
	fma.rn.f32 	%f1278, %f1277, %f1205, %f1258;
	fma.rn.f32 	%f1279, %f1277, %f1206, %f1274;
	fma.rn.f32 	%f1280, %f1277, %f1207, %f1275;
	ld.shared.f32 	%f1281, [%r216+34368];
	fma.rn.f32 	%f1282, %f1281, %f1205, %f1262;
	fma.rn.f32 	%f1283, %f1281, %f1206, %f1278;
	fma.rn.f32 	%f1284, %f1281, %f1207, %f1279;
	ld.shared.f32 	%f1285, [%r216+34372];
	fma.rn.f32 	%f1286, %f1285, %f1205, %f1265;
	fma.rn.f32 	%f1287, %f1285, %f1206, %f1282;
	fma.rn.f32 	%f1288, %f1285, %f1207, %f1283;
	ld.shared.f32 	%f1289, [%r216+34376];
	fma.rn.f32 	%f1290, %f1289, %f1205, %f1267;
	fma.rn.f32 	%f1291, %f1289, %f1206, %f1286;
	fma.rn.f32 	%f1292, %f1289, %f1207, %f1287;
	ld.shared.f32 	%f1293, [%r216+34380];
	fma.rn.f32 	%f1294, %f1293, %f1206, %f1290;
	fma.rn.f32 	%f1295, %f1293, %f1207, %f1291;
	ld.shared.f32 	%f1296, [%r216+34384];
	fma.rn.f32 	%f1297, %f1296, %f1207, %f1294;
	add.s32 	%r241, %r213, 3744;
	mul.wide.u32 	%rd77, %r241, 4;
	add.s64 	%rd78, %rd25, %rd77;
	ld.global.nc.f32 	%f1298, [%rd78];
	ld.global.nc.f32 	%f1299, [%rd78+128];
	ld.global.nc.f32 	%f1300, [%rd78+256];
	ld.global.nc.f32 	%f1301, [%rd78+384];
	ld.global.nc.f32 	%f1302, [%rd78+512];
	ld.global.nc.f32 	%f1303, [%rd78+640];
	ld.global.nc.f32 	%f1304, [%rd78+768];
	ld.global.nc.f32 	%f1305, [%rd78+896];
	ld.global.nc.f32 	%f1306, [%rd78+1024];
	ld.shared.f32 	%f1307, [%r216+35256];
	fma.rn.f32 	%f1308, %f1307, %f1298, %f1276;
	ld.shared.f32 	%f1309, [%r216+35260];
	fma.rn.f32 	%f1310, %f1309, %f1298, %f1280;
	fma.rn.f32 	%f1311, %f1309, %f1299, %f1308;
	ld.shared.f32 	%f1312, [%r216+35264];
	fma.rn.f32 	%f1313, %f1312, %f1298, %f1284;
	fma.rn.f32 	%f1314, %f1312, %f1299, %f1310;
	fma.rn.f32 	%f1315, %f1312, %f1300, %f1311;
	ld.shared.f32 	%f1316, [%r216+35268];
	fma.rn.f32 	%f1317, %f1316, %f1298, %f1288;
	fma.rn.f32 	%f1318, %f1316, %f1299, %f1313;
	fma.rn.f32 	%f1319, %f1316, %f1300, %f1314;
	ld.shared.f32 	%f1320, [%r216+35272];
	fma.rn.f32 	%f1321, %f1320, %f1298, %f1292;
	fma.rn.f32 	%f1322, %f1320, %f1299, %f1317;
	fma.rn.f32 	%f1323, %f1320, %f1300, %f1318;
	ld.shared.f32 	%f1324, [%r216+35276];
	fma.rn.f32 	%f1325, %f1324, %f1298, %f1295;
	fma.rn.f32 	%f1326, %f1324, %f1299, %f1321;
	fma.rn.f32 	%f1327, %f1324, %f1300, %f1322;
	ld.shared.f32 	%f1328, [%r216+35280];
	fma.rn.f32 	%f1329, %f1328, %f1298, %f1297;
	fma.rn.f32 	%f1330, %f1328, %f1299, %f1325;
	fma.rn.f32 	%f1331, %f1328, %f1300, %f1326;
	ld.shared.f32 	%f1332, [%r216+35284];
	fma.rn.f32 	%f1333, %f1332, %f1299, %f1329;
	fma.rn.f32 	%f1334, %f1332, %f1300, %f1330;
	ld.shared.f32 	%f1335, [%r216+35288];
	fma.rn.f32 	%f1336, %f1335, %f1300, %f1333;
	ld.shared.f32 	%f1337, [%r216+36160];
	fma.rn.f32 	%f1338, %f1337, %f1301, %f1315;
	ld.shared.f32 	%f1339, [%r216+36164];
	fma.rn.f32 	%f1340, %f1339, %f1301, %f1319;
	fma.rn.f32 	%f1341, %f1339, %f1302, %f1338;
	ld.shared.f32 	%f1342, [%r216+36168];
	fma.rn.f32 	%f1343, %f1342, %f1301, %f1323;
	fma.rn.f32 	%f1344, %f1342, %f1302, %f1340;
	fma.rn.f32 	%f1345, %f1342, %f1303, %f1341;
	ld.shared.f32 	%f1346, [%r216+36172];
	fma.rn.f32 	%f1347, %f1346, %f1301, %f1327;
	fma.rn.f32 	%f1348, %f1346, %f1302, %f1343;
	fma.rn.f32 	%f1349, %f1346, %f1303, %f1344;
	ld.shared.f32 	%f1350, [%r216+36176];
	fma.rn.f32 	%f1351, %f1350, %f1301, %f1331;
	fma.rn.f32 	%f1352, %f1350, %f1302, %f1347;
	fma.rn.f32 	%f1353, %f1350, %f1303, %f1348;
	ld.shared.f32 	%f1354, [%r216+36180];
	fma.rn.f32 	%f1355, %f1354, %f1301, %f1334;
	fma.rn.f32 	%f1356, %f1354, %f1302, %f1351;
	fma.rn.f32 	%f1357, %f1354, %f1303, %f1352;
	ld.shared.f32 	%f1358, [%r216+36184];
	fma.rn.f32 	%f1359, %f1358, %f1301, %f1336;
	fma.rn.f32 	%f1360, %f1358, %f1302, %f1355;
	fma.rn.f32 	%f1361, %f1358, %f1303, %f1356;
	ld.shared.f32 	%f1362, [%r216+36188];
	fma.rn.f32 	%f1363, %f1362, %f1302, %f1359;
	fma.rn.f32 	%f1364, %f1362, %f1303, %f1360;
	ld.shared.f32 	%f1365, [%r216+36192];
	fma.rn.f32 	%f1366, %f1365, %f1303, %f1363;
	ld.shared.f32 	%f1367, [%r216+37064];
	fma.rn.f32 	%f1368, %f1367, %f1304, %f1345;
	ld.shared.f32 	%f1369, [%r216+37068];
	fma.rn.f32 	%f1370, %f1369, %f1304, %f1349;
	fma.rn.f32 	%f1371, %f1369, %f1305, %f1368;
	ld.shared.f32 	%f1372, [%r216+37072];
	fma.rn.f32 	%f1373, %f1372, %f1304, %f1353;
	fma.rn.f32 	%f1374, %f1372, %f1305, %f1370;
	fma.rn.f32 	%f1375, %f1372, %f1306, %f1371;
	ld.shared.f32 	%f1376, [%r216+37076];
	fma.rn.f32 	%f1377, %f1376, %f1304, %f1357;
	fma.rn.f32 	%f1378, %f1376, %f1305, %f1373;
	fma.rn.f32 	%f1379, %f1376, %f1306, %f1374;
	ld.shared.f32 	%f1380, [%r216+37080];
	fma.rn.f32 	%f1381, %f1380, %f1304, %f1361;
	fma.rn.f32 	%f1382, %f1380, %f1305, %f1377;
	fma.rn.f32 	%f1383, %f1380, %f1306, %f1378;
	ld.shared.f32 	%f1384, [%r216+37084];
	fma.rn.f32 	%f1385, %f1384, %f1304, %f1364;
	fma.rn.f32 	%f1386, %f1384, %f1305, %f1381;
	fma.rn.f32 	%f1387, %f1384, %f1306, %f1382;
	ld.shared.f32 	%f1388, [%r216+37088];
	fma.rn.f32 	%f1389, %f1388, %f1304, %f1366;
	fma.rn.f32 	%f1390, %f1388, %f1305, %f1385;
	fma.rn.f32 	%f1391, %f1388, %f1306, %f1386;
	ld.shared.f32 	%f1392, [%r216+37092];
	fma.rn.f32 	%f1393, %f1392, %f1305, %f1389;
	fma.rn.f32 	%f1394, %f1392, %f1306, %f1390;
	ld.shared.f32 	%f1395, [%r216+37096];
	fma.rn.f32 	%f1396, %f1395, %f1306, %f1393;
	add.s32 	%r242, %r213, 4032;
	mul.wide.u32 	%rd79, %r242, 4;
	add.s64 	%rd80, %rd25, %rd79;
	ld.global.nc.f32 	%f1397, [%rd80];
	ld.global.nc.f32 	%f1398, [%rd80+128];
	add.s32 	%r243, %r213, 4096;
	mul.wide.u32 	%rd81, %r243, 4;
	add.s64 	%rd82, %rd25, %rd81;
	ld.global.nc.f32 	%f1399, [%rd82];
	add.s32 	%r244, %r213, 4128;
	mul.wide.u32 	%rd83, %r244, 4;
	add.s64 	%rd84, %rd25, %rd83;
	ld.global.nc.f32 	%f1400, [%rd84];
	add.s32 	%r245, %r213, 4160;
	mul.wide.u32 	%rd85, %r245, 4;
	add.s64 	%rd86, %rd25, %rd85;
	ld.global.nc.f32 	%f1401, [%rd86];
	add.s32 	%r246, %r213, 4192;
	mul.wide.u32 	%rd87, %r246, 4;
	add.s64 	%rd88, %rd25, %rd87;
	ld.global.nc.f32 	%f1402, [%rd88];
	add.s32 	%r247, %r213, 4224;
	mul.wide.u32 	%rd89, %r247, 4;
	add.s64 	%rd90, %rd25, %rd89;
	ld.global.nc.f32 	%f1403, [%rd90];
	add.s32 	%r248, %r213, 4256;
	mul.wide.u32 	%rd91, %r248, 4;
	add.s64 	%rd92, %rd25, %rd91;
	ld.global.nc.f32 	%f1404, [%rd92];
	add.s32 	%r249, %r213, 4288;
	mul.wide.u32 	%rd93, %r249, 4;
	add.s64 	%rd94, %rd25, %rd93;
	ld.global.nc.f32 	%f1405, [%rd94];
	ld.shared.f32 	%f1406, [%r216+37968];
	fma.rn.f32 	%f1407, %f1406, %f1397, %f1375;
	ld.shared.f32 	%f1408, [%r216+37972];
	fma.rn.f32 	%f1409, %f1408, %f1397, %f1379;
	fma.rn.f32 	%f1410, %f1408, %f1398, %f1407;
	ld.shared.f32 	%f1411, [%r216+37976];
	fma.rn.f32 	%f1412, %f1411, %f1397, %f1383;
	fma.rn.f32 	%f1413, %f1411, %f1398, %f1409;
	fma.rn.f32 	%f1414, %f1411, %f1399, %f1410;
	ld.shared.f32 	%f1415, [%r216+37980];
	fma.rn.f32 	%f1416, %f1415, %f1397, %f1387;
	fma.rn.f32 	%f1417, %f1415, %f1398, %f1412;
	fma.rn.f32 	%f1418, %f1415, %f1399, %f1413;
	ld.shared.f32 	%f1419, [%r216+37984];
	fma.rn.f32 	%f1420, %f1419, %f1397, %f1391;
	fma.rn.f32 	%f1421, %f1419, %f1398, %f1416;
	fma.rn.f32 	%f1422, %f1419, %f1399, %f1417;
	ld.shared.f32 	%f1423, [%r216+37988];
	fma.rn.f32 	%f1424, %f1423, %f1397, %f1394;
	fma.rn.f32 	%f1425, %f1423, %f1398, %f1420;
	fma.rn.f32 	%f1426, %f1423, %f1399, %f1421;
	ld.shared.f32 	%f1427, [%r216+37992];
	fma.rn.f32 	%f1428, %f1427, %f1397, %f1396;
	fma.rn.f32 	%f1429, %f1427, %f1398, %f1424;
	fma.rn.f32 	%f1430, %f1427, %f1399, %f1425;
	ld.shared.f32 	%f1431, [%r216+37996];
	fma.rn.f32 	%f1432, %f1431, %f1398, %f1428;
	fma.rn.f32 	%f1433, %f1431, %f1399, %f1429;
	ld.shared.f32 	%f1434, [%r216+38000];
	fma.rn.f32 	%f1435, %f1434, %f1399, %f1432;
	ld.shared.f32 	%f1436, [%r216+38872];
	fma.rn.f32 	%f1437, %f1436, %f1400, %f1414;
	ld.shared.f32 	%f1438, [%r216+38876];
	fma.rn.f32 	%f1439, %f1438, %f1400, %f1418;
	fma.rn.f32 	%f1440, %f1438, %f1401, %f1437;
	ld.shared.f32 	%f1441, [%r216+38880];
	fma.rn.f32 	%f1442, %f1441, %f1400, %f1422;
	fma.rn.f32 	%f1443, %f1441, %f1401, %f1439;
	fma.rn.f32 	%f1444, %f1441, %f1402, %f1440;
	ld.shared.f32 	%f1445, [%r216+38884];
	fma.rn.f32 	%f1446, %f1445, %f1400, %f1426;
	fma.rn.f32 	%f1447, %f1445, %f1401, %f1442;
	fma.rn.f32 	%f1448, %f1445, %f1402, %f1443;
	ld.shared.f32 	%f1449, [%r216+38888];
	fma.rn.f32 	%f1450, %f1449, %f1400, %f1430;
	fma.rn.f32 	%f1451, %f1449, %f1401, %f1446;
	fma.rn.f32 	%f1452, %f1449, %f1402, %f1447;
	ld.shared.f32 	%f1453, [%r216+38892];
	fma.rn.f32 	%f1454, %f1453, %f1400, %f1433;
	fma.rn.f32 	%f1455, %f1453, %f1401, %f1450;
	fma.rn.f32 	%f1456, %f1453, %f1402, %f1451;
	ld.shared.f32 	%f1457, [%r216+38896];
	fma.rn.f32 	%f1458, %f1457, %f1400, %f1435;
	fma.rn.f32 	%f1459, %f1457, %f1401, %f1454;
	fma.rn.f32 	%f1460, %f1457, %f1402, %f1455;
	ld.shared.f32 	%f1461, [%r216+38900];
	fma.rn.f32 	%f1462, %f1461, %f1401, %f1458;
	fma.rn.f32 	%f1463, %f1461, %f1402, %f1459;
	ld.shared.f32 	%f1464, [%r216+38904];
	fma.rn.f32 	%f1465, %f1464, %f1402, %f1462;
	ld.shared.f32 	%f1466, [%r216+39776];
	fma.rn.f32 	%f1467, %f1466, %f1403, %f1444;
	ld.shared.f32 	%f1468, [%r216+39780];
	fma.rn.f32 	%f1469, %f1468, %f1403, %f1448;
	fma.rn.f32 	%f1470, %f1468, %f1404, %f1467;
	ld.shared.f32 	%f1471, [%r216+39784];
	fma.rn.f32 	%f1472, %f1471, %f1403, %f1452;
	fma.rn.f32 	%f1473, %f1471, %f1404, %f1469;
	fma.rn.f32 	%f1474, %f1471, %f1405, %f1470;
	ld.shared.f32 	%f1475, [%r216+39788];
	fma.rn.f32 	%f1476, %f1475, %f1403, %f1456;
	fma.rn.f32 	%f1477, %f1475, %f1404, %f1472;
	fma.rn.f32 	%f1478, %f1475, %f1405, %f1473;
	ld.shared.f32 	%f1479, [%r216+39792];
	fma.rn.f32 	%f1480, %f1479, %f1403, %f1460;
	fma.rn.f32 	%f1481, %f1479, %f1404, %f1476;
	fma.rn.f32 	%f1482, %f1479, %f1405, %f1477;
	ld.shared.f32 	%f1483, [%r216+39796];
	fma.rn.f32 	%f1484, %f1483, %f1403, %f1463;
	fma.rn.f32 	%f1485, %f1483, %f1404, %f1480;
	fma.rn.f32 	%f1486, %f1483, %f1405, %f1481;
	ld.shared.f32 	%f1487, [%r216+39800];
	fma.rn.f32 	%f1488, %f1487, %f1403, %f1465;
	fma.rn.f32 	%f1489, %f1487, %f1404, %f1484;
	fma.rn.f32 	%f1490, %f1487, %f1405, %f1485;
	ld.shared.f32 	%f1491, [%r216+39804];
	fma.rn.f32 	%f1492, %f1491, %f1404, %f1488;
	fma.rn.f32 	%f1493, %f1491, %f1405, %f1489;
	ld.shared.f32 	%f1494, [%r216+39808];
	fma.rn.f32 	%f1495, %f1494, %f1405, %f1492;
	add.s32 	%r250, %r213, 4320;
	mul.wide.u32 	%rd95, %r250, 4;
	add.s64 	%rd96, %rd25, %rd95;
	ld.global.nc.f32 	%f1496, [%rd96];
	ld.global.nc.f32 	%f1497, [%rd96+128];
	ld.global.nc.f32 	%f1498, [%rd96+256];
	ld.global.nc.f32 	%f1499, [%rd96+384];
	ld.global.nc.f32 	%f1500, [%rd96+512];
	ld.global.nc.f32 	%f1501, [%rd96+640];
	ld.global.nc.f32 	%f1502, [%rd96+768];
	ld.global.nc.f32 	%f1503, [%rd96+896];
	ld.global.nc.f32 	%f1504, [%rd96+1024];
	ld.shared.f32 	%f1505, [%r216+40680];
	fma.rn.f32 	%f1506, %f1505, %f1496, %f1474;
	ld.shared.f32 	%f1507, [%r216+40684];
	fma.rn.f32 	%f1508, %f1507, %f1496, %f1478;
	fma.rn.f32 	%f1509, %f1507, %f1497, %f1506;
	ld.shared.f32 	%f1510, [%r216+40688];
	fma.rn.f32 	%f1511, %f1510, %f1496, %f1482;
	fma.rn.f32 	%f1512, %f1510, %f1497, %f1508;
	fma.rn.f32 	%f1513, %f1510, %f1498, %f1509;
	ld.shared.f32 	%f1514, [%r216+40692];
	fma.rn.f32 	%f1515, %f1514, %f1496, %f1486;
	fma.rn.f32 	%f1516, %f1514, %f1497, %f1511;
	fma.rn.f32 	%f1517, %f1514, %f1498, %f1512;
	ld.shared.f32 	%f1518, [%r216+40696];
	fma.rn.f32 	%f1519, %f1518, %f1496, %f1490;
	fma.rn.f32 	%f1520, %f1518, %f1497, %f1515;
	fma.rn.f32 	%f1521, %f1518, %f1498, %f1516;
	ld.shared.f32 	%f1522, [%r216+40700];
	fma.rn.f32 	%f1523, %f1522, %f1496, %f1493;
	fma.rn.f32 	%f1524, %f1522, %f1497, %f1519;
	fma.rn.f32 	%f1525, %f1522, %f1498, %f1520;
	ld.shared.f32 	%f1526, [%r216+40704];
	fma.rn.f32 	%f1527, %f1526, %f1496, %f1495;
	fma.rn.f32 	%f1528, %f1526, %f1497, %f1523;
	fma.rn.f32 	%f1529, %f1526, %f1498, %f1524;
	ld.shared.f32 	%f1530, [%r216+40708];
	fma.rn.f32 	%f1531, %f1530, %f1497, %f1527;
	fma.rn.f32 	%f1532, %f1530, %f1498, %f1528;
	ld.shared.f32 	%f1533, [%r216+40712];
	fma.rn.f32 	%f1534, %f1533, %f1498, %f1531;
	ld.shared.f32 	%f1535, [%r216+41584];
	fma.rn.f32 	%f1536, %f1535, %f1499, %f1513;
	ld.shared.f32 	%f1537, [%r216+41588];
	fma.rn.f32 	%f1538, %f1537, %f1499, %f1517;
	fma.rn.f32 	%f1539, %f1537, %f1500, %f1536;
	ld.shared.f32 	%f1540, [%r216+41592];
	fma.rn.f32 	%f1541, %f1540, %f1499, %f1521;
	fma.rn.f32 	%f1542, %f1540, %f1500, %f1538;
	fma.rn.f32 	%f1543, %f1540, %f1501, %f1539;
	ld.shared.f32 	%f1544, [%r216+41596];
	fma.rn.f32 	%f1545, %f1544, %f1499, %f1525;
	fma.rn.f32 	%f1546, %f1544, %f1500, %f1541;
	fma.rn.f32 	%f1547, %f1544, %f1501, %f1542;
	ld.shared.f32 	%f1548, [%r216+41600];
	fma.rn.f32 	%f1549, %f1548, %f1499, %f1529;
	fma.rn.f32 	%f1550, %f1548, %f1500, %f1545;
	fma.rn.f32 	%f1551, %f1548, %f1501, %f1546;
	ld.shared.f32 	%f1552, [%r216+41604];
	fma.rn.f32 	%f1553, %f1552, %f1499, %f1532;
	fma.rn.f32 	%f1554, %f1552, %f1500, %f1549;
	fma.rn.f32 	%f1555, %f1552, %f1501, %f1550;
	ld.shared.f32 	%f1556, [%r216+41608];
	fma.rn.f32 	%f1557, %f1556, %f1499, %f1534;
	fma.rn.f32 	%f1558, %f1556, %f1500, %f1553;
	fma.rn.f32 	%f1559, %f1556, %f1501, %f1554;
	ld.shared.f32 	%f1560, [%r216+41612];
	fma.rn.f32 	%f1561, %f1560, %f1500, %f1557;
	fma.rn.f32 	%f1562, %f1560, %f1501, %f1558;
	ld.shared.f32 	%f1563, [%r216+41616];
	fma.rn.f32 	%f1564, %f1563, %f1501, %f1561;
	ld.shared.f32 	%f1565, [%r216+42488];
	fma.rn.f32 	%f1566, %f1565, %f1502, %f1543;
	ld.shared.f32 	%f1567, [%r216+42492];
	fma.rn.f32 	%f1568, %f1567, %f1502, %f1547;
	fma.rn.f32 	%f1569, %f1567, %f1503, %f1566;
	ld.shared.f32 	%f1570, [%r216+42496];
	fma.rn.f32 	%f1571, %f1570, %f1502, %f1551;
	fma.rn.f32 	%f1572, %f1570, %f1503, %f1568;
	fma.rn.f32 	%f1573, %f1570, %f1504, %f1569;
	ld.shared.f32 	%f1574, [%r216+42500];
	fma.rn.f32 	%f1575, %f1574, %f1502, %f1555;
	fma.rn.f32 	%f1576, %f1574, %f1503, %f1571;
	fma.rn.f32 	%f1577, %f1574, %f1504, %f1572;
	ld.shared.f32 	%f1578, [%r216+42504];
	fma.rn.f32 	%f1579, %f1578, %f1502, %f1559;
	fma.rn.f32 	%f1580, %f1578, %f1503, %f1575;
	fma.rn.f32 	%f1581, %f1578, %f1504, %f1576;
	ld.shared.f32 	%f1582, [%r216+42508];
	fma.rn.f32 	%f1583, %f1582, %f1502, %f1562;
	fma.rn.f32 	%f1584, %f1582, %f1503, %f1579;
	fma.rn.f32 	%f1585, %f1582, %f1504, %f1580;
	ld.shared.f32 	%f1586, [%r216+42512];
	fma.rn.f32 	%f1587, %f1586, %f1502, %f1564;
	fma.rn.f32 	%f1588, %f1586, %f1503, %f1583;
	fma.rn.f32 	%f1589, %f1586, %f1504, %f1584;
	ld.shared.f32 	%f1590, [%r216+42516];
	fma.rn.f32 	%f1591, %f1590, %f1503, %f1587;
	fma.rn.f32 	%f1592, %f1590, %f1504, %f1588;
	ld.shared.f32 	%f1593, [%r216+42520];
	fma.rn.f32 	%f1594, %f1593, %f1504, %f1591;
	add.s32 	%r251, %r213, 4608;
	mul.wide.u32 	%rd97, %r251, 4;
	add.s64 	%rd98, %rd25, %rd97;
	ld.global.nc.f32 	%f1595, [%rd98];
	ld.global.nc.f32 	%f1596, [%rd98+128];
	ld.global.nc.f32 	%f1597, [%rd98+256];
	ld.global.nc.f32 	%f1598, [%rd98+384];
	ld.global.nc.f32 	%f1599, [%rd98+512];
	ld.global.nc.f32 	%f1600, [%rd98+640];
	ld.global.nc.f32 	%f1601, [%rd98+768];
	ld.global.nc.f32 	%f1602, [%rd98+896];
	ld.global.nc.f32 	%f1603, [%rd98+1024];
	ld.shared.f32 	%f1604, [%r216+43392];
	fma.rn.f32 	%f1605, %f1604, %f1595, %f1573;
	ld.shared.f32 	%f1606, [%r216+43396];
	fma.rn.f32 	%f1607, %f1606, %f1595, %f1577;
	fma.rn.f32 	%f1608, %f1606, %f1596, %f1605;
	ld.shared.f32 	%f1609, [%r216+43400];
	fma.rn.f32 	%f1610, %f1609, %f1595, %f1581;
	fma.rn.f32 	%f1611, %f1609, %f1596, %f1607;
	fma.rn.f32 	%f1612, %f1609, %f1597, %f1608;
	ld.shared.f32 	%f1613, [%r216+43404];
	fma.rn.f32 	%f1614, %f1613, %f1595, %f1585;
	fma.rn.f32 	%f1615, %f1613, %f1596, %f1610;
	fma.rn.f32 	%f1616, %f1613, %f1597, %f1611;
	ld.shared.f32 	%f1617, [%r216+43408];
	fma.rn.f32 	%f1618, %f1617, %f1595, %f1589;
	fma.rn.f32 	%f1619, %f1617, %f1596, %f1614;
	fma.rn.f32 	%f1620, %f1617, %f1597, %f1615;
	ld.shared.f32 	%f1621, [%r216+43412];
	fma.rn.f32 	%f1622, %f1621, %f1595, %f1592;
	fma.rn.f32 	%f1623, %f1621, %f1596, %f1618;
	fma.rn.f32 	%f1624, %f1621, %f1597, %f1619;
	ld.shared.f32 	%f1625, [%r216+43416];
	fma.rn.f32 	%f1626, %f1625, %f1595, %f1594;
	fma.rn.f32 	%f1627, %f1625, %f1596, %f1622;
	fma.rn.f32 	%f1628, %f1625, %f1597, %f1623;
	ld.shared.f32 	%f1629, [%r216+43420];
	fma.rn.f32 	%f1630, %f1629, %f1596, %f1626;
	fma.rn.f32 	%f1631, %f1629, %f1597, %f1627;
	ld.shared.f32 	%f1632, [%r216+43424];
	fma.rn.f32 	%f1633, %f1632, %f1597, %f1630;
	ld.shared.f32 	%f1634, [%r216+44296];
	fma.rn.f32 	%f1635, %f1634, %f1598, %f1612;
	ld.shared.f32 	%f1636, [%r216+44300];
	fma.rn.f32 	%f1637, %f1636, %f1598, %f1616;
	fma.rn.f32 	%f1638, %f1636, %f1599, %f1635;
	ld.shared.f32 	%f1639, [%r216+44304];
	fma.rn.f32 	%f1640, %f1639, %f1598, %f1620;
	fma.rn.f32 	%f1641, %f1639, %f1599, %f1637;
	fma.rn.f32 	%f1642, %f1639, %f1600, %f1638;
	ld.shared.f32 	%f1643, [%r216+44308];
	fma.rn.f32 	%f1644, %f1643, %f1598, %f1624;
	fma.rn.f32 	%f1645, %f1643, %f1599, %f1640;
	fma.rn.f32 	%f1646, %f1643, %f1600, %f1641;
	ld.shared.f32 	%f1647, [%r216+44312];
	fma.rn.f32 	%f1648, %f1647, %f1598, %f1628;
	fma.rn.f32 	%f1649, %f1647, %f1599, %f1644;
	fma.rn.f32 	%f1650, %f1647, %f1600, %f1645;
	ld.shared.f32 	%f1651, [%r216+44316];
	fma.rn.f32 	%f1652, %f1651, %f1598, %f1631;
	fma.rn.f32 	%f1653, %f1651, %f1599, %f1648;
	fma.rn.f32 	%f1654, %f1651, %f1600, %f1649;
	ld.shared.f32 	%f1655, [%r216+44320];
	fma.rn.f32 	%f1656, %f1655, %f1598, %f1633;
	fma.rn.f32 	%f1657, %f1655, %f1599, %f1652;
	fma.rn.f32 	%f1658, %f1655, %f1600, %f1653;
	ld.shared.f32 	%f1659, [%r216+44324];
	fma.rn.f32 	%f1660, %f1659, %f1599, %f1656;
	fma.rn.f32 	%f1661, %f1659, %f1600, %f1657;
	ld.shared.f32 	%f1662, [%r216+44328];
	fma.rn.f32 	%f1663, %f1662, %f1600, %f1660;
	ld.shared.f32 	%f1664, [%r216+45200];
	fma.rn.f32 	%f1665, %f1664, %f1601, %f1642;
	ld.shared.f32 	%f1666, [%r216+45204];
	fma.rn.f32 	%f1667, %f1666, %f1601, %f1646;
	fma.rn.f32 	%f1668, %f1666, %f1602, %f1665;
	ld.shared.f32 	%f1669, [%r216+45208];
	fma.rn.f32 	%f1670, %f1669, %f1601, %f1650;
	fma.rn.f32 	%f1671, %f1669, %f1602, %f1667;
	fma.rn.f32 	%f1672, %f1669, %f1603, %f1668;
	ld.shared.f32 	%f1673, [%r216+45212];
	fma.rn.f32 	%f1674, %f1673, %f1601, %f1654;
	fma.rn.f32 	%f1675, %f1673, %f1602, %f1670;
	fma.rn.f32 	%f1676, %f1673, %f1603, %f1671;
	ld.shared.f32 	%f1677, [%r216+45216];
	fma.rn.f32 	%f1678, %f1677, %f1601, %f1658;
	fma.rn.f32 	%f1679, %f1677, %f1602, %f1674;
	fma.rn.f32 	%f1680, %f1677, %f1603, %f1675;
	ld.shared.f32 	%f1681, [%r216+45220];
	fma.rn.f32 	%f1682, %f1681, %f1601, %f1661;
	fma.rn.f32 	%f1683, %f1681, %f1602, %f1678;
	fma.rn.f32 	%f1684, %f1681, %f1603, %f1679;
	ld.shared.f32 	%f1685, [%r216+45224];
	fma.rn.f32 	%f1686, %f1685, %f1601, %f1663;
	fma.rn.f32 	%f1687, %f1685, %f1602, %f1682;
	fma.rn.f32 	%f1688, %f1685, %f1603, %f1683;
	ld.shared.f32 	%f1689, [%r216+45228];
	fma.rn.f32 	%f1690, %f1689, %f1602, %f1686;
	fma.rn.f32 	%f1691, %f1689, %f1603, %f1687;
	ld.shared.f32 	%f1692, [%r216+45232];
	fma.rn.f32 	%f1693, %f1692, %f1603, %f1690;
	add.s32 	%r252, %r213, 4896;
	mul.wide.u32 	%rd99, %r252, 4;
	add.s64 	%rd100, %rd25, %rd99;
	ld.global.nc.f32 	%f1694, [%rd100];
	ld.global.nc.f32 	%f1695, [%rd100+128];
	ld.global.nc.f32 	%f1696, [%rd100+256];
	ld.global.nc.f32 	%f1697, [%rd100+384];
	ld.global.nc.f32 	%f1698, [%rd100+512];
	ld.global.nc.f32 	%f1699, [%rd100+640];
	ld.global.nc.f32 	%f1700, [%rd100+768];
	add.s32 	%r253, %r213, 5120;
	mul.wide.u32 	%rd101, %r253, 4;
	add.s64 	%rd102, %rd25, %rd101;
	ld.global.nc.f32 	%f1701, [%rd102];
	add.s32 	%r254, %r213, 5152;
	mul.wide.u32 	%rd103, %r254, 4;
	add.s64 	%rd104, %rd25, %rd103;
	ld.global.nc.f32 	%f1702, [%rd104];
	ld.shared.f32 	%f1703, [%r216+46104];
	fma.rn.f32 	%f1704, %f1703, %f1694, %f1672;
	ld.shared.f32 	%f1705, [%r216+46108];
	fma.rn.f32 	%f1706, %f1705, %f1694, %f1676;
	fma.rn.f32 	%f1707, %f1705, %f1695, %f1704;
	ld.shared.f32 	%f1708, [%r216+46112];
	fma.rn.f32 	%f1709, %f1708, %f1694, %f1680;
	fma.rn.f32 	%f1710, %f1708, %f1695, %f1706;
	fma.rn.f32 	%f1711, %f1708, %f1696, %f1707;
	ld.shared.f32 	%f1712, [%r216+46116];
	fma.rn.f32 	%f1713, %f1712, %f1694, %f1684;
	fma.rn.f32 	%f1714, %f1712, %f1695, %f1709;
	fma.rn.f32 	%f1715, %f1712, %f1696, %f1710;
	ld.shared.f32 	%f1716, [%r216+46120];
	fma.rn.f32 	%f1717, %f1716, %f1694, %f1688;
	fma.rn.f32 	%f1718, %f1716, %f1695, %f1713;
	fma.rn.f32 	%f1719, %f1716, %f1696, %f1714;
	ld.shared.f32 	%f1720, [%r216+46124];
	fma.rn.f32 	%f1721, %f1720, %f1694, %f1691;
	fma.rn.f32 	%f1722, %f1720, %f1695, %f1717;
	fma.rn.f32 	%f1723, %f1720, %f1696, %f1718;
	ld.shared.f32 	%f1724, [%r216+46128];
	fma.rn.f32 	%f1725, %f1724, %f1694, %f1693;
	fma.rn.f32 	%f1726, %f1724, %f1695, %f1721;
	fma.rn.f32 	%f1727, %f1724, %f1696, %f1722;
	ld.shared.f32 	%f1728, [%r216+46132];
	fma.rn.f32 	%f1729, %f1728, %f1695, %f1725;
	fma.rn.f32 	%f1730, %f1728, %f1696, %f1726;
	ld.shared.f32 	%f1731, [%r216+46136];
	fma.rn.f32 	%f1732, %f1731, %f1696, %f1729;
	ld.shared.f32 	%f1733, [%r216+47008];
	fma.rn.f32 	%f1734, %f1733, %f1697, %f1711;
	ld.shared.f32 	%f1735, [%r216+47012];
	fma.rn.f32 	%f1736, %f1735, %f1697, %f1715;
	fma.rn.f32 	%f1737, %f1735, %f1698, %f1734;
	ld.shared.f32 	%f1738, [%r216+47016];
	fma.rn.f32 	%f1739, %f1738, %f1697, %f1719;
	fma.rn.f32 	%f1740, %f1738, %f1698, %f1736;
	fma.rn.f32 	%f1741, %f1738, %f1699, %f1737;
	ld.shared.f32 	%f1742, [%r216+47020];
	fma.rn.f32 	%f1743, %f1742, %f1697, %f1723;
	fma.rn.f32 	%f1744, %f1742, %f1698, %f1739;
	fma.rn.f32 	%f1745, %f1742, %f1699, %f1740;
	ld.shared.f32 	%f1746, [%r216+47024];
	fma.rn.f32 	%f1747, %f1746, %f1697, %f1727;
	fma.rn.f32 	%f1748, %f1746, %f1698, %f1743;
	fma.rn.f32 	%f1749, %f1746, %f1699, %f1744;
	ld.shared.f32 	%f1750, [%r216+47028];
	fma.rn.f32 	%f1751, %f1750, %f1697, %f1730;
	fma.rn.f32 	%f1752, %f1750, %f1698, %f1747;
	fma.rn.f32 	%f1753, %f1750, %f1699, %f1748;
	ld.shared.f32 	%f1754, [%r216+47032];
	fma.rn.f32 	%f1755, %f1754, %f1697, %f1732;
	fma.rn.f32 	%f1756, %f1754, %f1698, %f1751;
	fma.rn.f32 	%f1757, %f1754, %f1699, %f1752;
	ld.shared.f32 	%f1758, [%r216+47036];
	fma.rn.f32 	%f1759, %f1758, %f1698, %f1755;
	fma.rn.f32 	%f1760, %f1758, %f1699, %f1756;
	ld.shared.f32 	%f1761, [%r216+47040];
	fma.rn.f32 	%f1762, %f1761, %f1699, %f1759;
	ld.shared.f32 	%f1763, [%r216+47912];
	fma.rn.f32 	%f1764, %f1763, %f1700, %f1741;
	ld.shared.f32 	%f1765, [%r216+47916];
	fma.rn.f32 	%f1766, %f1765, %f1700, %f1745;
	fma.rn.f32 	%f1767, %f1765, %f1701, %f1764;
	ld.shared.f32 	%f1768, [%r216+47920];
	fma.rn.f32 	%f1769, %f1768, %f1700, %f1749;
	fma.rn.f32 	%f1770, %f1768, %f1701, %f1766;
	fma.rn.f32 	%f1771, %f1768, %f1702, %f1767;
	ld.shared.f32 	%f1772, [%r216+47924];
	fma.rn.f32 	%f1773, %f1772, %f1700, %f1753;
	fma.rn.f32 	%f1774, %f1772, %f1701, %f1769;
	fma.rn.f32 	%f1775, %f1772, %f1702, %f1770;
	ld.shared.f32 	%f1776, [%r216+47928];
	fma.rn.f32 	%f1777, %f1776, %f1700, %f1757;
	fma.rn.f32 	%f1778, %f1776, %f1701, %f1773;
	fma.rn.f32 	%f1779, %f1776, %f1702, %f1774;
	ld.shared.f32 	%f1780, [%r216+47932];
	fma.rn.f32 	%f1781, %f1780, %f1700, %f1760;
	fma.rn.f32 	%f1782, %f1780, %f1701, %f1777;
	fma.rn.f32 	%f1783, %f1780, %f1702, %f1778;
	ld.shared.f32 	%f1784, [%r216+47936];
	fma.rn.f32 	%f1785, %f1784, %f1700, %f1762;
	fma.rn.f32 	%f1786, %f1784, %f1701, %f1781;
	fma.rn.f32 	%f1787, %f1784, %f1702, %f1782;
	ld.shared.f32 	%f1788, [%r216+47940];
	fma.rn.f32 	%f1789, %f1788, %f1701, %f1785;
	fma.rn.f32 	%f1790, %f1788, %f1702, %f1786;
	ld.shared.f32 	%f1791, [%r216+47944];
	fma.rn.f32 	%f1792, %f1791, %f1702, %f1789;
	add.s32 	%r255, %r213, 5184;
	mul.wide.u32 	%rd105, %r255, 4;
	add.s64 	%rd106, %rd25, %rd105;
	ld.global.nc.f32 	%f1793, [%rd106];
	ld.global.nc.f32 	%f1794, [%rd106+128];
	ld.global.nc.f32 	%f1795, [%rd106+256];
	ld.global.nc.f32 	%f1796, [%rd106+384];
	ld.global.nc.f32 	%f1797, [%rd106+512];
	ld.global.nc.f32 	%f1798, [%rd106+640];
	ld.global.nc.f32 	%f1799, [%rd106+768];
	ld.global.nc.f32 	%f1800, [%rd106+896];
	ld.global.nc.f32 	%f1801, [%rd106+1024];
	ld.shared.f32 	%f1802, [%r216+48816];
	fma.rn.f32 	%f1803, %f1802, %f1793, %f1771;
	ld.shared.f32 	%f1804, [%r216+48820];
	fma.rn.f32 	%f1805, %f1804, %f1793, %f1775;
	fma.rn.f32 	%f1806, %f1804, %f1794, %f1803;
	ld.shared.f32 	%f1807, [%r216+48824];
	fma.rn.f32 	%f1808, %f1807, %f1793, %f1779;
	fma.rn.f32 	%f1809, %f1807, %f1794, %f1805;
	fma.rn.f32 	%f1810, %f1807, %f1795, %f1806;
	ld.shared.f32 	%f1811, [%r216+48828];
	fma.rn.f32 	%f1812, %f1811, %f1793, %f1783;
	fma.rn.f32 	%f1813, %f1811, %f1794, %f1808;
	fma.rn.f32 	%f1814, %f1811, %f1795, %f1809;
	ld.shared.f32 	%f1815, [%r216+48832];
	fma.rn.f32 	%f1816, %f1815, %f1793, %f1787;
	fma.rn.f32 	%f1817, %f1815, %f1794, %f1812;
	fma.rn.f32 	%f1818, %f1815, %f1795, %f1813;
	ld.shared.f32 	%f1819, [%r216+48836];
	fma.rn.f32 	%f1820, %f1819, %f1793, %f1790;
	fma.rn.f32 	%f1821, %f1819, %f1794, %f1816;
	fma.rn.f32 	%f1822, %f1819, %f1795, %f1817;
	ld.shared.f32 	%f1823, [%r216+48840];
	fma.rn.f32 	%f1824, %f1823, %f1793, %f1792;
	fma.rn.f32 	%f1825, %f1823, %f1794, %f1820;
	fma.rn.f32 	%f1826, %f1823, %f1795, %f1821;
	ld.shared.f32 	%f1827, [%r216+48844];
	fma.rn.f32 	%f1828, %f1827, %f1794, %f1824;
	fma.rn.f32 	%f1829, %f1827, %f1795, %f1825;
	ld.shared.f32 	%f1830, [%r216+48848];
	fma.rn.f32 	%f1831, %f1830, %f1795, %f1828;
	ld.shared.f32 	%f1832, [%r216+49720];
	fma.rn.f32 	%f1833, %f1832, %f1796, %f1810;
	ld.shared.f32 	%f1834, [%r216+49724];
	fma.rn.f32 	%f1835, %f1834, %f1796, %f1814;
	fma.rn.f32 	%f1836, %f1834, %f1797, %f1833;
	ld.shared.f32 	%f1837, [%r216+49728];
	fma.rn.f32 	%f1838, %f1837, %f1796, %f1818;
	fma.rn.f32 	%f1839, %f1837, %f1797, %f1835;
	fma.rn.f32 	%f1840, %f1837, %f1798, %f1836;
	ld.shared.f32 	%f1841, [%r216+49732];
	fma.rn.f32 	%f1842, %f1841, %f1796, %f1822;
	fma.rn.f32 	%f1843, %f1841, %f1797, %f1838;
	fma.rn.f32 	%f1844, %f1841, %f1798, %f1839;
	ld.shared.f32 	%f1845, [%r216+49736];
	fma.rn.f32 	%f1846, %f1845, %f1796, %f1826;
	fma.rn.f32 	%f1847, %f1845, %f1797, %f1842;
	fma.rn.f32 	%f1848, %f1845, %f1798, %f1843;
	ld.shared.f32 	%f1849, [%r216+49740];
	fma.rn.f32 	%f1850, %f1849, %f1796, %f1829;
	fma.rn.f32 	%f1851, %f1849, %f1797, %f1846;
	fma.rn.f32 	%f1852, %f1849, %f1798, %f1847;
	ld.shared.f32 	%f1853, [%r216+49744];
	fma.rn.f32 	%f1854, %f1853, %f1796, %f1831;
	fma.rn.f32 	%f1855, %f1853, %f1797, %f1850;
	fma.rn.f32 	%f1856, %f1853, %f1798, %f1851;
	ld.shared.f32 	%f1857, [%r216+49748];
	fma.rn.f32 	%f1858, %f1857, %f1797, %f1854;
	fma.rn.f32 	%f1859, %f1857, %f1798, %f1855;
	ld.shared.f32 	%f1860, [%r216+49752];
	fma.rn.f32 	%f1861, %f1860, %f1798, %f1858;
	ld.shared.f32 	%f1862, [%r216+50624];
	fma.rn.f32 	%f1863, %f1862, %f1799, %f1840;
	ld.shared.f32 	%f1864, [%r216+50628];
	fma.rn.f32 	%f1865, %f1864, %f1799, %f1844;
	fma.rn.f32 	%f1866, %f1864, %f1800, %f1863;
	ld.shared.f32 	%f1867, [%r216+50632];
	fma.rn.f32 	%f1868, %f1867, %f1799, %f1848;
	fma.rn.f32 	%f1869, %f1867, %f1800, %f1865;
	fma.rn.f32 	%f1870, %f1867, %f1801, %f1866;
	ld.shared.f32 	%f1871, [%r216+50636];
	fma.rn.f32 	%f1872, %f1871, %f1799, %f1852;
	fma.rn.f32 	%f1873, %f1871, %f1800, %f1868;
	fma.rn.f32 	%f1874, %f1871, %f1801, %f1869;
	ld.shared.f32 	%f1875, [%r216+50640];
	fma.rn.f32 	%f1876, %f1875, %f1799, %f1856;
	fma.rn.f32 	%f1877, %f1875, %f1800, %f1872;
	fma.rn.f32 	%f1878, %f1875, %f1801, %f1873;
	ld.shared.f32 	%f1879, [%r216+50644];
	fma.rn.f32 	%f1880, %f1879, %f1799, %f1859;
	fma.rn.f32 	%f1881, %f1879, %f1800, %f1876;
	fma.rn.f32 	%f1882, %f1879, %f1801, %f1877;
	ld.shared.f32 	%f1883, [%r216+50648];
	fma.rn.f32 	%f1884, %f1883, %f1799, %f1861;
	fma.rn.f32 	%f1885, %f1883, %f1800, %f1880;
	fma.rn.f32 	%f1886, %f1883, %f1801, %f1881;
	ld.shared.f32 	%f1887, [%r216+50652];
	fma.rn.f32 	%f1888, %f1887, %f1800, %f1884;
	fma.rn.f32 	%f1889, %f1887, %f1801, %f1885;
	ld.shared.f32 	%f1890, [%r216+50656];
	fma.rn.f32 	%f1891, %f1890, %f1801, %f1888;
	add.s32 	%r256, %r213, 5472;
	mul.wide.u32 	%rd107, %r256, 4;
	add.s64 	%rd108, %rd25, %rd107;
	ld.global.nc.f32 	%f1892, [%rd108];
	ld.global.nc.f32 	%f1893, [%rd108+128];
	ld.global.nc.f32 	%f1894, [%rd108+256];
	ld.global.nc.f32 	%f1895, [%rd108+384];
	ld.global.nc.f32 	%f1896, [%rd108+512];
	ld.global.nc.f32 	%f1897, [%rd108+640];
	ld.global.nc.f32 	%f1898, [%rd108+768];
	ld.global.nc.f32 	%f1899, [%rd108+896];
	ld.global.nc.f32 	%f1900, [%rd108+1024];
	ld.shared.f32 	%f1901, [%r216+51528];
	fma.rn.f32 	%f1902, %f1901, %f1892, %f1870;
	ld.shared.f32 	%f1903, [%r216+51532];
	fma.rn.f32 	%f1904, %f1903, %f1892, %f1874;
	fma.rn.f32 	%f1905, %f1903, %f1893, %f1902;
	ld.shared.f32 	%f1906, [%r216+51536];
	fma.rn.f32 	%f1907, %f1906, %f1892, %f1878;
	fma.rn.f32 	%f1908, %f1906, %f1893, %f1904;
	fma.rn.f32 	%f1909, %f1906, %f1894, %f1905;
	ld.shared.f32 	%f1910, [%r216+51540];
	fma.rn.f32 	%f1911, %f1910, %f1892, %f1882;
	fma.rn.f32 	%f1912, %f1910, %f1893, %f1907;
	fma.rn.f32 	%f1913, %f1910, %f1894, %f1908;
	ld.shared.f32 	%f1914, [%r216+51544];
	fma.rn.f32 	%f1915, %f1914, %f1892, %f1886;
	fma.rn.f32 	%f1916, %f1914, %f1893, %f1911;
	fma.rn.f32 	%f1917, %f1914, %f1894, %f1912;
	ld.shared.f32 	%f1918, [%r216+51548];
	fma.rn.f32 	%f1919, %f1918, %f1892, %f1889;
	fma.rn.f32 	%f1920, %f1918, %f1893, %f1915;
	fma.rn.f32 	%f1921, %f1918, %f1894, %f1916;
	ld.shared.f32 	%f1922, [%r216+51552];
	fma.rn.f32 	%f1923, %f1922, %f1892, %f1891;
	fma.rn.f32 	%f1924, %f1922, %f1893, %f1919;
	fma.rn.f32 	%f1925, %f1922, %f1894, %f1920;
	ld.shared.f32 	%f1926, [%r216+51556];
	fma.rn.f32 	%f1927, %f1926, %f1893, %f1923;
	fma.rn.f32 	%f1928, %f1926, %f1894, %f1924;
	ld.shared.f32 	%f1929, [%r216+51560];
	fma.rn.f32 	%f1930, %f1929, %f1894, %f1927;
	ld.shared.f32 	%f1931, [%r216+52432];
	fma.rn.f32 	%f1932, %f1931, %f1895, %f1909;
	ld.shared.f32 	%f1933, [%r216+52436];
	fma.rn.f32 	%f1934, %f1933, %f1895, %f1913;
	fma.rn.f32 	%f1935, %f1933, %f1896, %f1932;
	ld.shared.f32 	%f1936, [%r216+52440];
	fma.rn.f32 	%f1937, %f1936, %f1895, %f1917;
	fma.rn.f32 	%f1938, %f1936, %f1896, %f1934;
	fma.rn.f32 	%f1939, %f1936, %f1897, %f1935;
	ld.shared.f32 	%f1940, [%r216+52444];
	fma.rn.f32 	%f1941, %f1940, %f1895, %f1921;
	fma.rn.f32 	%f1942, %f1940, %f1896, %f1937;
	fma.rn.f32 	%f1943, %f1940, %f1897, %f1938;
	ld.shared.f32 	%f1944, [%r216+52448];
	fma.rn.f32 	%f1945, %f1944, %f1895, %f1925;
	fma.rn.f32 	%f1946, %f1944, %f1896, %f1941;
	fma.rn.f32 	%f1947, %f1944, %f1897, %f1942;
	ld.shared.f32 	%f1948, [%r216+52452];
	fma.rn.f32 	%f1949, %f1948, %f1895, %f1928;
	fma.rn.f32 	%f1950, %f1948, %f1896, %f1945;
	fma.rn.f32 	%f1951, %f1948, %f1897, %f1946;
	ld.shared.f32 	%f1952, [%r216+52456];
	fma.rn.f32 	%f1953, %f1952, %f1895, %f1930;
	fma.rn.f32 	%f1954, %f1952, %f1896, %f1949;
	fma.rn.f32 	%f1955, %f1952, %f1897, %f1950;
	ld.shared.f32 	%f1956, [%r216+52460];
	fma.rn.f32 	%f1957, %f1956, %f1896, %f1953;
	fma.rn.f32 	%f1958, %f1956, %f1897, %f1954;
	ld.shared.f32 	%f1959, [%r216+52464];
	fma.rn.f32 	%f1960, %f1959, %f1897, %f1957;
	ld.shared.f32 	%f1961, [%r216+53336];
	fma.rn.f32 	%f1962, %f1961, %f1898, %f1939;
	ld.shared.f32 	%f1963, [%r216+53340];
	fma.rn.f32 	%f1964, %f1963, %f1898, %f1943;
	fma.rn.f32 	%f1965, %f1963, %f1899, %f1962;
	ld.shared.f32 	%f1966, [%r216+53344];
	fma.rn.f32 	%f1967, %f1966, %f1898, %f1947;
	fma.rn.f32 	%f1968, %f1966, %f1899, %f1964;
	fma.rn.f32 	%f1969, %f1966, %f1900, %f1965;
	ld.shared.f32 	%f1970, [%r216+53348];
	fma.rn.f32 	%f1971, %f1970, %f1898, %f1951;
	fma.rn.f32 	%f1972, %f1970, %f1899, %f1967;
	fma.rn.f32 	%f1973, %f1970, %f1900, %f1968;
	ld.shared.f32 	%f1974, [%r216+53352];
	fma.rn.f32 	%f1975, %f1974, %f1898, %f1955;
	fma.rn.f32 	%f1976, %f1974, %f1899, %f1971;
	fma.rn.f32 	%f1977, %f1974, %f1900, %f1972;
	ld.shared.f32 	%f1978, [%r216+53356];
	fma.rn.f32 	%f1979, %f1978, %f1898, %f1958;
	fma.rn.f32 	%f1980, %f1978, %f1899, %f1975;
	fma.rn.f32 	%f1981, %f1978, %f1900, %f1976;
	ld.shared.f32 	%f1982, [%r216+53360];
	fma.rn.f32 	%f1983, %f1982, %f1898, %f1960;
	fma.rn.f32 	%f1984, %f1982, %f1899, %f1979;
	fma.rn.f32 	%f1985, %f1982, %f1900, %f1980;
	ld.shared.f32 	%f1986, [%r216+53364];
	fma.rn.f32 	%f1987, %f1986, %f1899, %f1983;
	fma.rn.f32 	%f1988, %f1986, %f1900, %f1984;
	ld.shared.f32 	%f1989, [%r216+53368];
	fma.rn.f32 	%f1990, %f1989, %f1900, %f1987;
	add.s32 	%r257, %r213, 5760;
	mul.wide.u32 	%rd109, %r257, 4;
	add.s64 	%rd110, %rd25, %rd109;
	ld.global.nc.f32 	%f1991, [%rd110];
	ld.global.nc.f32 	%f1992, [%rd110+128];
	ld.global.nc.f32 	%f1993, [%rd110+256];
	ld.global.nc.f32 	%f1994, [%rd110+384];
	ld.global.nc.f32 	%f1995, [%rd110+512];
	ld.global.nc.f32 	%f1996, [%rd110+640];
	ld.global.nc.f32 	%f1997, [%rd110+768];
	ld.global.nc.f32 	%f1998, [%rd110+896];
	ld.global.nc.f32 	%f1999, [%rd110+1024];
	ld.shared.f32 	%f2000, [%r216+54240];
	fma.rn.f32 	%f2001, %f2000, %f1991, %f1969;
	ld.shared.f32 	%f2002, [%r216+54244];
	fma.rn.f32 	%f2003, %f2002, %f1991, %f1973;
	fma.rn.f32 	%f2004, %f2002, %f1992, %f2001;
	ld.shared.f32 	%f2005, [%r216+54248];
	fma.rn.f32 	%f2006, %f2005, %f1991, %f1977;
	fma.rn.f32 	%f2007, %f2005, %f1992, %f2003;
	fma.rn.f32 	%f2008, %f2005, %f1993, %f2004;
	ld.shared.f32 	%f2009, [%r216+54252];
	fma.rn.f32 	%f2010, %f2009, %f1991, %f1981;
	fma.rn.f32 	%f2011, %f2009, %f1992, %f2006;
	fma.rn.f32 	%f2012, %f2009, %f1993, %f2007;
	ld.shared.f32 	%f2013, [%r216+54256];
	fma.rn.f32 	%f2014, %f2013, %f1991, %f1985;
	fma.rn.f32 	%f2015, %f2013, %f1992, %f2010;
	fma.rn.f32 	%f2016, %f2013, %f1993, %f2011;
	ld.shared.f32 	%f2017, [%r216+54260];
	fma.rn.f32 	%f2018, %f2017, %f1991, %f1988;
	fma.rn.f32 	%f2019, %f2017, %f1992, %f2014;
	fma.rn.f32 	%f2020, %f2017, %f1993, %f2015;
	ld.shared.f32 	%f2021, [%r216+54264];
	fma.rn.f32 	%f2022, %f2021, %f1991, %f1990;
	fma.rn.f32 	%f2023, %f2021, %f1992, %f2018;
	fma.rn.f32 	%f2024, %f2021, %f1993, %f2019;
	ld.shared.f32 	%f2025, [%r216+54268];
	fma.rn.f32 	%f2026, %f2025, %f1992, %f2022;
	fma.rn.f32 	%f2027, %f2025, %f1993, %f2023;
	ld.shared.f32 	%f2028, [%r216+54272];
	fma.rn.f32 	%f2029, %f2028, %f1993, %f2026;
	ld.shared.f32 	%f2030, [%r216+55144];
	fma.rn.f32 	%f2031, %f2030, %f1994, %f2008;
	ld.shared.f32 	%f2032, [%r216+55148];
	fma.rn.f32 	%f2033, %f2032, %f1994, %f2012;
	fma.rn.f32 	%f2034, %f2032, %f1995, %f2031;
	ld.shared.f32 	%f2035, [%r216+55152];
	fma.rn.f32 	%f2036, %f2035, %f1994, %f2016;
	fma.rn.f32 	%f2037, %f2035, %f1995, %f2033;
	fma.rn.f32 	%f2038, %f2035, %f1996, %f2034;
	ld.shared.f32 	%f2039, [%r216+55156];
	fma.rn.f32 	%f2040, %f2039, %f1994, %f2020;
	fma.rn.f32 	%f2041, %f2039, %f1995, %f2036;
	fma.rn.f32 	%f2042, %f2039, %f1996, %f2037;
	ld.shared.f32 	%f2043, [%r216+55160];
	fma.rn.f32 	%f2044, %f2043, %f1994, %f2024;
	fma.rn.f32 	%f2045, %f2043, %f1995, %f2040;
	fma.rn.f32 	%f2046, %f2043, %f1996, %f2041;
	ld.shared.f32 	%f2047, [%r216+55164];
	fma.rn.f32 	%f2048, %f2047, %f1994, %f2027;
	fma.rn.f32 	%f2049, %f2047, %f1995, %f2044;
	fma.rn.f32 	%f2050, %f2047, %f1996, %f2045;
	ld.shared.f32 	%f2051, [%r216+55168];
	fma.rn.f32 	%f2052, %f2051, %f1994, %f2029;
	fma.rn.f32 	%f2053, %f2051, %f1995, %f2048;
	fma.rn.f32 	%f2054, %f2051, %f1996, %f2049;
	ld.shared.f32 	%f2055, [%r216+55172];
	fma.rn.f32 	%f2056, %f2055, %f1995, %f2052;
	fma.rn.f32 	%f2057, %f2055, %f1996, %f2053;
	ld.shared.f32 	%f2058, [%r216+55176];
	fma.rn.f32 	%f2059, %f2058, %f1996, %f2056;
	ld.shared.f32 	%f2060, [%r216+56048];
	fma.rn.f32 	%f2061, %f2060, %f1997, %f2038;
	ld.shared.f32 	%f2062, [%r216+56052];
	fma.rn.f32 	%f2063, %f2062, %f1997, %f2042;
	fma.rn.f32 	%f2064, %f2062, %f1998, %f2061;
	ld.shared.f32 	%f2065, [%r216+56056];
	fma.rn.f32 	%f2066, %f2065, %f1997, %f2046;
	fma.rn.f32 	%f2067, %f2065, %f1998, %f2063;
	fma.rn.f32 	%f2068, %f2065, %f1999, %f2064;
	ld.shared.f32 	%f2069, [%r216+56060];
	fma.rn.f32 	%f2070, %f2069, %f1997, %f2050;
	fma.rn.f32 	%f2071, %f2069, %f1998, %f2066;
	fma.rn.f32 	%f2072, %f2069, %f1999, %f2067;
	ld.shared.f32 	%f2073, [%r216+56064];
	fma.rn.f32 	%f2074, %f2073, %f1997, %f2054;
	fma.rn.f32 	%f2075, %f2073, %f1998, %f2070;
	fma.rn.f32 	%f2076, %f2073, %f1999, %f2071;
	ld.shared.f32 	%f2077, [%r216+56068];
	fma.rn.f32 	%f2078, %f2077, %f1997, %f2057;
	fma.rn.f32 	%f2079, %f2077, %f1998, %f2074;
	fma.rn.f32 	%f2080, %f2077, %f1999, %f2075;
	ld.shared.f32 	%f2081, [%r216+56072];
	fma.rn.f32 	%f2082, %f2081, %f1997, %f2059;
	fma.rn.f32 	%f2083, %f2081, %f1998, %f2078;
	fma.rn.f32 	%f2084, %f2081, %f1999, %f2079;
	ld.shared.f32 	%f2085, [%r216+56076];
	fma.rn.f32 	%f2086, %f2085, %f1998, %f2082;
	fma.rn.f32 	%f2087, %f2085, %f1999, %f2083;
	ld.shared.f32 	%f2088, [%r216+56080];
	fma.rn.f32 	%f2089, %f2088, %f1999, %f2086;
	add.s32 	%r258, %r213, 6048;
	mul.wide.u32 	%rd111, %r258, 4;
	add.s64 	%rd112, %rd25, %rd111;
	ld.global.nc.f32 	%f2090, [%rd112];
	ld.global.nc.f32 	%f2091, [%rd112+128];
	ld.global.nc.f32 	%f2092, [%rd112+256];
	add.s32 	%r259, %r213, 6144;
	mul.wide.u32 	%rd113, %r259, 4;
	add.s64 	%rd114, %rd25, %rd113;
	ld.global.nc.f32 	%f2093, [%rd114];
	add.s32 	%r260, %r213, 6176;
	mul.wide.u32 	%rd115, %r260, 4;
	add.s64 	%rd116, %rd25, %rd115;
	ld.global.nc.f32 	%f2094, [%rd116];
	add.s32 	%r261, %r213, 6208;
	mul.wide.u32 	%rd117, %r261, 4;
	add.s64 	%rd118, %rd25, %rd117;
	ld.global.nc.f32 	%f2095, [%rd118];
	add.s32 	%r262, %r213, 6240;
	mul.wide.u32 	%rd119, %r262, 4;
	add.s64 	%rd120, %rd25, %rd119;
	ld.global.nc.f32 	%f2096, [%rd120];
	add.s32 	%r263, %r213, 6272;
	mul.wide.u32 	%rd121, %r263, 4;
	add.s64 	%rd122, %rd25, %rd121;
	ld.global.nc.f32 	%f2097, [%rd122];
	add.s32 	%r264, %r213, 6304;
	mul.wide.u32 	%rd123, %r264, 4;
	add.s64 	%rd124, %rd25, %rd123;
	ld.global.nc.f32 	%f2098, [%rd124];
	ld.shared.f32 	%f2099, [%r216+56952];
	fma.rn.f32 	%f2100, %f2099, %f2090, %f2068;
	ld.shared.f32 	%f2101, [%r216+56956];
	fma.rn.f32 	%f2102, %f2101, %f2090, %f2072;
	fma.rn.f32 	%f2103, %f2101, %f2091, %f2100;
	ld.shared.f32 	%f2104, [%r216+56960];
	fma.rn.f32 	%f2105, %f2104, %f2090, %f2076;
	fma.rn.f32 	%f2106, %f2104, %f2091, %f2102;
	fma.rn.f32 	%f2107, %f2104, %f2092, %f2103;
	ld.shared.f32 	%f2108, [%r216+56964];
	fma.rn.f32 	%f2109, %f2108, %f2090, %f2080;
	fma.rn.f32 	%f2110, %f2108, %f2091, %f2105;
	fma.rn.f32 	%f2111, %f2108, %f2092, %f2106;
	ld.shared.f32 	%f2112, [%r216+56968];
	fma.rn.f32 	%f2113, %f2112, %f2090, %f2084;
	fma.rn.f32 	%f2114, %f2112, %f2091, %f2109;
	fma.rn.f32 	%f2115, %f2112, %f2092, %f2110;
	ld.shared.f32 	%f2116, [%r216+56972];
	fma.rn.f32 	%f2117, %f2116, %f2090, %f2087;
	fma.rn.f32 	%f2118, %f2116, %f2091, %f2113;
	fma.rn.f32 	%f2119, %f2116, %f2092, %f2114;
	ld.shared.f32 	%f2120, [%r216+56976];
	fma.rn.f32 	%f2121, %f2120, %f2090, %f2089;
	fma.rn.f32 	%f2122, %f2120, %f2091, %f2117;
	fma.rn.f32 	%f2123, %f2120, %f2092, %f2118;
	ld.shared.f32 	%f2124, [%r216+56980];
	fma.rn.f32 	%f2125, %f2124, %f2091, %f2121;
	fma.rn.f32 	%f2126, %f2124, %f2092, %f2122;
	ld.shared.f32 	%f2127, [%r216+56984];
	fma.rn.f32 	%f2128, %f2127, %f2092, %f2125;
	ld.shared.f32 	%f2129, [%r216+57856];
	fma.rn.f32 	%f2130, %f2129, %f2093, %f2107;
	ld.shared.f32 	%f2131, [%r216+57860];
	fma.rn.f32 	%f2132, %f2131, %f2093, %f2111;
	fma.rn.f32 	%f2133, %f2131, %f2094, %f2130;
	ld.shared.f32 	%f2134, [%r216+57864];
	fma.rn.f32 	%f2135, %f2134, %f2093, %f2115;
	fma.rn.f32 	%f2136, %f2134, %f2094, %f2132;
	fma.rn.f32 	%f2137, %f2134, %f2095, %f2133;
	ld.shared.f32 	%f2138, [%r216+57868];
	fma.rn.f32 	%f2139, %f2138, %f2093, %f2119;
	fma.rn.f32 	%f2140, %f2138, %f2094, %f2135;
	fma.rn.f32 	%f2141, %f2138, %f2095, %f2136;
	ld.shared.f32 	%f2142, [%r216+57872];
	fma.rn.f32 	%f2143, %f2142, %f2093, %f2123;
	fma.rn.f32 	%f2144, %f2142, %f2094, %f2139;
	fma.rn.f32 	%f2145, %f2142, %f2095, %f2140;
	ld.shared.f32 	%f2146, [%r216+57876];
	fma.rn.f32 	%f2147, %f2146, %f2093, %f2126;
	fma.rn.f32 	%f2148, %f2146, %f2094, %f2143;
	fma.rn.f32 	%f2149, %f2146, %f2095, %f2144;
	ld.shared.f32 	%f2150, [%r216+57880];
	fma.rn.f32 	%f2151, %f2150, %f2093, %f2128;
	fma.rn.f32 	%f2152, %f2150, %f2094, %f2147;
	fma.rn.f32 	%f2153, %f2150, %f2095, %f2148;
	ld.shared.f32 	%f2154, [%r216+57884];
	fma.rn.f32 	%f2155, %f2154, %f2094, %f2151;
	fma.rn.f32 	%f2156, %f2154, %f2095, %f2152;
	ld.shared.f32 	%f2157, [%r216+57888];
	fma.rn.f32 	%f2158, %f2157, %f2095, %f2155;
	ld.shared.f32 	%f2159, [%r216+58760];
	fma.rn.f32 	%f2160, %f2159, %f2096, %f2137;
	ld.shared.f32 	%f2161, [%r216+58764];
	fma.rn.f32 	%f2162, %f2161, %f2096, %f2141;
	fma.rn.f32 	%f2163, %f2161, %f2097, %f2160;
	ld.shared.f32 	%f2164, [%r216+58768];
	fma.rn.f32 	%f2165, %f2164, %f2096, %f2145;
	fma.rn.f32 	%f2166, %f2164, %f2097, %f2162;
	fma.rn.f32 	%f2167, %f2164, %f2098, %f2163;
	ld.shared.f32 	%f2168, [%r216+58772];
	fma.rn.f32 	%f2169, %f2168, %f2096, %f2149;
	fma.rn.f32 	%f2170, %f2168, %f2097, %f2165;
	fma.rn.f32 	%f2171, %f2168, %f2098, %f2166;
	ld.shared.f32 	%f2172, [%r216+58776];
	fma.rn.f32 	%f2173, %f2172, %f2096, %f2153;
	fma.rn.f32 	%f2174, %f2172, %f2097, %f2169;
	fma.rn.f32 	%f2175, %f2172, %f2098, %f2170;
	ld.shared.f32 	%f2176, [%r216+58780];
	fma.rn.f32 	%f2177, %f2176, %f2096, %f2156;
	fma.rn.f32 	%f2178, %f2176, %f2097, %f2173;
	fma.rn.f32 	%f2179, %f2176, %f2098, %f2174;
	ld.shared.f32 	%f2180, [%r216+58784];
	fma.rn.f32 	%f2181, %f2180, %f2096, %f2158;
	fma.rn.f32 	%f2182, %f2180, %f2097, %f2177;
	fma.rn.f32 	%f2183, %f2180, %f2098, %f2178;
	ld.shared.f32 	%f2184, [%r216+58788];
	fma.rn.f32 	%f2185, %f2184, %f2097, %f2181;
	fma.rn.f32 	%f2186, %f2184, %f2098, %f2182;
	ld.shared.f32 	%f2187, [%r216+58792];
	fma.rn.f32 	%f2188, %f2187, %f2098, %f2185;
	add.s32 	%r265, %r213, 6336;
	mul.wide.u32 	%rd125, %r265, 4;
	add.s64 	%rd126, %rd25, %rd125;
	ld.global.nc.f32 	%f2189, [%rd126];
	ld.global.nc.f32 	%f2190, [%rd126+128];
	ld.global.nc.f32 	%f2191, [%rd126+256];
	ld.global.nc.f32 	%f2192, [%rd126+384];
	ld.global.nc.f32 	%f2193, [%rd126+512];
	ld.global.nc.f32 	%f2194, [%rd126+640];
	ld.global.nc.f32 	%f2195, [%rd126+768];
	ld.global.nc.f32 	%f2196, [%rd126+896];
	ld.global.nc.f32 	%f2197, [%rd126+1024];
	ld.shared.f32 	%f2198, [%r216+59664];
	fma.rn.f32 	%f2199, %f2198, %f2189, %f2167;
	ld.shared.f32 	%f2200, [%r216+59668];
	fma.rn.f32 	%f2201, %f2200, %f2189, %f2171;
	fma.rn.f32 	%f2202, %f2200, %f2190, %f2199;
	ld.shared.f32 	%f2203, [%r216+59672];
	fma.rn.f32 	%f2204, %f2203, %f2189, %f2175;
	fma.rn.f32 	%f2205, %f2203, %f2190, %f2201;
	fma.rn.f32 	%f2206, %f2203, %f2191, %f2202;
	ld.shared.f32 	%f2207, [%r216+59676];
	fma.rn.f32 	%f2208, %f2207, %f2189, %f2179;
	fma.rn.f32 	%f2209, %f2207, %f2190, %f2204;
	fma.rn.f32 	%f2210, %f2207, %f2191, %f2205;
	ld.shared.f32 	%f2211, [%r216+59680];
	fma.rn.f32 	%f2212, %f2211, %f2189, %f2183;
	fma.rn.f32 	%f2213, %f2211, %f2190, %f2208;
	fma.rn.f32 	%f2214, %f2211, %f2191, %f2209;
	ld.shared.f32 	%f2215, [%r216+59684];
	fma.rn.f32 	%f2216, %f2215, %f2189, %f2186;
	fma.rn.f32 	%f2217, %f2215, %f2190, %f2212;
	fma.rn.f32 	%f2218, %f2215, %f2191, %f2213;
	ld.shared.f32 	%f2219, [%r216+59688];
	fma.rn.f32 	%f2220, %f2219, %f2189, %f2188;
	fma.rn.f32 	%f2221, %f2219, %f2190, %f2216;
	fma.rn.f32 	%f2222, %f2219, %f2191, %f2217;
	ld.shared.f32 	%f2223, [%r216+59692];
	fma.rn.f32 	%f2224, %f2223, %f2190, %f2220;
	fma.rn.f32 	%f2225, %f2223, %f2191, %f2221;
	ld.shared.f32 	%f2226, [%r216+59696];
	fma.rn.f32 	%f2227, %f2226, %f2191, %f2224;
	ld.shared.f32 	%f2228, [%r216+60568];
	fma.rn.f32 	%f2229, %f2228, %f2192, %f2206;
	ld.shared.f32 	%f2230, [%r216+60572];
	fma.rn.f32 	%f2231, %f2230, %f2192, %f2210;
	fma.rn.f32 	%f2232, %f2230, %f2193, %f2229;
	ld.shared.f32 	%f2233, [%r216+60576];
	fma.rn.f32 	%f2234, %f2233, %f2192, %f2214;
	fma.rn.f32 	%f2235, %f2233, %f2193, %f2231;
	fma.rn.f32 	%f2236, %f2233, %f2194, %f2232;
	ld.shared.f32 	%f2237, [%r216+60580];
	fma.rn.f32 	%f2238, %f2237, %f2192, %f2218;
	fma.rn.f32 	%f2239, %f2237, %f2193, %f2234;
	fma.rn.f32 	%f2240, %f2237, %f2194, %f2235;
	ld.shared.f32 	%f2241, [%r216+60584];
	fma.rn.f32 	%f2242, %f2241, %f2192, %f2222;
	fma.rn.f32 	%f2243, %f2241, %f2193, %f2238;
	fma.rn.f32 	%f2244, %f2241, %f2194, %f2239;
	ld.shared.f32 	%f2245, [%r216+60588];
	fma.rn.f32 	%f2246, %f2245, %f2192, %f2225;
	fma.rn.f32 	%f2247, %f2245, %f2193, %f2242;
	fma.rn.f32 	%f2248, %f2245, %f2194, %f2243;
	ld.shared.f32 	%f2249, [%r216+60592];
	fma.rn.f32 	%f2250, %f2249, %f2192, %f2227;
	fma.rn.f32 	%f2251, %f2249, %f2193, %f2246;
	fma.rn.f32 	%f2252, %f2249, %f2194, %f2247;
	ld.shared.f32 	%f2253, [%r216+60596];
	fma.rn.f32 	%f2254, %f2253, %f2193, %f2250;
	fma.rn.f32 	%f2255, %f2253, %f2194, %f2251;
	ld.shared.f32 	%f2256, [%r216+60600];
	fma.rn.f32 	%f2257, %f2256, %f2194, %f2254;
	ld.shared.f32 	%f2258, [%r216+61472];
	fma.rn.f32 	%f2259, %f2258, %f2195, %f2236;
	ld.shared.f32 	%f2260, [%r216+61476];
	fma.rn.f32 	%f2261, %f2260, %f2195, %f2240;
	fma.rn.f32 	%f2262, %f2260, %f2196, %f2259;
	ld.shared.f32 	%f2263, [%r216+61480];
	fma.rn.f32 	%f2264, %f2263, %f2195, %f2244;
	fma.rn.f32 	%f2265, %f2263, %f2196, %f2261;
	fma.rn.f32 	%f2266, %f2263, %f2197, %f2262;
	ld.shared.f32 	%f2267, [%r216+61484];
	fma.rn.f32 	%f2268, %f2267, %f2195, %f2248;
	fma.rn.f32 	%f2269, %f2267, %f2196, %f2264;
	fma.rn.f32 	%f2270, %f2267, %f2197, %f2265;
	ld.shared.f32 	%f2271, [%r216+61488];
	fma.rn.f32 	%f2272, %f2271, %f2195, %f2252;
	fma.rn.f32 	%f2273, %f2271, %f2196, %f2268;
	fma.rn.f32 	%f2274, %f2271, %f2197, %f2269;
	ld.shared.f32 	%f2275, [%r216+61492];
	fma.rn.f32 	%f2276, %f2275, %f2195, %f2255;
	fma.rn.f32 	%f2277, %f2275, %f2196, %f2272;
	fma.rn.f32 	%f2278, %f2275, %f2197, %f2273;
	ld.shared.f32 	%f2279, [%r216+61496];
	fma.rn.f32 	%f2280, %f2279, %f2195, %f2257;
	fma.rn.f32 	%f2281, %f2279, %f2196, %f2276;
	fma.rn.f32 	%f2282, %f2279, %f2197, %f2277;
	ld.shared.f32 	%f2283, [%r216+61500];
	fma.rn.f32 	%f2284, %f2283, %f2196, %f2280;
	fma.rn.f32 	%f2285, %f2283, %f2197, %f2281;
	ld.shared.f32 	%f2286, [%r216+61504];
	fma.rn.f32 	%f2287, %f2286, %f2197, %f2284;
	add.s32 	%r266, %r213, 6624;
	mul.wide.u32 	%rd127, %r266, 4;
	add.s64 	%rd128, %rd25, %rd127;
	ld.global.nc.f32 	%f2288, [%rd128];
	ld.global.nc.f32 	%f2289, [%rd128+128];
	ld.global.nc.f32 	%f2290, [%rd128+256];
	ld.global.nc.f32 	%f2291, [%rd128+384];
	ld.global.nc.f32 	%f2292, [%rd128+512];
	ld.global.nc.f32 	%f2293, [%rd128+640];
	ld.global.nc.f32 	%f2294, [%rd128+768];
	ld.global.nc.f32 	%f2295, [%rd128+896];
	ld.global.nc.f32 	%f2296, [%rd128+1024];
	ld.shared.f32 	%f2297, [%r216+62376];
	fma.rn.f32 	%f2298, %f2297, %f2288, %f2266;
	ld.shared.f32 	%f2299, [%r216+62380];
	fma.rn.f32 	%f2300, %f2299, %f2288, %f2270;
	fma.rn.f32 	%f2301, %f2299, %f2289, %f2298;
	ld.shared.f32 	%f2302, [%r216+62384];
	fma.rn.f32 	%f2303, %f2302, %f2288, %f2274;
	fma.rn.f32 	%f2304, %f2302, %f2289, %f2300;
	fma.rn.f32 	%f2305, %f2302, %f2290, %f2301;
	ld.shared.f32 	%f2306, [%r216+62388];
	fma.rn.f32 	%f2307, %f2306, %f2288, %f2278;
	fma.rn.f32 	%f2308, %f2306, %f2289, %f2303;
	fma.rn.f32 	%f2309, %f2306, %f2290, %f2304;
	ld.shared.f32 	%f2310, [%r216+62392];
	fma.rn.f32 	%f2311, %f2310, %f2288, %f2282;
	fma.rn.f32 	%f2312, %f2310, %f2289, %f2307;
	fma.rn.f32 	%f2313, %f2310, %f2290, %f2308;
	ld.shared.f32 	%f2314, [%r216+62396];
	fma.rn.f32 	%f2315, %f2314, %f2288, %f2285;
	fma.rn.f32 	%f2316, %f2314, %f2289, %f2311;
	fma.rn.f32 	%f2317, %f2314, %f2290, %f2312;
	ld.shared.f32 	%f2318, [%r216+62400];
	fma.rn.f32 	%f2319, %f2318, %f2288, %f2287;
	fma.rn.f32 	%f2320, %f2318, %f2289, %f2315;
	fma.rn.f32 	%f2321, %f2318, %f2290, %f2316;
	ld.shared.f32 	%f2322, [%r216+62404];
	fma.rn.f32 	%f2323, %f2322, %f2289, %f2319;
	fma.rn.f32 	%f2324, %f2322, %f2290, %f2320;
	ld.shared.f32 	%f2325, [%r216+62408];
	fma.rn.f32 	%f2326, %f2325, %f2290, %f2323;
	ld.shared.f32 	%f2327, [%r216+63280];
	fma.rn.f32 	%f2328, %f2327, %f2291, %f2305;
	ld.shared.f32 	%f2329, [%r216+63284];
	fma.rn.f32 	%f2330, %f2329, %f2291, %f2309;
	fma.rn.f32 	%f2331, %f2329, %f2292, %f2328;
	ld.shared.f32 	%f2332, [%r216+63288];
	fma.rn.f32 	%f2333, %f2332, %f2291, %f2313;
	fma.rn.f32 	%f2334, %f2332, %f2292, %f2330;
	fma.rn.f32 	%f2335, %f2332, %f2293, %f2331;
	ld.shared.f32 	%f2336, [%r216+63292];
	fma.rn.f32 	%f2337, %f2336, %f2291, %f2317;
	fma.rn.f32 	%f2338, %f2336, %f2292, %f2333;
	fma.rn.f32 	%f2339, %f2336, %f2293, %f2334;
	ld.shared.f32 	%f2340, [%r216+63296];
	fma.rn.f32 	%f2341, %f2340, %f2291, %f2321;
	fma.rn.f32 	%f2342, %f2340, %f2292, %f2337;
	fma.rn.f32 	%f2343, %f2340, %f2293, %f2338;
	ld.shared.f32 	%f2344, [%r216+63300];
	fma.rn.f32 	%f2345, %f2344, %f2291, %f2324;
	fma.rn.f32 	%f2346, %f2344, %f2292, %f2341;
	fma.rn.f32 	%f2347, %f2344, %f2293, %f2342;
	ld.shared.f32 	%f2348, [%r216+63304];
	fma.rn.f32 	%f2349, %f2348, %f2291, %f2326;
	fma.rn.f32 	%f2350, %f2348, %f2292, %f2345;
	fma.rn.f32 	%f2351, %f2348, %f2293, %f2346;
	ld.shared.f32 	%f2352, [%r216+63308];
	fma.rn.f32 	%f2353, %f2352, %f2292, %f2349;
	fma.rn.f32 	%f2354, %f2352, %f2293, %f2350;
	ld.shared.f32 	%f2355, [%r216+63312];
	fma.rn.f32 	%f2356, %f2355, %f2293, %f2353;
	ld.shared.f32 	%f2357, [%r216+64184];
	fma.rn.f32 	%f2358, %f2357, %f2294, %f2335;
	ld.shared.f32 	%f2359, [%r216+64188];
	fma.rn.f32 	%f2360, %f2359, %f2294, %f2339;
	fma.rn.f32 	%f2361, %f2359, %f2295, %f2358;
	ld.shared.f32 	%f2362, [%r216+64192];
	fma.rn.f32 	%f2363, %f2362, %f2294, %f2343;
	fma.rn.f32 	%f2364, %f2362, %f2295, %f2360;
	fma.rn.f32 	%f2365, %f2362, %f2296, %f2361;
	ld.shared.f32 	%f2366, [%r216+64196];
	fma.rn.f32 	%f2367, %f2366, %f2294, %f2347;
	fma.rn.f32 	%f2368, %f2366, %f2295, %f2363;
	fma.rn.f32 	%f2369, %f2366, %f2296, %f2364;
	ld.shared.f32 	%f2370, [%r216+64200];
	fma.rn.f32 	%f2371, %f2370, %f2294, %f2351;
	fma.rn.f32 	%f2372, %f2370, %f2295, %f2367;
	fma.rn.f32 	%f2373, %f2370, %f2296, %f2368;
	ld.shared.f32 	%f2374, [%r216+64204];
	fma.rn.f32 	%f2375, %f2374, %f2294, %f2354;
	fma.rn.f32 	%f2376, %f2374, %f2295, %f2371;
	fma.rn.f32 	%f2377, %f2374, %f2296, %f2372;
	ld.shared.f32 	%f2378, [%r216+64208];
	fma.rn.f32 	%f2379, %f2378, %f2294, %f2356;
	fma.rn.f32 	%f2380, %f2378, %f2295, %f2375;
	fma.rn.f32 	%f2381, %f2378, %f2296, %f2376;
	ld.shared.f32 	%f2382, [%r216+64212];
	fma.rn.f32 	%f2383, %f2382, %f2295, %f2379;
	fma.rn.f32 	%f2384, %f2382, %f2296, %f2380;
	ld.shared.f32 	%f2385, [%r216+64216];
	fma.rn.f32 	%f2386, %f2385, %f2296, %f2383;
	add.s32 	%r267, %r213, 6912;
	mul.wide.u32 	%rd129, %r267, 4;
	add.s64 	%rd130, %rd25, %rd129;
	ld.global.nc.f32 	%f2387, [%rd130];
	ld.global.nc.f32 	%f2388, [%rd130+128];
	ld.global.nc.f32 	%f2389, [%rd130+256];
	ld.global.nc.f32 	%f2390, [%rd130+384];
	ld.global.nc.f32 	%f2391, [%rd130+512];
	ld.global.nc.f32 	%f2392, [%rd130+640];
	ld.global.nc.f32 	%f2393, [%rd130+768];
	ld.global.nc.f32 	%f2394, [%rd130+896];
	add.s32 	%r268, %r213, 7168;
	mul.wide.u32 	%rd131, %r268, 4;
	add.s64 	%rd132, %rd25, %rd131;
	ld.global.nc.f32 	%f2395, [%rd132];
	ld.shared.f32 	%f2396, [%r216+65088];
	fma.rn.f32 	%f2397, %f2396, %f2387, %f2365;
	ld.shared.f32 	%f2398, [%r216+65092];
	fma.rn.f32 	%f2399, %f2398, %f2387, %f2369;
	fma.rn.f32 	%f2400, %f2398, %f2388, %f2397;
	ld.shared.f32 	%f2401, [%r216+65096];
	fma.rn.f32 	%f2402, %f2401, %f2387, %f2373;
	fma.rn.f32 	%f2403, %f2401, %f2388, %f2399;
	fma.rn.f32 	%f2404, %f2401, %f2389, %f2400;
	ld.shared.f32 	%f2405, [%r216+65100];
	fma.rn.f32 	%f2406, %f2405, %f2387, %f2377;
	fma.rn.f32 	%f2407, %f2405, %f2388, %f2402;
	fma.rn.f32 	%f2408, %f2405, %f2389, %f2403;
	ld.shared.f32 	%f2409, [%r216+65104];
	fma.rn.f32 	%f2410, %f2409, %f2387, %f2381;
	fma.rn.f32 	%f2411, %f2409, %f2388, %f2406;
	fma.rn.f32 	%f2412, %f2409, %f2389, %f2407;
	ld.shared.f32 	%f2413, [%r216+65108];
	fma.rn.f32 	%f2414, %f2413, %f2387, %f2384;
	fma.rn.f32 	%f2415, %f2413, %f2388, %f2410;
	fma.rn.f32 	%f2416, %f2413, %f2389, %f2411;
	ld.shared.f32 	%f2417, [%r216+65112];
	fma.rn.f32 	%f2418, %f2417, %f2387, %f2386;
	fma.rn.f32 	%f2419, %f2417, %f2388, %f2414;
	fma.rn.f32 	%f2420, %f2417, %f2389, %f2415;
	ld.shared.f32 	%f2421, [%r216+65116];
	fma.rn.f32 	%f2422, %f2421, %f2388, %f2418;
	fma.rn.f32 	%f2423, %f2421, %f2389, %f2419;
	ld.shared.f32 	%f2424, [%r216+65120];
	fma.rn.f32 	%f2425, %f2424, %f2389, %f2422;
	ld.shared.f32 	%f2426, [%r216+65992];
	fma.rn.f32 	%f2427, %f2426, %f2390, %f2404;
	ld.shared.f32 	%f2428, [%r216+65996];
	fma.rn.f32 	%f2429, %f2428, %f2390, %f2408;
	fma.rn.f32 	%f2430, %f2428, %f2391, %f2427;
	ld.shared.f32 	%f2431, [%r216+66000];
	fma.rn.f32 	%f2432, %f2431, %f2390, %f2412;
	fma.rn.f32 	%f2433, %f2431, %f2391, %f2429;
	fma.rn.f32 	%f2434, %f2431, %f2392, %f2430;
	ld.shared.f32 	%f2435, [%r216+66004];
	fma.rn.f32 	%f2436, %f2435, %f2390, %f2416;
	fma.rn.f32 	%f2437, %f2435, %f2391, %f2432;
	fma.rn.f32 	%f2438, %f2435, %f2392, %f2433;
	ld.shared.f32 	%f2439, [%r216+66008];
	fma.rn.f32 	%f2440, %f2439, %f2390, %f2420;
	fma.rn.f32 	%f2441, %f2439, %f2391, %f2436;
	fma.rn.f32 	%f2442, %f2439, %f2392, %f2437;
	ld.shared.f32 	%f2443, [%r216+66012];
	fma.rn.f32 	%f2444, %f2443, %f2390, %f2423;
	fma.rn.f32 	%f2445, %f2443, %f2391, %f2440;
	fma.rn.f32 	%f2446, %f2443, %f2392, %f2441;
	ld.shared.f32 	%f2447, [%r216+66016];
	fma.rn.f32 	%f2448, %f2447, %f2390, %f2425;
	fma.rn.f32 	%f2449, %f2447, %f2391, %f2444;
	fma.rn.f32 	%f2450, %f2447, %f2392, %f2445;
	ld.shared.f32 	%f2451, [%r216+66020];
	fma.rn.f32 	%f2452, %f2451, %f2391, %f2448;
	fma.rn.f32 	%f2453, %f2451, %f2392, %f2449;
	ld.shared.f32 	%f2454, [%r216+66024];
	fma.rn.f32 	%f2455, %f2454, %f2392, %f2452;
	ld.shared.f32 	%f2456, [%r216+66896];
	fma.rn.f32 	%f2457, %f2456, %f2393, %f2434;
	ld.shared.f32 	%f2458, [%r216+66900];
	fma.rn.f32 	%f2459, %f2458, %f2393, %f2438;
	fma.rn.f32 	%f2460, %f2458, %f2394, %f2457;
	ld.shared.f32 	%f2461, [%r216+66904];
	fma.rn.f32 	%f2462, %f2461, %f2393, %f2442;
	fma.rn.f32 	%f2463, %f2461, %f2394, %f2459;
	fma.rn.f32 	%f2464, %f2461, %f2395, %f2460;
	ld.shared.f32 	%f2465, [%r216+66908];
	fma.rn.f32 	%f2466, %f2465, %f2393, %f2446;
	fma.rn.f32 	%f2467, %f2465, %f2394, %f2462;
	fma.rn.f32 	%f2468, %f2465, %f2395, %f2463;
	ld.shared.f32 	%f2469, [%r216+66912];
	fma.rn.f32 	%f2470, %f2469, %f2393, %f2450;
	fma.rn.f32 	%f2471, %f2469, %f2394, %f2466;
	fma.rn.f32 	%f2472, %f2469, %f2395, %f2467;
	ld.shared.f32 	%f2473, [%r216+66916];
	fma.rn.f32 	%f2474, %f2473, %f2393, %f2453;
	fma.rn.f32 	%f2475, %f2473, %f2394, %f2470;
	fma.rn.f32 	%f2476, %f2473, %f2395, %f2471;
	ld.shared.f32 	%f2477, [%r216+66920];
	fma.rn.f32 	%f2478, %f2477, %f2393, %f2455;
	fma.rn.f32 	%f2479, %f2477, %f2394, %f2474;
	fma.rn.f32 	%f2480, %f2477, %f2395, %f2475;
	ld.shared.f32 	%f2481, [%r216+66924];
	fma.rn.f32 	%f2482, %f2481, %f2394, %f2478;
	fma.rn.f32 	%f2483, %f2481, %f2395, %f2479;
	ld.shared.f32 	%f2484, [%r216+66928];
	fma.rn.f32 	%f2485, %f2484, %f2395, %f2482;
	add.s32 	%r269, %r213, 7200;
	mul.wide.u32 	%rd133, %r269, 4;
	add.s64 	%rd134, %rd25, %rd133;
	ld.global.nc.f32 	%f2486, [%rd134];
	ld.global.nc.f32 	%f2487, [%rd134+128];
	ld.global.nc.f32 	%f2488, [%rd134+256];
	ld.global.nc.f32 	%f2489, [%rd134+384];
	ld.global.nc.f32 	%f2490, [%rd134+512];
	ld.global.nc.f32 	%f2491, [%rd134+640];
	ld.global.nc.f32 	%f2492, [%rd134+768];
	ld.global.nc.f32 	%f2493, [%rd134+896];
	ld.global.nc.f32 	%f2494, [%rd134+1024];
	ld.shared.f32 	%f2495, [%r216+67800];
	fma.rn.f32 	%f2496, %f2495, %f2486, %f2464;
	ld.shared.f32 	%f2497, [%r216+67804];
	fma.rn.f32 	%f2498, %f2497, %f2486, %f2468;
	fma.rn.f32 	%f2499, %f2497, %f2487, %f2496;
	ld.shared.f32 	%f2500, [%r216+67808];
	fma.rn.f32 	%f2501, %f2500, %f2486, %f2472;
	fma.rn.f32 	%f2502, %f2500, %f2487, %f2498;
	fma.rn.f32 	%f2503, %f2500, %f2488, %f2499;
	ld.shared.f32 	%f2504, [%r216+67812];
	fma.rn.f32 	%f2505, %f2504, %f2486, %f2476;
	fma.rn.f32 	%f2506, %f2504, %f2487, %f2501;
	fma.rn.f32 	%f2507, %f2504, %f2488, %f2502;
	ld.shared.f32 	%f2508, [%r216+67816];
	fma.rn.f32 	%f2509, %f2508, %f2486, %f2480;
	fma.rn.f32 	%f2510, %f2508, %f2487, %f2505;
	fma.rn.f32 	%f2511, %f2508, %f2488, %f2506;
	ld.shared.f32 	%f2512, [%r216+67820];
	fma.rn.f32 	%f2513, %f2512, %f2486, %f2483;
	fma.rn.f32 	%f2514, %f2512, %f2487, %f2509;
	fma.rn.f32 	%f2515, %f2512, %f2488, %f2510;
	ld.shared.f32 	%f2516, [%r216+67824];
	fma.rn.f32 	%f2517, %f2516, %f2486, %f2485;
	fma.rn.f32 	%f2518, %f2516, %f2487, %f2513;
	fma.rn.f32 	%f2519, %f2516, %f2488, %f2514;
	ld.shared.f32 	%f2520, [%r216+67828];
	fma.rn.f32 	%f2521, %f2520, %f2487, %f2517;
	fma.rn.f32 	%f2522, %f2520, %f2488, %f2518;
	ld.shared.f32 	%f2523, [%r216+67832];
	fma.rn.f32 	%f2524, %f2523, %f2488, %f2521;
	ld.shared.f32 	%f2525, [%r216+68704];
	fma.rn.f32 	%f2526, %f2525, %f2489, %f2503;
	ld.shared.f32 	%f2527, [%r216+68708];
	fma.rn.f32 	%f2528, %f2527, %f2489, %f2507;
	fma.rn.f32 	%f2529, %f2527, %f2490, %f2526;
	ld.shared.f32 	%f2530, [%r216+68712];
	fma.rn.f32 	%f2531, %f2530, %f2489, %f2511;
	fma.rn.f32 	%f2532, %f2530, %f2490, %f2528;
	fma.rn.f32 	%f2533, %f2530, %f2491, %f2529;
	ld.shared.f32 	%f2534, [%r216+68716];
	fma.rn.f32 	%f2535, %f2534, %f2489, %f2515;
	fma.rn.f32 	%f2536, %f2534, %f2490, %f2531;
	fma.rn.f32 	%f2537, %f2534, %f2491, %f2532;
	ld.shared.f32 	%f2538, [%r216+68720];
	fma.rn.f32 	%f2539, %f2538, %f2489, %f2519;
	fma.rn.f32 	%f2540, %f2538, %f2490, %f2535;
	fma.rn.f32 	%f2541, %f2538, %f2491, %f2536;
	ld.shared.f32 	%f2542, [%r216+68724];
	fma.rn.f32 	%f2543, %f2542, %f2489, %f2522;
	fma.rn.f32 	%f2544, %f2542, %f2490, %f2539;
	fma.rn.f32 	%f2545, %f2542, %f2491, %f2540;
	ld.shared.f32 	%f2546, [%r216+68728];
	fma.rn.f32 	%f2547, %f2546, %f2489, %f2524;
	fma.rn.f32 	%f2548, %f2546, %f2490, %f2543;
	fma.rn.f32 	%f2549, %f2546, %f2491, %f2544;
	ld.shared.f32 	%f2550, [%r216+68732];
	fma.rn.f32 	%f2551, %f2550, %f2490, %f2547;
	fma.rn.f32 	%f2552, %f2550, %f2491, %f2548;
	ld.shared.f32 	%f2553, [%r216+68736];
	fma.rn.f32 	%f2554, %f2553, %f2491, %f2551;
	ld.shared.f32 	%f2555, [%r216+69608];
	fma.rn.f32 	%f2556, %f2555, %f2492, %f2533;
	ld.shared.f32 	%f2557, [%r216+69612];
	fma.rn.f32 	%f2558, %f2557, %f2492, %f2537;
	fma.rn.f32 	%f2559, %f2557, %f2493, %f2556;
	ld.shared.f32 	%f2560, [%r216+69616];
	fma.rn.f32 	%f2561, %f2560, %f2492, %f2541;
	fma.rn.f32 	%f2562, %f2560, %f2493, %f2558;
	fma.rn.f32 	%f2563, %f2560, %f2494, %f2559;
	ld.shared.f32 	%f2564, [%r216+69620];
	fma.rn.f32 	%f2565, %f2564, %f2492, %f2545;
	fma.rn.f32 	%f2566, %f2564, %f2493, %f2561;
	fma.rn.f32 	%f2567, %f2564, %f2494, %f2562;
	ld.shared.f32 	%f2568, [%r216+69624];
	fma.rn.f32 	%f2569, %f2568, %f2492, %f2549;
	fma.rn.f32 	%f2570, %f2568, %f2493, %f2565;
	fma.rn.f32 	%f2571, %f2568, %f2494, %f2566;
	ld.shared.f32 	%f2572, [%r216+69628];
	fma.rn.f32 	%f2573, %f2572, %f2492, %f2552;
	fma.rn.f32 	%f2574, %f2572, %f2493, %f2569;
	fma.rn.f32 	%f2575, %f2572, %f2494, %f2570;
	ld.shared.f32 	%f2576, [%r216+69632];
	fma.rn.f32 	%f2577, %f2576, %f2492, %f2554;
	fma.rn.f32 	%f2578, %f2576, %f2493, %f2573;
	fma.rn.f32 	%f2579, %f2576, %f2494, %f2574;
	ld.shared.f32 	%f2580, [%r216+69636];
	fma.rn.f32 	%f2581, %f2580, %f2493, %f2577;
	fma.rn.f32 	%f2582, %f2580, %f2494, %f2578;
	ld.shared.f32 	%f2583, [%r216+69640];
	fma.rn.f32 	%f2584, %f2583, %f2494, %f2581;
	add.s32 	%r270, %r213, 7488;
	mul.wide.u32 	%rd135, %r270, 4;
	add.s64 	%rd136, %rd25, %rd135;
	ld.global.nc.f32 	%f2585, [%rd136];
	ld.global.nc.f32 	%f2586, [%rd136+128];
	ld.global.nc.f32 	%f2587, [%rd136+256];
	ld.global.nc.f32 	%f2588, [%rd136+384];
	ld.global.nc.f32 	%f2589, [%rd136+512];
	ld.global.nc.f32 	%f2590, [%rd136+640];
	ld.global.nc.f32 	%f2591, [%rd136+768];
	ld.global.nc.f32 	%f2592, [%rd136+896];
	ld.global.nc.f32 	%f2593, [%rd136+1024];
	ld.shared.f32 	%f2594, [%r216+70512];
	fma.rn.f32 	%f2595, %f2594, %f2585, %f2563;
	ld.shared.f32 	%f2596, [%r216+70516];
	fma.rn.f32 	%f2597, %f2596, %f2585, %f2567;
	fma.rn.f32 	%f2598, %f2596, %f2586, %f2595;
	ld.shared.f32 	%f2599, [%r216+70520];
	fma.rn.f32 	%f2600, %f2599, %f2585, %f2571;
	fma.rn.f32 	%f2601, %f2599, %f2586, %f2597;
	fma.rn.f32 	%f2602, %f2599, %f2587, %f2598;
	ld.shared.f32 	%f2603, [%r216+70524];
	fma.rn.f32 	%f2604, %f2603, %f2585, %f2575;
	fma.rn.f32 	%f2605, %f2603, %f2586, %f2600;
	fma.rn.f32 	%f2606, %f2603, %f2587, %f2601;
	ld.shared.f32 	%f2607, [%r216+70528];
	fma.rn.f32 	%f2608, %f2607, %f2585, %f2579;
	fma.rn.f32 	%f2609, %f2607, %f2586, %f2604;
	fma.rn.f32 	%f2610, %f2607, %f2587, %f2605;
	ld.shared.f32 	%f2611, [%r216+70532];
	fma.rn.f32 	%f2612, %f2611, %f2585, %f2582;
	fma.rn.f32 	%f2613, %f2611, %f2586, %f2608;
	fma.rn.f32 	%f2614, %f2611, %f2587, %f2609;
	ld.shared.f32 	%f2615, [%r216+70536];
	fma.rn.f32 	%f2616, %f2615, %f2585, %f2584;
	fma.rn.f32 	%f2617, %f2615, %f2586, %f2612;
	fma.rn.f32 	%f2618, %f2615, %f2587, %f2613;
	ld.shared.f32 	%f2619, [%r216+70540];
	fma.rn.f32 	%f2620, %f2619, %f2586, %f2616;
	fma.rn.f32 	%f2621, %f2619, %f2587, %f2617;
	ld.shared.f32 	%f2622, [%r216+70544];
	fma.rn.f32 	%f2623, %f2622, %f2587, %f2620;
	ld.shared.f32 	%f2624, [%r216+71416];
	fma.rn.f32 	%f2625, %f2624, %f2588, %f2602;
	ld.shared.f32 	%f2626, [%r216+71420];
	fma.rn.f32 	%f2627, %f2626, %f2588, %f2606;
	fma.rn.f32 	%f2628, %f2626, %f2589, %f2625;
	ld.shared.f32 	%f2629, [%r216+71424];
	fma.rn.f32 	%f2630, %f2629, %f2588, %f2610;
	fma.rn.f32 	%f2631, %f2629, %f2589, %f2627;
	fma.rn.f32 	%f2632, %f2629, %f2590, %f2628;
	ld.shared.f32 	%f2633, [%r216+71428];
	fma.rn.f32 	%f2634, %f2633, %f2588, %f2614;
	fma.rn.f32 	%f2635, %f2633, %f2589, %f2630;
	fma.rn.f32 	%f2636, %f2633, %f2590, %f2631;
	ld.shared.f32 	%f2637, [%r216+71432];
	fma.rn.f32 	%f2638, %f2637, %f2588, %f2618;
	fma.rn.f32 	%f2639, %f2637, %f2589, %f2634;
	fma.rn.f32 	%f2640, %f2637, %f2590, %f2635;
	ld.shared.f32 	%f2641, [%r216+71436];
	fma.rn.f32 	%f2642, %f2641, %f2588, %f2621;
	fma.rn.f32 	%f2643, %f2641, %f2589, %f2638;
	fma.rn.f32 	%f2644, %f2641, %f2590, %f2639;
	ld.shared.f32 	%f2645, [%r216+71440];
	fma.rn.f32 	%f2646, %f2645, %f2588, %f2623;
	fma.rn.f32 	%f2647, %f2645, %f2589, %f2642;
	fma.rn.f32 	%f2648, %f2645, %f2590, %f2643;
	ld.shared.f32 	%f2649, [%r216+71444];
	fma.rn.f32 	%f2650, %f2649, %f2589, %f2646;
	fma.rn.f32 	%f2651, %f2649, %f2590, %f2647;
	ld.shared.f32 	%f2652, [%r216+71448];
	fma.rn.f32 	%f2653, %f2652, %f2590, %f2650;
	ld.shared.f32 	%f2654, [%r216+72320];
	fma.rn.f32 	%f2655, %f2654, %f2591, %f2632;
	ld.shared.f32 	%f2656, [%r216+72324];
	fma.rn.f32 	%f2657, %f2656, %f2591, %f2636;
	fma.rn.f32 	%f2658, %f2656, %f2592, %f2655;
	ld.shared.f32 	%f2659, [%r216+72328];
	fma.rn.f32 	%f2660, %f2659, %f2591, %f2640;
	fma.rn.f32 	%f2661, %f2659, %f2592, %f2657;
	fma.rn.f32 	%f2662, %f2659, %f2593, %f2658;
	ld.shared.f32 	%f2663, [%r216+72332];
	fma.rn.f32 	%f2664, %f2663, %f2591, %f2644;
	fma.rn.f32 	%f2665, %f2663, %f2592, %f2660;
	fma.rn.f32 	%f2666, %f2663, %f2593, %f2661;
	ld.shared.f32 	%f2667, [%r216+72336];
	fma.rn.f32 	%f2668, %f2667, %f2591, %f2648;
	fma.rn.f32 	%f2669, %f2667, %f2592, %f2664;
	fma.rn.f32 	%f2670, %f2667, %f2593, %f2665;
	ld.shared.f32 	%f2671, [%r216+72340];
	fma.rn.f32 	%f2672, %f2671, %f2591, %f2651;
	fma.rn.f32 	%f2673, %f2671, %f2592, %f2668;
	fma.rn.f32 	%f2674, %f2671, %f2593, %f2669;
	ld.shared.f32 	%f2675, [%r216+72344];
	fma.rn.f32 	%f2676, %f2675, %f2591, %f2653;
	fma.rn.f32 	%f2677, %f2675, %f2592, %f2672;
	fma.rn.f32 	%f2678, %f2675, %f2593, %f2673;
	ld.shared.f32 	%f2679, [%r216+72348];
	fma.rn.f32 	%f2680, %f2679, %f2592, %f2676;
	fma.rn.f32 	%f2681, %f2679, %f2593, %f2677;
	ld.shared.f32 	%f2682, [%r216+72352];
	fma.rn.f32 	%f2683, %f2682, %f2593, %f2680;
	add.s32 	%r271, %r213, 7776;
	mul.wide.u32 	%rd137, %r271, 4;
	add.s64 	%rd138, %rd25, %rd137;
	ld.global.nc.f32 	%f2684, [%rd138];
	ld.global.nc.f32 	%f2685, [%rd138+128];
	ld.global.nc.f32 	%f2686, [%rd138+256];
	ld.global.nc.f32 	%f2687, [%rd138+384];
	ld.global.nc.f32 	%f2688, [%rd138+512];
	ld.global.nc.f32 	%f2689, [%rd138+640];
	ld.global.nc.f32 	%f2690, [%rd138+768];
	ld.global.nc.f32 	%f2691, [%rd138+896];
	ld.global.nc.f32 	%f2692, [%rd138+1024];
	ld.shared.f32 	%f2693, [%r216+73224];
	fma.rn.f32 	%f2694, %f2693, %f2684, %f2662;
	ld.shared.f32 	%f2695, [%r216+73228];
	fma.rn.f32 	%f2696, %f2695, %f2684, %f2666;
	fma.rn.f32 	%f2697, %f2695, %f2685, %f2694;
	ld.shared.f32 	%f2698, [%r216+73232];
	fma.rn.f32 	%f2699, %f2698, %f2684, %f2670;
	fma.rn.f32 	%f2700, %f2698, %f2685, %f2696;
	fma.rn.f32 	%f2701, %f2698, %f2686, %f2697;
	ld.shared.f32 	%f2702, [%r216+73236];
	fma.rn.f32 	%f2703, %f2702, %f2684, %f2674;
	fma.rn.f32 	%f2704, %f2702, %f2685, %f2699;
	fma.rn.f32 	%f2705, %f2702, %f2686, %f2700;
	ld.shared.f32 	%f2706, [%r216+73240];
	fma.rn.f32 	%f2707, %f2706, %f2684, %f2678;
	fma.rn.f32 	%f2708, %f2706, %f2685, %f2703;
	fma.rn.f32 	%f2709, %f2706, %f2686, %f2704;
	ld.shared.f32 	%f2710, [%r216+73244];
	fma.rn.f32 	%f2711, %f2710, %f2684, %f2681;
	fma.rn.f32 	%f2712, %f2710, %f2685, %f2707;
	fma.rn.f32 	%f2713, %f2710, %f2686, %f2708;
	ld.shared.f32 	%f2714, [%r216+73248];
	fma.rn.f32 	%f2715, %f2714, %f2684, %f2683;
	fma.rn.f32 	%f2716, %f2714, %f2685, %f2711;
	fma.rn.f32 	%f2717, %f2714, %f2686, %f2712;
	ld.shared.f32 	%f2718, [%r216+73252];
	fma.rn.f32 	%f2719, %f2718, %f2685, %f2715;
	fma.rn.f32 	%f2720, %f2718, %f2686, %f2716;
	ld.shared.f32 	%f2721, [%r216+73256];
	fma.rn.f32 	%f2722, %f2721, %f2686, %f2719;
	ld.shared.f32 	%f2723, [%r216+74128];
	fma.rn.f32 	%f2724, %f2723, %f2687, %f2701;
	ld.shared.f32 	%f2725, [%r216+74132];
	fma.rn.f32 	%f2726, %f2725, %f2687, %f2705;
	fma.rn.f32 	%f2727, %f2725, %f2688, %f2724;
	ld.shared.f32 	%f2728, [%r216+74136];
	fma.rn.f32 	%f2729, %f2728, %f2687, %f2709;
	fma.rn.f32 	%f2730, %f2728, %f2688, %f2726;
	fma.rn.f32 	%f2731, %f2728, %f2689, %f2727;
	ld.shared.f32 	%f2732, [%r216+74140];
	fma.rn.f32 	%f2733, %f2732, %f2687, %f2713;
	fma.rn.f32 	%f2734, %f2732, %f2688, %f2729;
	fma.rn.f32 	%f2735, %f2732, %f2689, %f2730;
	ld.shared.f32 	%f2736, [%r216+74144];
	fma.rn.f32 	%f2737, %f2736, %f2687, %f2717;
	fma.rn.f32 	%f2738, %f2736, %f2688, %f2733;
	fma.rn.f32 	%f2739, %f2736, %f2689, %f2734;
	ld.shared.f32 	%f2740, [%r216+74148];
	fma.rn.f32 	%f2741, %f2740, %f2687, %f2720;
	fma.rn.f32 	%f2742, %f2740, %f2688, %f2737;
	fma.rn.f32 	%f2743, %f2740, %f2689, %f2738;
	ld.shared.f32 	%f2744, [%r216+74152];
	fma.rn.f32 	%f2745, %f2744, %f2687, %f2722;
	fma.rn.f32 	%f2746, %f2744, %f2688, %f2741;
	fma.rn.f32 	%f2747, %f2744, %f2689, %f2742;
	ld.shared.f32 	%f2748, [%r216+74156];
	fma.rn.f32 	%f2749, %f2748, %f2688, %f2745;
	fma.rn.f32 	%f2750, %f2748, %f2689, %f2746;
	ld.shared.f32 	%f2751, [%r216+74160];
	fma.rn.f32 	%f2752, %f2751, %f2689, %f2749;
	ld.shared.f32 	%f2753, [%r216+75032];
	fma.rn.f32 	%f2754, %f2753, %f2690, %f2731;
	ld.shared.f32 	%f2755, [%r216+75036];
	fma.rn.f32 	%f2756, %f2755, %f2690, %f2735;
	fma.rn.f32 	%f2757, %f2755, %f2691, %f2754;
	ld.shared.f32 	%f2758, [%r216+75040];
	fma.rn.f32 	%f2759, %f2758, %f2690, %f2739;
	fma.rn.f32 	%f2760, %f2758, %f2691, %f2756;
	fma.rn.f32 	%f2761, %f2758, %f2692, %f2757;
	ld.shared.f32 	%f2762, [%r216+75044];
	fma.rn.f32 	%f2763, %f2762, %f2690, %f2743;
	fma.rn.f32 	%f2764, %f2762, %f2691, %f2759;
	fma.rn.f32 	%f2765, %f2762, %f2692, %f2760;
	ld.shared.f32 	%f2766, [%r216+75048];
	fma.rn.f32 	%f2767, %f2766, %f2690, %f2747;
	fma.rn.f32 	%f2768, %f2766, %f2691, %f2763;
	fma.rn.f32 	%f2769, %f2766, %f2692, %f2764;
	ld.shared.f32 	%f2770, [%r216+75052];
	fma.rn.f32 	%f2771, %f2770, %f2690, %f2750;
	fma.rn.f32 	%f2772, %f2770, %f2691, %f2767;
	fma.rn.f32 	%f2773, %f2770, %f2692, %f2768;
	ld.shared.f32 	%f2774, [%r216+75056];
	fma.rn.f32 	%f2775, %f2774, %f2690, %f2752;
	fma.rn.f32 	%f2776, %f2774, %f2691, %f2771;
	fma.rn.f32 	%f2777, %f2774, %f2692, %f2772;
	ld.shared.f32 	%f2778, [%r216+75060];
	fma.rn.f32 	%f2779, %f2778, %f2691, %f2775;
	fma.rn.f32 	%f2780, %f2778, %f2692, %f2776;
	ld.shared.f32 	%f2781, [%r216+75064];
	fma.rn.f32 	%f2782, %f2781, %f2692, %f2779;
	add.s32 	%r272, %r213, 8064;
	mul.wide.u32 	%rd139, %r272, 4;
	add.s64 	%rd140, %rd25, %rd139;
	ld.global.nc.f32 	%f2783, [%rd140];
	ld.global.nc.f32 	%f2784, [%rd140+128];
	ld.global.nc.f32 	%f2785, [%rd140+256];
	ld.global.nc.f32 	%f2786, [%rd140+384];
	add.s32 	%r273, %r213, 8192;
	mul.wide.u32 	%rd141, %r273, 4;
	add.s64 	%rd142, %rd25, %rd141;
	ld.global.nc.f32 	%f2787, [%rd142];
	add.s32 	%r274, %r213, 8224;
	mul.wide.u32 	%rd143, %r274, 4;
	add.s64 	%rd144, %rd25, %rd143;
	ld.global.nc.f32 	%f2788, [%rd144];
	add.s32 	%r275, %r213, 8256;
	mul.wide.u32 	%rd145, %r275, 4;
	add.s64 	%rd146, %rd25, %rd145;
	ld.global.nc.f32 	%f2789, [%rd146];
	add.s32 	%r276, %r213, 8288;
	mul.wide.u32 	%rd147, %r276, 4;
	add.s64 	%rd148, %rd25, %rd147;
	ld.global.nc.f32 	%f2790, [%rd148];
	add.s32 	%r277, %r213, 8320;
	mul.wide.u32 	%rd149, %r277, 4;
	add.s64 	%rd150, %rd25, %rd149;
	ld.global.nc.f32 	%f2791, [%rd150];
	ld.shared.f32 	%f2792, [%r216+75936];
	fma.rn.f32 	%f2793, %f2792, %f2783, %f2761;
	ld.shared.f32 	%f2794, [%r216+75940];
	fma.rn.f32 	%f2795, %f2794, %f2783, %f2765;
	fma.rn.f32 	%f2796, %f2794, %f2784, %f2793;
	ld.shared.f32 	%f2797, [%r216+75944];
	fma.rn.f32 	%f2798, %f2797, %f2783, %f2769;
	fma.rn.f32 	%f2799, %f2797, %f2784, %f2795;
	fma.rn.f32 	%f2800, %f2797, %f2785, %f2796;
	ld.shared.f32 	%f2801, [%r216+75948];
	fma.rn.f32 	%f2802, %f2801, %f2783, %f2773;
	fma.rn.f32 	%f2803, %f2801, %f2784, %f2798;
	fma.rn.f32 	%f2804, %f2801, %f2785, %f2799;
	ld.shared.f32 	%f2805, [%r216+75952];
	fma.rn.f32 	%f2806, %f2805, %f2783, %f2777;
	fma.rn.f32 	%f2807, %f2805, %f2784, %f2802;
	fma.rn.f32 	%f2808, %f2805, %f2785, %f2803;
	ld.shared.f32 	%f2809, [%r216+75956];
	fma.rn.f32 	%f2810, %f2809, %f2783, %f2780;
	fma.rn.f32 	%f2811, %f2809, %f2784, %f2806;
	fma.rn.f32 	%f2812, %f2809, %f2785, %f2807;
	ld.shared.f32 	%f2813, [%r216+75960];
	fma.rn.f32 	%f2814, %f2813, %f2783, %f2782;
	fma.rn.f32 	%f2815, %f2813, %f2784, %f2810;
	fma.rn.f32 	%f2816, %f2813, %f2785, %f2811;
	ld.shared.f32 	%f2817, [%r216+75964];
	fma.rn.f32 	%f2818, %f2817, %f2784, %f2814;
	fma.rn.f32 	%f2819, %f2817, %f2785, %f2815;
	ld.shared.f32 	%f2820, [%r216+75968];
	fma.rn.f32 	%f2821, %f2820, %f2785, %f2818;
	ld.shared.f32 	%f2822, [%r216+76840];
	fma.rn.f32 	%f2823, %f2822, %f2786, %f2800;
	ld.shared.f32 	%f2824, [%r216+76844];
	fma.rn.f32 	%f2825, %f2824, %f2786, %f2804;
	fma.rn.f32 	%f2826, %f2824, %f2787, %f2823;
	ld.shared.f32 	%f2827, [%r216+76848];
	fma.rn.f32 	%f2828, %f2827, %f2786, %f2808;
	fma.rn.f32 	%f2829, %f2827, %f2787, %f2825;
	fma.rn.f32 	%f2830, %f2827, %f2788, %f2826;
	ld.shared.f32 	%f2831, [%r216+76852];
	fma.rn.f32 	%f2832, %f2831, %f2786, %f2812;
	fma.rn.f32 	%f2833, %f2831, %f2787, %f2828;
	fma.rn.f32 	%f2834, %f2831, %f2788, %f2829;
	ld.shared.f32 	%f2835, [%r216+76856];
	fma.rn.f32 	%f2836, %f2835, %f2786, %f2816;
	fma.rn.f32 	%f2837, %f2835, %f2787, %f2832;
	fma.rn.f32 	%f2838, %f2835, %f2788, %f2833;
	ld.shared.f32 	%f2839, [%r216+76860];
	fma.rn.f32 	%f2840, %f2839, %f2786, %f2819;
	fma.rn.f32 	%f2841, %f2839, %f2787, %f2836;
	fma.rn.f32 	%f2842, %f2839, %f2788, %f2837;
	ld.shared.f32 	%f2843, [%r216+76864];
	fma.rn.f32 	%f2844, %f2843, %f2786, %f2821;
	fma.rn.f32 	%f2845, %f2843, %f2787, %f2840;
	fma.rn.f32 	%f2846, %f2843, %f2788, %f2841;
	ld.shared.f32 	%f2847, [%r216+76868];
	fma.rn.f32 	%f2848, %f2847, %f2787, %f2844;
	fma.rn.f32 	%f2849, %f2847, %f2788, %f2845;
	ld.shared.f32 	%f2850, [%r216+76872];
	fma.rn.f32 	%f2851, %f2850, %f2788, %f2848;
	ld.shared.f32 	%f2852, [%r216+77744];
	fma.rn.f32 	%f2853, %f2852, %f2789, %f2830;
	ld.shared.f32 	%f2854, [%r216+77748];
	fma.rn.f32 	%f2855, %f2854, %f2789, %f2834;
	fma.rn.f32 	%f2856, %f2854, %f2790, %f2853;
	ld.shared.f32 	%f2857, [%r216+77752];
	fma.rn.f32 	%f2858, %f2857, %f2789, %f2838;
	fma.rn.f32 	%f2859, %f2857, %f2790, %f2855;
	fma.rn.f32 	%f2860, %f2857, %f2791, %f2856;
	ld.shared.f32 	%f2861, [%r216+77756];
	fma.rn.f32 	%f2862, %f2861, %f2789, %f2842;
	fma.rn.f32 	%f2863, %f2861, %f2790, %f2858;
	fma.rn.f32 	%f2864, %f2861, %f2791, %f2859;
	ld.shared.f32 	%f2865, [%r216+77760];
	fma.rn.f32 	%f2866, %f2865, %f2789, %f2846;
	fma.rn.f32 	%f2867, %f2865, %f2790, %f2862;
	fma.rn.f32 	%f2868, %f2865, %f2791, %f2863;
	ld.shared.f32 	%f2869, [%r216+77764];
	fma.rn.f32 	%f2870, %f2869, %f2789, %f2849;
	fma.rn.f32 	%f2871, %f2869, %f2790, %f2866;
	fma.rn.f32 	%f2872, %f2869, %f2791, %f2867;
	ld.shared.f32 	%f2873, [%r216+77768];
	fma.rn.f32 	%f2874, %f2873, %f2789, %f2851;
	fma.rn.f32 	%f2875, %f2873, %f2790, %f2870;
	fma.rn.f32 	%f2876, %f2873, %f2791, %f2871;
	ld.shared.f32 	%f2877, [%r216+77772];
	fma.rn.f32 	%f2878, %f2877, %f2790, %f2874;
	fma.rn.f32 	%f2879, %f2877, %f2791, %f2875;
	ld.shared.f32 	%f2880, [%r216+77776];
	fma.rn.f32 	%f2881, %f2880, %f2791, %f2878;
	add.s32 	%r278, %r213, 8352;
	mul.wide.u32 	%rd151, %r278, 4;
	add.s64 	%rd152, %rd25, %rd151;
	ld.global.nc.f32 	%f2882, [%rd152];
	ld.global.nc.f32 	%f2883, [%rd152+128];
	ld.global.nc.f32 	%f2884, [%rd152+256];
	ld.global.nc.f32 	%f2885, [%rd152+384];
	ld.global.nc.f32 	%f2886, [%rd152+512];
	ld.global.nc.f32 	%f2887, [%rd152+640];
	ld.global.nc.f32 	%f2888, [%rd152+768];
	ld.global.nc.f32 	%f2889, [%rd152+896];
	ld.global.nc.f32 	%f2890, [%rd152+1024];
	ld.shared.f32 	%f2891, [%r216+78648];
	fma.rn.f32 	%f2892, %f2891, %f2882, %f2860;
	ld.shared.f32 	%f2893, [%r216+78652];
	fma.rn.f32 	%f2894, %f2893, %f2882, %f2864;
	fma.rn.f32 	%f2895, %f2893, %f2883, %f2892;
	ld.shared.f32 	%f2896, [%r216+78656];
	fma.rn.f32 	%f2897, %f2896, %f2882, %f2868;
	fma.rn.f32 	%f2898, %f2896, %f2883, %f2894;
	fma.rn.f32 	%f2899, %f2896, %f2884, %f2895;
	ld.shared.f32 	%f2900, [%r216+78660];
	fma.rn.f32 	%f2901, %f2900, %f2882, %f2872;
	fma.rn.f32 	%f2902, %f2900, %f2883, %f2897;
	fma.rn.f32 	%f2903, %f2900, %f2884, %f2898;
	ld.shared.f32 	%f2904, [%r216+78664];
	fma.rn.f32 	%f2905, %f2904, %f2882, %f2876;
	fma.rn.f32 	%f2906, %f2904, %f2883, %f2901;
	fma.rn.f32 	%f2907, %f2904, %f2884, %f2902;
	ld.shared.f32 	%f2908, [%r216+78668];
	fma.rn.f32 	%f2909, %f2908, %f2882, %f2879;
	fma.rn.f32 	%f2910, %f2908, %f2883, %f2905;
	fma.rn.f32 	%f2911, %f2908, %f2884, %f2906;
	ld.shared.f32 	%f2912, [%r216+78672];
	fma.rn.f32 	%f2913, %f2912, %f2882, %f2881;
	fma.rn.f32 	%f2914, %f2912, %f2883, %f2909;
	fma.rn.f32 	%f2915, %f2912, %f2884, %f2910;
	ld.shared.f32 	%f2916, [%r216+78676];
	fma.rn.f32 	%f2917, %f2916, %f2883, %f2913;
	fma.rn.f32 	%f2918, %f2916, %f2884, %f2914;
	ld.shared.f32 	%f2919, [%r216+78680];
	fma.rn.f32 	%f2920, %f2919, %f2884, %f2917;
	ld.shared.f32 	%f2921, [%r216+79552];
	fma.rn.f32 	%f2922, %f2921, %f2885, %f2899;
	ld.shared.f32 	%f2923, [%r216+79556];
	fma.rn.f32 	%f2924, %f2923, %f2885, %f2903;
	fma.rn.f32 	%f2925, %f2923, %f2886, %f2922;
	ld.shared.f32 	%f2926, [%r216+79560];
	fma.rn.f32 	%f2927, %f2926, %f2885, %f2907;
	fma.rn.f32 	%f2928, %f2926, %f2886, %f2924;
	fma.rn.f32 	%f2929, %f2926, %f2887, %f2925;
	ld.shared.f32 	%f2930, [%r216+79564];
	fma.rn.f32 	%f2931, %f2930, %f2885, %f2911;
	fma.rn.f32 	%f2932, %f2930, %f2886, %f2927;
	fma.rn.f32 	%f2933, %f2930, %f2887, %f2928;
	ld.shared.f32 	%f2934, [%r216+79568];
	fma.rn.f32 	%f2935, %f2934, %f2885, %f2915;
	fma.rn.f32 	%f2936, %f2934, %f2886, %f2931;
	fma.rn.f32 	%f2937, %f2934, %f2887, %f2932;
	ld.shared.f32 	%f2938, [%r216+79572];
	fma.rn.f32 	%f2939, %f2938, %f2885, %f2918;
	fma.rn.f32 	%f2940, %f2938, %f2886, %f2935;
	fma.rn.f32 	%f2941, %f2938, %f2887, %f2936;
	ld.shared.f32 	%f2942, [%r216+79576];
	fma.rn.f32 	%f2943, %f2942, %f2885, %f2920;
	fma.rn.f32 	%f2944, %f2942, %f2886, %f2939;
	fma.rn.f32 	%f2945, %f2942, %f2887, %f2940;
	ld.shared.f32 	%f2946, [%r216+79580];
	fma.rn.f32 	%f2947, %f2946, %f2886, %f2943;
	fma.rn.f32 	%f2948, %f2946, %f2887, %f2944;
	ld.shared.f32 	%f2949, [%r216+79584];
	fma.rn.f32 	%f2950, %f2949, %f2887, %f2947;
	ld.shared.f32 	%f2951, [%r216+80456];
	fma.rn.f32 	%f2952, %f2951, %f2888, %f2929;
	ld.shared.f32 	%f2953, [%r216+80460];
	fma.rn.f32 	%f2954, %f2953, %f2888, %f2933;
	fma.rn.f32 	%f2955, %f2953, %f2889, %f2952;
	ld.shared.f32 	%f2956, [%r216+80464];
	fma.rn.f32 	%f2957, %f2956, %f2888, %f2937;
	fma.rn.f32 	%f2958, %f2956, %f2889, %f2954;
	fma.rn.f32 	%f2959, %f2956, %f2890, %f2955;
	ld.shared.f32 	%f2960, [%r216+80468];
	fma.rn.f32 	%f2961, %f2960, %f2888, %f2941;
	fma.rn.f32 	%f2962, %f2960, %f2889, %f2957;
	fma.rn.f32 	%f2963, %f2960, %f2890, %f2958;
	ld.shared.f32 	%f2964, [%r216+80472];
	fma.rn.f32 	%f2965, %f2964, %f2888, %f2945;
	fma.rn.f32 	%f2966, %f2964, %f2889, %f2961;
	fma.rn.f32 	%f2967, %f2964, %f2890, %f2962;
	ld.shared.f32 	%f2968, [%r216+80476];
	fma.rn.f32 	%f2969, %f2968, %f2888, %f2948;
	fma.rn.f32 	%f2970, %f2968, %f2889, %f2965;
	fma.rn.f32 	%f2971, %f2968, %f2890, %f2966;
	ld.shared.f32 	%f2972, [%r216+80480];
	fma.rn.f32 	%f2973, %f2972, %f2888, %f2950;
	fma.rn.f32 	%f2974, %f2972, %f2889, %f2969;
	fma.rn.f32 	%f2975, %f2972, %f2890, %f2970;
	ld.shared.f32 	%f2976, [%r216+80484];
	fma.rn.f32 	%f2977, %f2976, %f2889, %f2973;
	fma.rn.f32 	%f2978, %f2976, %f2890, %f2974;
	ld.shared.f32 	%f2979, [%r216+80488];
	fma.rn.f32 	%f2980, %f2979, %f2890, %f2977;
	add.s32 	%r279, %r213, 8640;
	mul.wide.u32 	%rd153, %r279, 4;
	add.s64 	%rd154, %rd25, %rd153;
	ld.global.nc.f32 	%f2981, [%rd154];
	ld.global.nc.f32 	%f2982, [%rd154+128];
	ld.global.nc.f32 	%f2983, [%rd154+256];
	ld.global.nc.f32 	%f2984, [%rd154+384];
	ld.global.nc.f32 	%f2985, [%rd154+512];
	ld.global.nc.f32 	%f2986, [%rd154+640];
	ld.global.nc.f32 	%f2987, [%rd154+768];
	ld.global.nc.f32 	%f2988, [%rd154+896];
	ld.global.nc.f32 	%f2989, [%rd154+1024];
	ld.shared.f32 	%f2990, [%r216+81360];
	fma.rn.f32 	%f2991, %f2990, %f2981, %f2959;
	ld.shared.f32 	%f2992, [%r216+81364];
	fma.rn.f32 	%f2993, %f2992, %f2981, %f2963;
	fma.rn.f32 	%f2994, %f2992, %f2982, %f2991;
	ld.shared.f32 	%f2995, [%r216+81368];
	fma.rn.f32 	%f2996, %f2995, %f2981, %f2967;
	fma.rn.f32 	%f2997, %f2995, %f2982, %f2993;
	fma.rn.f32 	%f2998, %f2995, %f2983, %f2994;
	ld.shared.f32 	%f2999, [%r216+81372];
	fma.rn.f32 	%f3000, %f2999, %f2981, %f2971;
	fma.rn.f32 	%f3001, %f2999, %f2982, %f2996;
	fma.rn.f32 	%f3002, %f2999, %f2983, %f2997;
	ld.shared.f32 	%f3003, [%r216+81376];
	fma.rn.f32 	%f3004, %f3003, %f2981, %f2975;
	fma.rn.f32 	%f3005, %f3003, %f2982, %f3000;
	fma.rn.f32 	%f3006, %f3003, %f2983, %f3001;
	ld.shared.f32 	%f3007, [%r216+81380];
	fma.rn.f32 	%f3008, %f3007, %f2981, %f2978;
	fma.rn.f32 	%f3009, %f3007, %f2982, %f3004;
	fma.rn.f32 	%f3010, %f3007, %f2983, %f3005;
	ld.shared.f32 	%f3011, [%r216+81384];
	fma.rn.f32 	%f3012, %f3011, %f2981, %f2980;
	fma.rn.f32 	%f3013, %f3011, %f2982, %f3008;
	fma.rn.f32 	%f3014, %f3011, %f2983, %f3009;
	ld.shared.f32 	%f3015, [%r216+81388];
	fma.rn.f32 	%f3016, %f3015, %f2982, %f3012;
	fma.rn.f32 	%f3017, %f3015, %f2983, %f3013;
	ld.shared.f32 	%f3018, [%r216+81392];
	fma.rn.f32 	%f3019, %f3018, %f2983, %f3016;
	ld.shared.f32 	%f3020, [%r216+82264];
	fma.rn.f32 	%f3021, %f3020, %f2984, %f2998;
	ld.shared.f32 	%f3022, [%r216+82268];
	fma.rn.f32 	%f3023, %f3022, %f2984, %f3002;
	fma.rn.f32 	%f3024, %f3022, %f2985, %f3021;
	ld.shared.f32 	%f3025, [%r216+82272];
	fma.rn.f32 	%f3026, %f3025, %f2984, %f3006;
	fma.rn.f32 	%f3027, %f3025, %f2985, %f3023;
	fma.rn.f32 	%f3028, %f3025, %f2986, %f3024;
	ld.shared.f32 	%f3029, [%r216+82276];
	fma.rn.f32 	%f3030, %f3029, %f2984, %f3010;
	fma.rn.f32 	%f3031, %f3029, %f2985, %f3026;
	fma.rn.f32 	%f3032, %f3029, %f2986, %f3027;
	ld.shared.f32 	%f3033, [%r216+82280];
	fma.rn.f32 	%f3034, %f3033, %f2984, %f3014;
	fma.rn.f32 	%f3035, %f3033, %f2985, %f3030;
	fma.rn.f32 	%f3036, %f3033, %f2986, %f3031;
	ld.shared.f32 	%f3037, [%r216+82284];
	fma.rn.f32 	%f3038, %f3037, %f2984, %f3017;
	fma.rn.f32 	%f3039, %f3037, %f2985, %f3034;
	fma.rn.f32 	%f3040, %f3037, %f2986, %f3035;
	ld.shared.f32 	%f3041, [%r216+82288];
	fma.rn.f32 	%f3042, %f3041, %f2984, %f3019;
	fma.rn.f32 	%f3043, %f3041, %f2985, %f3038;
	fma.rn.f32 	%f3044, %f3041, %f2986, %f3039;
	ld.shared.f32 	%f3045, [%r216+82292];
	fma.rn.f32 	%f3046, %f3045, %f2985, %f3042;
	fma.rn.f32 	%f3047, %f3045, %f2986, %f3043;
	ld.shared.f32 	%f3048, [%r216+82296];
	fma.rn.f32 	%f3049, %f3048, %f2986, %f3046;
	ld.shared.f32 	%f3050, [%r216+83168];
	fma.rn.f32 	%f3051, %f3050, %f2987, %f3028;
	ld.shared.f32 	%f3052, [%r216+83172];
	fma.rn.f32 	%f3053, %f3052, %f2987, %f3032;
	fma.rn.f32 	%f3054, %f3052, %f2988, %f3051;
	ld.shared.f32 	%f3055, [%r216+83176];
	fma.rn.f32 	%f3056, %f3055, %f2987, %f3036;
	fma.rn.f32 	%f3057, %f3055, %f2988, %f3053;
	fma.rn.f32 	%f3058, %f3055, %f2989, %f3054;
	ld.shared.f32 	%f3059, [%r216+83180];
	fma.rn.f32 	%f3060, %f3059, %f2987, %f3040;
	fma.rn.f32 	%f3061, %f3059, %f2988, %f3056;
	fma.rn.f32 	%f3062, %f3059, %f2989, %f3057;
	ld.shared.f32 	%f3063, [%r216+83184];
	fma.rn.f32 	%f3064, %f3063, %f2987, %f3044;
	fma.rn.f32 	%f3065, %f3063, %f2988, %f3060;
	fma.rn.f32 	%f3066, %f3063, %f2989, %f3061;
	ld.shared.f32 	%f3067, [%r216+83188];
	fma.rn.f32 	%f3068, %f3067, %f2987, %f3047;
	fma.rn.f32 	%f3069, %f3067, %f2988, %f3064;
	fma.rn.f32 	%f3070, %f3067, %f2989, %f3065;
	ld.shared.f32 	%f3071, [%r216+83192];
	fma.rn.f32 	%f3072, %f3071, %f2987, %f3049;
	fma.rn.f32 	%f3073, %f3071, %f2988, %f3068;
	fma.rn.f32 	%f3074, %f3071, %f2989, %f3069;
	ld.shared.f32 	%f3075, [%r216+83196];
	fma.rn.f32 	%f3076, %f3075, %f2988, %f3072;
	fma.rn.f32 	%f3077, %f3075, %f2989, %f3073;
	ld.shared.f32 	%f3078, [%r216+83200];
	fma.rn.f32 	%f3079, %f3078, %f2989, %f3076;
	add.s32 	%r280, %r213, 8928;
	mul.wide.u32 	%rd155, %r280, 4;
	add.s64 	%rd156, %rd25, %rd155;
	ld.global.nc.f32 	%f3080, [%rd156];
	ld.global.nc.f32 	%f3081, [%rd156+128];
	ld.global.nc.f32 	%f3082, [%rd156+256];
	ld.global.nc.f32 	%f3083, [%rd156+384];
	ld.global.nc.f32 	%f3084, [%rd156+512];
	ld.global.nc.f32 	%f3085, [%rd156+640];
	ld.global.nc.f32 	%f3086, [%rd156+768];
	ld.global.nc.f32 	%f3087, [%rd156+896];
	ld.global.nc.f32 	%f3088, [%rd156+1024];
	ld.shared.f32 	%f3089, [%r216+84072];
	fma.rn.f32 	%f3090, %f3089, %f3080, %f3058;
	ld.shared.f32 	%f3091, [%r216+84076];
	fma.rn.f32 	%f3092, %f3091, %f3080, %f3062;
	fma.rn.f32 	%f3093, %f3091, %f3081, %f3090;
	ld.shared.f32 	%f3094, [%r216+84080];
	fma.rn.f32 	%f3095, %f3094, %f3080, %f3066;
	fma.rn.f32 	%f3096, %f3094, %f3081, %f3092;
	fma.rn.f32 	%f3097, %f3094, %f3082, %f3093;
	ld.shared.f32 	%f3098, [%r216+84084];
	fma.rn.f32 	%f3099, %f3098, %f3080, %f3070;
	fma.rn.f32 	%f3100, %f3098, %f3081, %f3095;
	fma.rn.f32 	%f3101, %f3098, %f3082, %f3096;
	ld.shared.f32 	%f3102, [%r216+84088];
	fma.rn.f32 	%f3103, %f3102, %f3080, %f3074;
	fma.rn.f32 	%f3104, %f3102, %f3081, %f3099;
	fma.rn.f32 	%f3105, %f3102, %f3082, %f3100;
	ld.shared.f32 	%f3106, [%r216+84092];
	fma.rn.f32 	%f3107, %f3106, %f3080, %f3077;
	fma.rn.f32 	%f3108, %f3106, %f3081, %f3103;
	fma.rn.f32 	%f3109, %f3106, %f3082, %f3104;
	ld.shared.f32 	%f3110, [%r216+84096];
	fma.rn.f32 	%f3111, %f3110, %f3080, %f3079;
	fma.rn.f32 	%f3112, %f3110, %f3081, %f3107;
	fma.rn.f32 	%f3113, %f3110, %f3082, %f3108;
	ld.shared.f32 	%f3114, [%r216+84100];
	fma.rn.f32 	%f3115, %f3114, %f3081, %f3111;
	fma.rn.f32 	%f3116, %f3114, %f3082, %f3112;
	ld.shared.f32 	%f3117, [%r216+84104];
	fma.rn.f32 	%f3118, %f3117, %f3082, %f3115;
	ld.shared.f32 	%f3119, [%r216+84976];
	fma.rn.f32 	%f3120, %f3119, %f3083, %f3097;
	ld.shared.f32 	%f3121, [%r216+84980];
	fma.rn.f32 	%f3122, %f3121, %f3083, %f3101;
	fma.rn.f32 	%f3123, %f3121, %f3084, %f3120;
	ld.shared.f32 	%f3124, [%r216+84984];
	fma.rn.f32 	%f3125, %f3124, %f3083, %f3105;
	fma.rn.f32 	%f3126, %f3124, %f3084, %f3122;
	fma.rn.f32 	%f3127, %f3124, %f3085, %f3123;
	ld.shared.f32 	%f3128, [%r216+84988];
	fma.rn.f32 	%f3129, %f3128, %f3083, %f3109;
	fma.rn.f32 	%f3130, %f3128, %f3084, %f3125;
	fma.rn.f32 	%f3131, %f3128, %f3085, %f3126;
	ld.shared.f32 	%f3132, [%r216+84992];
	fma.rn.f32 	%f3133, %f3132, %f3083, %f3113;
	fma.rn.f32 	%f3134, %f3132, %f3084, %f3129;
	fma.rn.f32 	%f3135, %f3132, %f3085, %f3130;
	ld.shared.f32 	%f3136, [%r216+84996];
	fma.rn.f32 	%f3137, %f3136, %f3083, %f3116;
	fma.rn.f32 	%f3138, %f3136, %f3084, %f3133;
	fma.rn.f32 	%f3139, %f3136, %f3085, %f3134;
	ld.shared.f32 	%f3140, [%r216+85000];
	fma.rn.f32 	%f3141, %f3140, %f3083, %f3118;
	fma.rn.f32 	%f3142, %f3140, %f3084, %f3137;
	fma.rn.f32 	%f3143, %f3140, %f3085, %f3138;
	ld.shared.f32 	%f3144, [%r216+85004];
	fma.rn.f32 	%f3145, %f3144, %f3084, %f3141;
	fma.rn.f32 	%f3146, %f3144, %f3085, %f3142;
	ld.shared.f32 	%f3147, [%r216+85008];
	fma.rn.f32 	%f3148, %f3147, %f3085, %f3145;
	ld.shared.f32 	%f3149, [%r216+85880];
	fma.rn.f32 	%f3150, %f3149, %f3086, %f3127;
	ld.shared.f32 	%f3151, [%r216+85884];
	fma.rn.f32 	%f3152, %f3151, %f3086, %f3131;
	fma.rn.f32 	%f3153, %f3151, %f3087, %f3150;
	ld.shared.f32 	%f3154, [%r216+85888];
	fma.rn.f32 	%f3155, %f3154, %f3086, %f3135;
	fma.rn.f32 	%f3156, %f3154, %f3087, %f3152;
	fma.rn.f32 	%f3157, %f3154, %f3088, %f3153;
	ld.shared.f32 	%f3158, [%r216+85892];
	fma.rn.f32 	%f3159, %f3158, %f3086, %f3139;
	fma.rn.f32 	%f3160, %f3158, %f3087, %f3155;
	fma.rn.f32 	%f3161, %f3158, %f3088, %f3156;
	ld.shared.f32 	%f3162, [%r216+85896];
	fma.rn.f32 	%f3163, %f3162, %f3086, %f3143;
	fma.rn.f32 	%f3164, %f3162, %f3087, %f3159;
	fma.rn.f32 	%f3165, %f3162, %f3088, %f3160;
	ld.shared.f32 	%f3166, [%r216+85900];
	fma.rn.f32 	%f3167, %f3166, %f3086, %f3146;
	fma.rn.f32 	%f3168, %f3166, %f3087, %f3163;
	fma.rn.f32 	%f3169, %f3166, %f3088, %f3164;
	ld.shared.f32 	%f3170, [%r216+85904];
	fma.rn.f32 	%f3171, %f3170, %f3086, %f3148;
	fma.rn.f32 	%f3172, %f3170, %f3087, %f3167;
	fma.rn.f32 	%f3173, %f3170, %f3088, %f3168;
	ld.shared.f32 	%f3174, [%r216+85908];
	fma.rn.f32 	%f3175, %f3174, %f3087, %f3171;
	fma.rn.f32 	%f3176, %f3174, %f3088, %f3172;
	ld.shared.f32 	%f3177, [%r216+85912];
	fma.rn.f32 	%f3178, %f3177, %f3088, %f3175;
	mul.lo.s32 	%r281, %r2, 224;
	mad.lo.s32 	%r282, %r5, 50176, %r281;
	add.s32 	%r283, %r282, %r211;
	mul.wide.u32 	%rd157, %r283, 4;
	add.s64 	%rd158, %rd26, %rd157;
	atom.global.add.f32 	%f3179, [%rd158], %f3157;
	atom.global.add.f32 	%f3180, [%rd158+4], %f3161;
	atom.global.add.f32 	%f3181, [%rd158+8], %f3165;
	atom.global.add.f32 	%f3182, [%rd158+12], %f3169;
	atom.global.add.f32 	%f3183, [%rd158+16], %f3173;
	atom.global.add.f32 	%f3184, [%rd158+20], %f3176;
	atom.global.add.f32 	%f3185, [%rd158+24], %f3178;
	ret;

}


// ===== COMPILED SASS (sm_100) =====

	.target	sm_100

	.elftype	@"ET_EXEC"


//--------------------- .note.nv.tkinfo           --------------------------
	.section	.note.nv.tkinfo,"",@"SHT_NOTE"
	.sectionflags	@"SHF_NOTE_NV_TKINFO"
	.tkinfo
        /*0018*/ 	.word	0x00000002
        /*0030*/ 	.string	""
        /*0030*/ 	.string	"ptxas"
        /*0030*/ 	.string	"Cuda compilation tools, release 13.0, V13.0.88"
        /*0030*/ 	.string	"Build cuda_13.0.r13.0/compiler.36424714_0"
        /*0030*/ 	.string	"-arch sm_100 -m 64 "



//--------------------- .note.nv.cuinfo           --------------------------
	.section	.note.nv.cuinfo,"",@"SHT_NOTE"
	.sectionflags	@"SHF_NOTE_NV_CUINFO"
        /*0018*/ 	.short	0x0002
        /*001a*/ 	.short	0x0064
        /*001c*/ 	.short	0x0082
	.zero		2


//--------------------- .nv.info                  --------------------------
	.section	.nv.info,"",@"SHT_CUDA_INFO"
	.align	4


	//----- nvinfo : EIATTR_REGCOUNT
	.align		4
        /*0000*/ 	.byte	0x04, 0x2f
        /*0002*/ 	.short	(.L_1 - .L_0)
	.align		4
.L_0:
        /*0004*/ 	.word	index@(default_function_kernel0)
        /*0008*/ 	.word	0x000000ff


	//----- nvinfo : EIATTR_FRAME_SIZE
	.align		4
.L_1:
        /*000c*/ 	.byte	0x04, 0x11
        /*000e*/ 	.short	(.L_3 - .L_2)
	.align		4
.L_2:
        /*0010*/ 	.word	index@(default_function_kernel0)
        /*0014*/ 	.word	0x00000000


	//----- nvinfo : EIATTR_REGCOUNT
	.align		4
.L_3:
        /*0018*/ 	.byte	0x04, 0x2f
        /*001a*/ 	.short	(.L_5 - .L_4)
	.align		4
.L_4:
        /*001c*/ 	.word	index@(_Z6conv2dPfPKfS_)
        /*0020*/ 	.word	0x00000020


	//----- nvinfo : EIATTR_FRAME_SIZE
	.align		4
.L_5:
        /*0024*/ 	.byte	0x04, 0x11
        /*0026*/ 	.short	(.L_7 - .L_6)
	.align		4
.L_6:
        /*0028*/ 	.word	index@($__internal_0_$__cuda_sm20_div_u16)
        /*002c*/ 	.word	0x00000000


	//----- nvinfo : EIATTR_FRAME_SIZE
	.align		4
.L_7:
        /*0030*/ 	.byte	0x04, 0x11
        /*0032*/ 	.short	(.L_9 - .L_8)
	.align		4
.L_8:
        /*0034*/ 	.word	index@(_Z6conv2dPfPKfS_)
        /*0038*/ 	.word	0x00000000


	//----- nvinfo : EIATTR_MIN_STACK_SIZE
	.align		4
.L_9:
        /*003c*/ 	.byte	0x04, 0x12
        /*003e*/ 	.short	(.L_11 - .L_10)
	.align		4
.L_10:
        /*0040*/ 	.word	index@(_Z6conv2dPfPKfS_)
        /*0044*/ 	.word	0x00000000


	//----- nvinfo : EIATTR_MIN_STACK_SIZE
	.align		4
.L_11:
        /*0048*/ 	.byte	0x04, 0x12
        /*004a*/ 	.short	(.L_13 - .L_12)
	.align		4
.L_12:
        /*004c*/ 	.word	index@(default_function_kernel0)
        /*0050*/ 	.word	0x00000000
.L_13:


//--------------------- .nv.compat                --------------------------
	.section	.nv.compat,"",@"SHT_CUDA_COMPAT_INFO"
	.align	4
        /*0000*/ 	.byte	0x02, 0x09, 0x00, 0x00, 0x02, 0x02, 0x01, 0x00, 0x02, 0x05, 0x05, 0x00, 0x03, 0x07, 0x01, 0x01
        /*0010*/ 	.byte	0x02, 0x03, 0x00, 0x00, 0x02, 0x06, 0x01, 0x00, 0x04, 0x0b, 0x08, 0x00, 0x01, 0x00, 0x00, 0x00
        /*0020*/ 	.byte	0x00, 0x00, 0x00, 0x00


//--------------------- .nv.info._Z6conv2dPfPKfS_ --------------------------
	.section	.nv.info._Z6conv2dPfPKfS_,"",@"SHT_CUDA_INFO"
	.sectionflags	@""
	.align	4


	//----- nvinfo : EIATTR_CUDA_API_VERSION
	.align		4
        /*0000*/ 	.byte	0x04, 0x37
        /*0002*/ 	.short	(.L_15 - .L_14)
.L_14:
        /*0004*/ 	.word	0x00000082


	//----- nvinfo : EIATTR_KPARAM_INFO
	.align		4
.L_15:
        /*0008*/ 	.byte	0x04, 0x17
        /*000a*/ 	.short	(.L_17 - .L_16)
.L_16:
        /*000c*/ 	.word	0x00000000
        /*0010*/ 	.short	0x0002
        /*0012*/ 	.short	0x0010
        /*0014*/ 	.byte	0x00, 0xf5, 0x21, 0x00


	//----- nvinfo : EIATTR_KPARAM_INFO
	.align		4
.L_17:
        /*0018*/ 	.byte	0x04, 0x17
        /*001a*/ 	.short	(.L_19 - .L_18)
.L_18:
        /*001c*/ 	.word	0x00000000
        /*0020*/ 	.short	0x0001
        /*0022*/ 	.short	0x0008
        /*0024*/ 	.byte	0x00, 0xf5, 0x21, 0x00


	//----- nvinfo : EIATTR_KPARAM_INFO
	.align		4
.L_19:
        /*0028*/ 	.byte	0x04, 0x17
        /*002a*/ 	.short	(.L_21 - .L_20)
.L_20:
        /*002c*/ 	.word	0x00000000
        /*0030*/ 	.short	0x0000
        /*0032*/ 	.short	0x0000
        /*0034*/ 	.byte	0x00, 0xf5, 0x21, 0x00


	//----- nvinfo : EIATTR_SPARSE_MMA_MASK
	.align		4
.L_21:
        /*0038*/ 	.byte	0x03, 0x50
        /*003a*/ 	.short	0x0000


	//----- nvinfo : EIATTR_MAXREG_COUNT
	.align		4
        /*003c*/ 	.byte	0x03, 0x1b
        /*003e*/ 	.short	0x00ff


	//----- nvinfo : EIATTR_NUM_BARRIERS
	.align		4
        /*0040*/ 	.byte	0x02, 0x4c
        /*0042*/ 	.byte	0x01
	.zero		1


	//----- nvinfo : EIATTR_MERCURY_ISA_VERSION
	.align		4
        /*0044*/ 	.byte	0x03, 0x5f
        /*0046*/ 	.short	0x0101


	//----- nvinfo : EIATTR_VRC_CTA_INIT_COUNT
	.align		4
        /*0048*/ 	.byte	0x02, 0x4a
	.zero		1
	.zero		1


	//----- nvinfo : EIATTR_EXIT_INSTR_OFFSETS
	.align		4
        /*004c*/ 	.byte	0x04, 0x1c
        /*004e*/ 	.short	(.L_23 - .L_22)


	//   ....[0]....
.L_22:
        /*0050*/ 	.word	0x0000df00


	//----- nvinfo : EIATTR_CRS_STACK_SIZE
	.align		4
.L_23:
        /*0054*/ 	.byte	0x04, 0x1e
        /*0056*/ 	.short	(.L_25 - .L_24)
.L_24:
        /*0058*/ 	.word	0x00000000


	//----- nvinfo : EIATTR_CBANK_PARAM_SIZE
	.align		4
.L_25:
        /*005c*/ 	.byte	0x03, 0x19
        /*005e*/ 	.short	0x0018


	//----- nvinfo : EIATTR_PARAM_CBANK
	.align		4
        /*0060*/ 	.byte	0x04, 0x0a
        /*0062*/ 	.short	(.L_27 - .L_26)
	.align		4
.L_26:
        /*0064*/ 	.word	index@(.nv.constant0._Z6conv2dPfPKfS_)
        /*0068*/ 	.short	0x0380
        /*006a*/ 	.short	0x0018


	//----- nvinfo : EIATTR_SW_WAR
	.align		4
.L_27:
        /*006c*/ 	.byte	0x04, 0x36
        /*006e*/ 	.short	(.L_29 - .L_28)
.L_28:
        /*0070*/ 	.word	0x00000008
.L_29:


//--------------------- .nv.info.default_function_kernel0 --------------------------
	.section	.nv.info.default_function_kernel0,"",@"SHT_CUDA_INFO"
	.sectionflags	@""
	.align	4


	//----- nvinfo : EIATTR_CUDA_API_VERSION
	.align		4
        /*0000*/ 	.byte	0x04, 0x37
        /*0002*/ 	.short	(.L_31 - .L_30)
.L_30:
        /*0004*/ 	.word	0x00000082


	//----- nvinfo : EIATTR_KPARAM_INFO
	.align		4
.L_31:
        /*0008*/ 	.byte	0x04, 0x17
        /*000a*/ 	.short	(.L_33 - .L_32)
.L_32:
        /*000c*/ 	.word	0x00000000
        /*0010*/ 	.short	0x0002
        /*0012*/ 	.short	0x0010
        /*0014*/ 	.byte	0x00, 0xf5, 0x21, 0x00


	//----- nvinfo : EIATTR_KPARAM_INFO
	.align		4
.L_33:
        /*0018*/ 	.byte	0x04, 0x17
        /*001a*/ 	.short	(.L_35 - .L_34)
.L_34:
        /*001c*/ 	.word	0x00000000
        /*0020*/ 	.short	0x0001
        /*0022*/ 	.short	0x0008
        /*0024*/ 	.byte	0x00, 0xf5, 0x21, 0x00


	//----- nvinfo : EIATTR_KPARAM_INFO
	.align		4
.L_35:
        /*0028*/ 	.byte	0x04, 0x17
        /*002a*/ 	.short	(.L_37 - .L_36)
.L_36:
        /*002c*/ 	.word	0x00000000
        /*0030*/ 	.short	0x0000
        /*0032*/ 	.short	0x0000
        /*0034*/ 	.byte	0x00, 0xf5, 0x21, 0x00


	//----- nvinfo : EIATTR_SPARSE_MMA_MASK
	.align		4
.L_37:
        /*0038*/ 	.byte	0x03, 0x50
        /*003a*/ 	.short	0x0000


	//----- nvinfo : EIATTR_MAXREG_COUNT
	.align		4
        /*003c*/ 	.byte	0x03, 0x1b
        /*003e*/ 	.short	0x00ff


	//----- nvinfo : EIATTR_NUM_BARRIERS
	.align		4
        /*0040*/ 	.byte	0x02, 0x4c
        /*0042*/ 	.byte	0x01
	.zero		1


	//----- nvinfo : EIATTR_MERCURY_ISA_VERSION
	.align		4
        /*0044*/ 	.byte	0x03, 0x5f
        /*0046*/ 	.short	0x0101


	//----- nvinfo : EIATTR_VRC_CTA_INIT_COUNT
	.align		4
        /*0048*/ 	.byte	0x02, 0x4a
	.zero		1
	.zero		1


	//----- nvinfo : EIATTR_EXIT_INSTR_OFFSETS
	.align		4
        /*004c*/ 	.byte	0x04, 0x1c
        /*004e*/ 	.short	(.L_39 - .L_38)


	//   ....[0]....
.L_38:
        /*0050*/ 	.word	0x0000f580


	//----- nvinfo : EIATTR_CRS_STACK_SIZE
	.align		4
.L_39:
        /*0054*/ 	.byte	0x04, 0x1e
        /*0056*/ 	.short	(.L_41 - .L_40)
.L_40:
        /*0058*/ 	.word	0x00000000


	//----- nvinfo : EIATTR_CBANK_PARAM_SIZE
	.align		4
.L_41:
        /*005c*/ 	.byte	0x03, 0x19
        /*005e*/ 	.short	0x0018


	//----- nvinfo : EIATTR_PARAM_CBANK
	.align		4
        /*0060*/ 	.byte	0x04, 0x0a
        /*0062*/ 	.short	(.L_43 - .L_42)
	.align		4
.L_42:
        /*0064*/ 	.word	index@(.nv.constant0.default_function_kernel0)
        /*0068*/ 	.short	0x0380
        /*006a*/ 	.short	0x0018


	//----- nvinfo : EIATTR_SW_WAR
	.align		4
.L_43:
        /*006c*/ 	.byte	0x04, 0x36
        /*006e*/ 	.short	(.L_45 - .L_44)
.L_44:
        /*0070*/ 	.word	0x00000008
.L_45:


//--------------------- .nv.callgraph             --------------------------
	.section	.nv.callgraph,"",@"SHT_CUDA_CALLGRAPH"
	.align	4
	.sectionentsize	8
	.align		4
        /*0000*/ 	.word	0x00000000
	.align		4
        /*0004*/ 	.word	0xffffffff
	.align		4
        /*0008*/ 	.word	0x00000000
	.align		4
        /*000c*/ 	.word	0xfffffffe
	.align		4
        /*0010*/ 	.word	0x00000000
	.align		4
        /*0014*/ 	.word	0xfffffffd
	.align		4
        /*0018*/ 	.word	0x00000000
	.align		4
        /*001c*/ 	.word	0xfffffffc


//--------------------- .text._Z6conv2dPfPKfS_    --------------------------
	.section	.text._Z6conv2dPfPKfS_,"ax",@progbits
	.align	128
        .global         _Z6conv2dPfPKfS_
        .type           _Z6conv2dPfPKfS_,@function
        .size           _Z6conv2dPfPKfS_,(.L_x_93 - _Z6conv2dPfPKfS_)
        .other          _Z6conv2dPfPKfS_,@"STO_CUDA_ENTRY STV_DEFAULT"
_Z6conv2dPfPKfS_:
.text._Z6conv2dPfPKfS_:
[----:B------:R-:W-:Y:S01]  /*0000*/  LDC R1, c[0x0][0x37c] ;  /* 0x0000df00ff017b82 */ /* 0x000fe20000000800 */
[----:B------:R-:W0:Y:S07]  /*0010*/  S2R R13, SR_TID.X ;  /* 0x00000000000d7919 */ /* 0x000e2e0000002100 */
[----:B------:R-:W1:Y:S01]  /*0020*/  LDC R0, c[0x0][0x360] ;  /* 0x0000d800ff007b82 */ /* 0x000e620000000800 */
[----:B------:R-:W-:Y:S01]  /*0030*/  MOV R12, 0x120 ;  /* 0x00000120000c7802 */ /* 0x000fe20000000f00 */
[----:B------:R-:W2:Y:S01]  /*0040*/  S2R R8, SR_CTAID.X ;  /* 0x0000000000087919 */ /* 0x000ea20000002500 */
[----:B-1----:R-:W-:-:S02]  /*0050*/  LOP3.LUT R4, R0, 0xffff, RZ, 0xc0, !PT ;  /* 0x0000ffff00047812 */ /* 0x002fc400078ec0ff */
[C---:B0-----:R-:W-:Y:S02]  /*0060*/  IADD3 R2, PT, PT, R13.reuse, R0, RZ ;  /* 0x000000000d027210 */ /* 0x041fe40007ffe0ff */
[----:B------:R-:W-:Y:S02]  /*0070*/  SHF.R.U32.HI R10, RZ, 0x5, R13 ;  /* 0x00000005ff0a7819 */ /* 0x000fe4000001160d */
[----:B------:R-:W-:Y:S01]  /*0080*/  IADD3 R2, PT, PT, RZ, -R2, RZ ;  /* 0x80000002ff027210 */ /* 0x000fe20007ffe0ff */
[----:B--2---:R-:W-:Y:S01]  /*0090*/  IMAD.HI.U32 R3, R8, -0x6db6db6d, RZ ;  /* 0x9249249308037827 */ /* 0x004fe200078e00ff */
[----:B------:R-:W-:Y:S02]  /*00a0*/  LOP3.LUT R11, R13, 0x1f, RZ, 0xc0, !PT ;  /* 0x0000001f0d0b7812 */ /* 0x000fe400078ec0ff */
[----:B------:R-:W-:Y:S02]  /*00b0*/  PRMT R2, R2, 0x7710, RZ ;  /* 0x0000771002027816 */ /* 0x000fe400000000ff */
[----:B------:R-:W-:-:S02]  /*00c0*/  SHF.R.U32.HI R3, RZ, 0x7, R3 ;  /* 0x00000007ff037819 */ /* 0x000fc40000011603 */
[----:B------:R-:W-:Y:S02]  /*00d0*/  IADD3 R2, PT, PT, R2, 0x54bf, RZ ;  /* 0x000054bf02027810 */ /* 0x000fe40007ffe0ff */
[----:B------:R-:W-:Y:S01]  /*00e0*/  MOV R5, R13 ;  /* 0x0000000d00057202 */ /* 0x000fe20000000f00 */
[----:B------:R-:W-:Y:S01]  /*00f0*/  IMAD R8, R3, -0xe0, R8 ;  /* 0xffffff2003087824 */ /* 0x000fe200078e0208 */
[----:B------:R-:W-:-:S07]  /*0100*/  LOP3.LUT R2, R2, 0xffff, RZ, 0xc0, !PT ;  /* 0x0000ffff02027812 */ /* 0x000fce00078ec0ff */
[----:B------:R-:W-:Y:S05]  /*0110*/  CALL.REL.NOINC `($__internal_0_$__cuda_sm20_div_u16) ;  /* 0x000000dc007c7944 */ /* 0x000fea0003c00000 */
[----:B------:R-:W0:Y:S01]  /*0120*/  S2R R2, SR_CgaCtaId ;  /* 0x0000000000027919 */ /* 0x000e220000008800 */
[----:B------:R-:W-:Y:S01]  /*0130*/  LOP3.LUT R15, R4, 0x3, RZ, 0xc0, !PT ;  /* 0x00000003040f7812 */ /* 0x000fe200078ec0ff */
[----:B------:R-:W-:Y:S01]  /*0140*/  BSSY.RECONVERGENT B0, `(.L_x_0) ;  /* 0x0000010000007945 */ /* 0x000fe20003800200 */
[----:B------:R-:W-:Y:S02]  /*0150*/  MOV R9, 0x400 ;  /* 0x0000040000097802 */ /* 0x000fe40000000f00 */
[----:B------:R-:W-:Y:S02]  /*0160*/  ISETP.NE.AND P0, PT, R15, 0x2, PT ;  /* 0x000000020f00780c */ /* 0x000fe40003f05270 */
[----:B0-----:R-:W-:-:S11]  /*0170*/  LEA R9, R2, R9, 0x18 ;  /* 0x0000000902097211 */ /* 0x001fd600078ec0ff */
[----:B------:R-:W-:Y:S05]  /*0180*/  @!P0 BRA `(.L_x_1) ;  /* 0x00000000002c8947 */ /* 0x000fea0003800000 */
[----:B------:R-:W0:Y:S01]  /*0190*/  S2R R7, SR_CgaCtaId ;  /* 0x0000000000077919 */ /* 0x000e220000008800 */
[----:B------:R-:W-:Y:S01]  /*01a0*/  MOV R4, 0x400 ;  /* 0x0000040000047802 */ /* 0x000fe20000000f00 */
[----:B------:R-:W-:-:S03]  /*01b0*/  HFMA2 R2, -RZ, RZ, 0, 0 ;  /* 0x00000000ff027431 */ /* 0x000fc600000001ff */
[----:B0-----:R-:W-:-:S07]  /*01c0*/  LEA R4, R7, R4, 0x18 ;  /* 0x0000000407047211 */ /* 0x001fce00078ec0ff */
.L_x_2:
[----:B------:R-:W-:Y:S02]  /*01d0*/  LEA R6, R5, R4, 0x2 ;  /* 0x0000000405067211 */ /* 0x000fe400078e10ff */
[----:B------:R-:W-:Y:S02]  /*01e0*/  IADD3 R2, PT, PT, R2, 0x1, RZ ;  /* 0x0000000102027810 */ /* 0x000fe40007ffe0ff */
[----:B------:R-:W-:Y:S01]  /*01f0*/  IADD3 R5, PT, PT, R0, R5, RZ ;  /* 0x0000000500057210 */ /* 0x000fe20007ffe0ff */
[----:B------:R0:W-:Y:S01]  /*0200*/  STS [R6], RZ ;  /* 0x000000ff06007388 */ /* 0x0001e20000000800 */
[----:B------:R-:W-:-:S04]  /*0210*/  LOP3.LUT R7, R2, R15, RZ, 0x3c, !PT ;  /* 0x0000000f02077212 */ /* 0x000fc800078e3cff */
[----:B------:R-:W-:-:S13]  /*0220*/  ISETP.NE.AND P0, PT, R7, 0x2, PT ;  /* 0x000000020700780c */ /* 0x000fda0003f05270 */
[----:B0-----:R-:W-:Y:S05]  /*0230*/  @P0 BRA `(.L_x_2) ;  /* 0xfffffffc00e40947 */ /* 0x001fea000383ffff */
.L_x_1:
[----:B------:R-:W-:Y:S05]  /*0240*/  BSYNC.RECONVERGENT B0 ;  /* 0x0000000000007941 */ /* 0x000fea0003800200 */
.L_x_0:
[----:B------:R-:W-:Y:S01]  /*0250*/  BSSY.RECONVERGENT B0, `(.L_x_3) ;  /* 0x000000d000007945 */ /* 0x000fe20003800200 */
[----:B------:R-:W-:-:S07]  /*0260*/  LEA R7, R5, R9, 0x2 ;  /* 0x0000000905077211 */ /* 0x000fce00078e10ff */
.L_x_4:
[CC--:B-1----:R-:W-:Y:S01]  /*0270*/  LEA R2, R0.reuse, R7.reuse, 0x2 ;  /* 0x0000000700027211 */ /* 0x0c2fe200078e10ff */
[C---:B------:R-:W-:Y:S01]  /*0280*/  IMAD R6, R0.reuse, 0xc, R7 ;  /* 0x0000000c00067824 */ /* 0x040fe200078e0207 */
[C---:B------:R-:W-:Y:S01]  /*0290*/  LEA R4, R0.reuse, R7, 0x3 ;  /* 0x0000000700047211 */ /* 0x040fe200078e18ff */
[----:B------:R0:W-:Y:S01]  /*02a0*/  STS [R7], RZ ;  /* 0x000000ff07007388 */ /* 0x0001e20000000800 */
[----:B------:R-:W-:-:S03]  /*02b0*/  LEA R5, R0, R5, 0x2 ;  /* 0x0000000500057211 */ /* 0x000fc600078e10ff */
[----:B------:R1:W-:Y:S01]  /*02c0*/  STS [R2], RZ ;  /* 0x000000ff02007388 */ /* 0x0003e20000000800 */
[----:B------:R-:W-:-:S03]  /*02d0*/  ISETP.GE.U32.AND P0, PT, R5, 0x54c0, PT ;  /* 0x000054c00500780c */ /* 0x000fc60003f06070 */
[----:B------:R1:W-:Y:S01]  /*02e0*/  STS [R4], RZ ;  /* 0x000000ff04007388 */ /* 0x0003e20000000800 */
[----:B0-----:R-:W-:-:S03]  /*02f0*/  LEA R7, R0, R7, 0x4 ;  /* 0x0000000700077211 */ /* 0x001fc600078e20ff */
[----:B------:R1:W-:Y:S06]  /*0300*/  STS [R6], RZ ;  /* 0x000000ff06007388 */ /* 0x0003ec0000000800 */
[----:B------:R-:W-:Y:S05]  /*0310*/  @!P0 BRA `(.L_x_4) ;  /* 0xfffffffc00d48947 */ /* 0x000fea000383ffff */
[----:B------:R-:W-:Y:S05]  /*0320*/  BSYNC.RECONVERGENT B0 ;  /* 0x0000000000007941 */ /* 0x000fea0003800200 */
.L_x_3:
[----:B------:R-:W-:Y:S01]  /*0330*/  BAR.SYNC.DEFER_BLOCKING 0x0 ;  /* 0x0000000000007b1d */ /* 0x000fe20000010000 */
[C---:B------:R-:W-:Y:S02]  /*0340*/  ISETP.NE.AND P0, PT, R8.reuse, RZ, PT ;  /* 0x000000ff0800720c */ /* 0x040fe40003f05270 */
[C---:B-1----:R-:W-:Y:S02]  /*0350*/  VIMNMX.U32 R6, PT, PT, R8.reuse, 0x1, !PT ;  /* 0x0000000108067848 */ /* 0x042fe40007fe0000 */
[----:B------:R-:W-:Y:S01]  /*0360*/  VIMNMX.U32 R2, PT, PT, R8, 0xde, PT ;  /* 0x000000de08027848 */ /* 0x000fe20003fe0000 */
[----:B------:R-:W0:Y:S01]  /*0370*/  LDCU.64 UR4, c[0x0][0x358] ;  /* 0x00006b00ff0477ac */ /* 0x000e220008000a00 */
[----:B------:R-:W-:Y:S01]  /*0380*/  BSSY.RECONVERGENT B0, `(.L_x_5) ;  /* 0x00000c5000007945 */ /* 0x000fe20003800200 */
[----:B------:R-:W-:Y:S02]  /*0390*/  IADD3 R0, PT, PT, R6, -0x1, RZ ;  /* 0xffffffff06007810 */ /* 0x000fe40007ffe0ff */
[----:B------:R-:W-:-:S04]  /*03a0*/  IADD3 R5, PT, PT, R2, 0x2, RZ ;  /* 0x0000000202057810 */ /* 0x000fc80007ffe0ff */
[----:B------:R-:W-:Y:S05]  /*03b0*/  @!P0 BRA `(.L_x_6) ;  /* 0x0000000400888947 */ /* 0x000fea0003800000 */
[----:B------:R-:W-:Y:S01]  /*03c0*/  IADD3 R0, PT, PT, -R0, R5, RZ ;  /* 0x0000000500007210 */ /* 0x000fe20007ffe1ff */
[----:B------:R-:W-:Y:S04]  /*03d0*/  BSSY.RECONVERGENT B1, `(.L_x_7) ;  /* 0x000005f000017945 */ /* 0x000fe80003800200 */
[----:B------:R-:W-:-:S05]  /*03e0*/  IMAD R0, R0, 0xe0, RZ ;  /* 0x000000e000007824 */ /* 0x000fca00078e02ff */
[----:B------:R-:W-:-:S13]  /*03f0*/  ISETP.GE.U32.AND P0, PT, R11, R0, PT ;  /* 0x000000000b00720c */ /* 0x000fda0003f06070 */
[----:B------:R-:W-:Y:S05]  /*0400*/  @P0 BRA `(.L_x_8) ;  /* 0x00000004006c0947 */ /* 0x000fea0003800000 */
[----:B------:R-:W-:Y:S01]  /*0410*/  IMAD R5, R2, 0xe0, -R11 ;  /* 0x000000e002057824 */ /* 0x000fe200078e0a0b */
[----:B------:R-:W-:Y:S01]  /*0420*/  LEA R7, R3, R10, 0x5 ;  /* 0x0000000a03077211 */ /* 0x000fe200078e28ff */
[----:B------:R-:W-:Y:S01]  /*0430*/  BSSY.RECONVERGENT B2, `(.L_x_9) ;  /* 0x0000027000027945 */ /* 0x000fe20003800200 */
[----:B------:R-:W-:Y:S01]  /*0440*/  MOV R19, R11 ;  /* 0x0000000b00137202 */ /* 0x000fe20000000f00 */
[----:B------:R-:W-:-:S05]  /*0450*/  IMAD R5, R6, -0xe0, R5 ;  /* 0xffffff2006057824 */ /* 0x000fca00078e0205 */
[----:B------:R-:W-:Y:S02]  /*0460*/  IADD3 R12, PT, PT, R5, 0x29f, RZ ;  /* 0x0000029f050c7810 */ /* 0x000fe40007ffe0ff */
[----:B------:R-:W-:Y:S02]  /*0470*/  MOV R5, 0xe0 ;  /* 0x000000e000057802 */ /* 0x000fe40000000f00 */
[----:B------:R-:W-:-:S04]  /*0480*/  LOP3.LUT R2, R12, 0x60, RZ, 0xc0, !PT ;  /* 0x000000600c027812 */ /* 0x000fc800078ec0ff */
[----:B------:R-:W-:Y:S01]  /*0490*/  ISETP.NE.AND P0, PT, R2, 0x60, PT ;  /* 0x000000600200780c */ /* 0x000fe20003f05270 */
[----:B------:R-:W-:-:S04]  /*04a0*/  IMAD R2, R6, R5, -0xe0 ;  /* 0xffffff2006027424 */ /* 0x000fc800078e0205 */
[----:B------:R-:W-:-:S08]  /*04b0*/  IMAD R2, R7, 0xc400, R2 ;  /* 0x0000c40007027824 */ /* 0x000fd000078e0202 */
[----:B------:R-:W-:Y:S05]  /*04c0*/  @!P0 BRA `(.L_x_10) ;  /* 0x0000000000748947 */ /* 0x000fea0003800000 */
[----:B------:R-:W1:Y:S01]  /*04d0*/  LDC.64 R4, c[0x0][0x380] ;  /* 0x0000e000ff047b82 */ /* 0x000e620000000a00 */
[----:B------:R-:W-:Y:S01]  /*04e0*/  IMAD R6, R7, 0xe0, R6 ;  /* 0x000000e007067824 */ /* 0x000fe200078e0206 */
[----:B------:R-:W-:Y:S01]  /*04f0*/  LEA.HI R14, R12, 0x1, RZ, 0x1b ;  /* 0x000000010c0e7811 */ /* 0x000fe200078fd8ff */
[----:B------:R-:W-:Y:S01]  /*0500*/  IMAD R16, R10, 0x2a6, R11 ;  /* 0x000002a60a107824 */ /* 0x000fe200078e020b */
[----:B------:R-:W-:Y:S01]  /*0510*/  BSSY.RECONVERGENT B3, `(.L_x_11) ;  /* 0x0000017000037945 */ /* 0x000fe20003800200 */
[----:B------:R-:W-:Y:S01]  /*0520*/  IMAD R6, R6, 0xe0, RZ ;  /* 0x000000e006067824 */ /* 0x000fe200078e02ff */
[----:B------:R-:W-:Y:S02]  /*0530*/  LOP3.LUT R14, R14, 0x3, RZ, 0xc0, !PT ;  /* 0x000000030e0e7812 */ /* 0x000fe400078ec0ff */
[----:B------:R-:W-:Y:S02]  /*0540*/  LEA R7, R16, R9, 0x2 ;  /* 0x0000000910077211 */ /* 0x000fe400078e10ff */
[----:B------:R-:W-:-:S02]  /*0550*/  LOP3.LUT R19, R11, 0xffffff20, RZ, 0xfc, !PT ;  /* 0xffffff200b137812 */ /* 0x000fc400078efcff */
[----:B------:R-:W-:Y:S02]  /*0560*/  MOV R17, R11 ;  /* 0x0000000b00117202 */ /* 0x000fe40000000f00 */
[----:B------:R-:W-:Y:S02]  /*0570*/  LOP3.LUT R15, R6, 0x1f, R13, 0xf8, !PT ;  /* 0x0000001f060f7812 */ /* 0x000fe400078ef80d */
[----:B------:R-:W-:Y:S02]  /*0580*/  IADD3 R16, PT, PT, R7, 0x4, RZ ;  /* 0x0000000407107810 */ /* 0x000fe40007ffe0ff */
[----:B------:R-:W-:-:S07]  /*0590*/  IADD3 R14, PT, PT, -R14, RZ, RZ ;  /* 0x000000ff0e0e7210 */ /* 0x000fce0007ffe1ff */
.L_x_12:
[----:B------:R-:W-:-:S05]  /*05a0*/  IADD3 R7, PT, PT, R15, -0xe0, RZ ;  /* 0xffffff200f077810 */ /* 0x000fca0007ffe0ff */
[----:B-12---:R-:W-:-:S06]  /*05b0*/  IMAD.WIDE.U32 R6, R7, 0x4, R4 ;  /* 0x0000000407067825 */ /* 0x006fcc00078e0004 */
[----:B0-----:R-:W2:Y:S01]  /*05c0*/  LDG.E.CONSTANT R6, desc[UR4][R6.64] ;  /* 0x0000000406067981 */ /* 0x001ea2000c1e9900 */
[----:B------:R-:W-:Y:S02]  /*05d0*/  SHF.R.U32.HI R18, RZ, 0x5, R17 ;  /* 0x00000005ff127819 */ /* 0x000fe40000011611 */
[----:B------:R-:W-:Y:S02]  /*05e0*/  IADD3 R14, PT, PT, R14, 0x1, RZ ;  /* 0x000000010e0e7810 */ /* 0x000fe40007ffe0ff */
[----:B------:R-:W-:Y:S01]  /*05f0*/  IADD3 R19, PT, PT, R19, 0x20, RZ ;  /* 0x0000002013137810 */ /* 0x000fe20007ffe0ff */
[----:B------:R-:W-:Y:S01]  /*0600*/  IMAD.HI.U32 R21, R18, 0x24924925, RZ ;  /* 0x2492492512157827 */ /* 0x000fe200078e00ff */
[----:B------:R-:W-:Y:S02]  /*0610*/  ISETP.NE.AND P0, PT, R14, RZ, PT ;  /* 0x000000ff0e00720c */ /* 0x000fe40003f05270 */
[----:B------:R-:W-:Y:S02]  /*0620*/  IADD3 R17, PT, PT, R17, 0x20, RZ ;  /* 0x0000002011117810 */ /* 0x000fe40007ffe0ff */
[----:B------:R-:W-:-:S02]  /*0630*/  LEA R21, R21, R16, 0x3 ;  /* 0x0000001015157211 */ /* 0x000fc400078e18ff */
[----:B------:R-:W-:Y:S02]  /*0640*/  IADD3 R15, PT, PT, R15, 0x20, RZ ;  /* 0x000000200f0f7810 */ /* 0x000fe40007ffe0ff */
[----:B------:R-:W-:Y:S01]  /*0650*/  IADD3 R16, PT, PT, R16, 0x80, RZ ;  /* 0x0000008010107810 */ /* 0x000fe20007ffe0ff */
[----:B--2---:R2:W-:Y:S04]  /*0660*/  STS [R21], R6 ;  /* 0x0000000615007388 */ /* 0x0045e80000000800 */
[----:B------:R-:W-:Y:S05]  /*0670*/  @P0 BRA `(.L_x_12) ;  /* 0xfffffffc00c80947 */ /* 0x000fea000383ffff */
[----:B------:R-:W-:Y:S05]  /*0680*/  BSYNC.RECONVERGENT B3 ;  /* 0x0000000000037941 */ /* 0x000fea0003800200 */
.L_x_11:
[----:B------:R-:W-:-:S07]  /*0690*/  IADD3 R19, PT, PT, R19, 0xe0, RZ ;  /* 0x000000e013137810 */ /* 0x000fce0007ffe0ff */
.L_x_10:
[----:B0-----:R-:W-:Y:S05]  /*06a0*/  BSYNC.RECONVERGENT B2 ;  /* 0x0000000000027941 */ /* 0x001fea0003800200 */
.L_x_9:
[----:B------:R-:W1:Y:S01]  /*06b0*/  LDC.64 R4, c[0x0][0x380] ;  /* 0x0000e000ff047b82 */ /* 0x000e620000000a00 */
[----:B------:R-:W-:-:S13]  /*06c0*/  ISETP.GE.U32.AND P0, PT, R12, 0x60, PT ;  /* 0x000000600c00780c */ /* 0x000fda0003f06070 */
[----:B------:R-:W-:Y:S05]  /*06d0*/  @!P0 BRA `(.L_x_8) ;  /* 0x0000000000b88947 */ /* 0x000fea0003800000 */
.L_x_13:
[----:B0-2---:R-:W-:-:S04]  /*06e0*/  IADD3 R21, PT, PT, R2, R19, RZ ;  /* 0x0000001302157210 */ /* 0x005fc80007ffe0ff */
[C---:B------:R-:W-:Y:S02]  /*06f0*/  IADD3 R17, PT, PT, R21.reuse, 0x20, RZ ;  /* 0x0000002015117810 */ /* 0x040fe40007ffe0ff */
[C---:B------:R-:W-:Y:S02]  /*0700*/  IADD3 R15, PT, PT, R21.reuse, 0x40, RZ ;  /* 0x00000040150f7810 */ /* 0x040fe40007ffe0ff */
[C---:B------:R-:W-:Y:S01]  /*0710*/  IADD3 R7, PT, PT, R21.reuse, 0x60, RZ ;  /* 0x0000006015077810 */ /* 0x040fe20007ffe0ff */
[----:B-1----:R-:W-:-:S04]  /*0720*/  IMAD.WIDE.U32 R20, R21, 0x4, R4 ;  /* 0x0000000415147825 */ /* 0x002fc800078e0004 */
[--C-:B------:R-:W-:Y:S01]  /*0730*/  IMAD.WIDE.U32 R16, R17, 0x4, R4.reuse ;  /* 0x0000000411107825 */ /* 0x100fe200078e0004 */
[----:B------:R-:W2:Y:S03]  /*0740*/  LDG.E.CONSTANT R12, desc[UR4][R20.64] ;  /* 0x00000004140c7981 */ /* 0x000ea6000c1e9900 */
[--C-:B------:R-:W-:Y:S02]  /*0750*/  IMAD.WIDE.U32 R14, R15, 0x4, R4.reuse ;  /* 0x000000040f0e7825 */ /* 0x100fe400078e0004 */
[----:B------:R0:W3:Y:S02]  /*0760*/  LDG.E.CONSTANT R16, desc[UR4][R16.64] ;  /* 0x0000000410107981 */ /* 0x0000e4000c1e9900 */
[----:B------:R-:W-:Y:S02]  /*0770*/  IMAD.WIDE.U32 R6, R7, 0x4, R4 ;  /* 0x0000000407067825 */ /* 0x000fe400078e0004 */
[----:B------:R1:W4:Y:S04]  /*0780*/  LDG.E.CONSTANT R14, desc[UR4][R14.64] ;  /* 0x000000040e0e7981 */ /* 0x000328000c1e9900 */
[----:B------:R5:W4:Y:S01]  /*0790*/  LDG.E.CONSTANT R6, desc[UR4][R6.64] ;  /* 0x0000000406067981 */ /* 0x000b22000c1e9900 */
[----:B------:R-:W-:-:S02]  /*07a0*/  IADD3 R22, PT, PT, R19, 0x20, RZ ;  /* 0x0000002013167810 */ /* 0x000fc40007ffe0ff */
[C---:B------:R-:W-:Y:S02]  /*07b0*/  IADD3 R24, PT, PT, R19.reuse, 0x40, RZ ;  /* 0x0000004013187810 */ /* 0x040fe40007ffe0ff */
[----:B------:R-:W-:Y:S02]  /*07c0*/  IADD3 R26, PT, PT, R19, 0x60, RZ ;  /* 0x00000060131a7810 */ /* 0x000fe40007ffe0ff */
[----:B------:R-:W-:Y:S02]  /*07d0*/  SHF.R.U32.HI R18, RZ, 0x5, R19 ;  /* 0x00000005ff127819 */ /* 0x000fe40000011613 */
[----:B------:R-:W-:Y:S02]  /*07e0*/  SHF.R.U32.HI R23, RZ, 0x5, R22 ;  /* 0x00000005ff177819 */ /* 0x000fe40000011616 */
[----:B------:R-:W-:Y:S02]  /*07f0*/  SHF.R.U32.HI R25, RZ, 0x5, R24 ;  /* 0x00000005ff197819 */ /* 0x000fe40000011618 */
[----:B------:R-:W-:Y:S01]  /*0800*/  SHF.R.U32.HI R27, RZ, 0x5, R26 ;  /* 0x00000005ff1b7819 */ /* 0x000fe2000001161a */
[----:B------:R-:W-:-:S04]  /*0810*/  IMAD.HI.U32 R18, R18, 0x24924925, RZ ;  /* 0x2492492512127827 */ /* 0x000fc800078e00ff */
[----:B0-----:R-:W-:-:S04]  /*0820*/  IMAD.HI.U32 R17, R23, 0x24924925, RZ ;  /* 0x2492492517117827 */ /* 0x001fc800078e00ff */
[----:B-1----:R-:W-:-:S04]  /*0830*/  IMAD.HI.U32 R15, R25, 0x24924925, RZ ;  /* 0x24924925190f7827 */ /* 0x002fc800078e00ff */
[----:B-----5:R-:W-:-:S04]  /*0840*/  IMAD.HI.U32 R7, R27, 0x24924925, RZ ;  /* 0x249249251b077827 */ /* 0x020fc800078e00ff */
[----:B------:R-:W-:Y:S02]  /*0850*/  IMAD R21, R18, -0xe0, R19 ;  /* 0xffffff2012157824 */ /* 0x000fe400078e0213 */
[----:B------:R-:W-:Y:S02]  /*0860*/  IMAD R23, R17, -0xe0, R22 ;  /* 0xffffff2011177824 */ /* 0x000fe400078e0216 */
[----:B------:R-:W-:Y:S02]  /*0870*/  IMAD R25, R15, -0xe0, R24 ;  /* 0xffffff200f197824 */ /* 0x000fe400078e0218 */
[----:B------:R-:W-:Y:S02]  /*0880*/  IMAD R27, R7, -0xe0, R26 ;  /* 0xffffff20071b7824 */ /* 0x000fe400078e021a */
[C---:B------:R-:W-:Y:S02]  /*0890*/  IMAD R21, R10.reuse, 0x2a6, R21 ;  /* 0x000002a60a157824 */ /* 0x040fe400078e0215 */
[----:B------:R-:W-:-:S02]  /*08a0*/  IMAD R20, R10, 0x2a6, R23 ;  /* 0x000002a60a147824 */ /* 0x000fc400078e0217 */
[C---:B------:R-:W-:Y:S02]  /*08b0*/  IMAD R22, R10.reuse, 0x2a6, R25 ;  /* 0x000002a60a167824 */ /* 0x040fe400078e0219 */
[----:B------:R-:W-:Y:S02]  /*08c0*/  IMAD R24, R10, 0x2a6, R27 ;  /* 0x000002a60a187824 */ /* 0x000fe400078e021b */
[----:B------:R-:W-:Y:S02]  /*08d0*/  IMAD R18, R18, 0xe2, R21 ;  /* 0x000000e212127824 */ /* 0x000fe400078e0215 */
[----:B------:R-:W-:Y:S02]  /*08e0*/  IMAD R20, R17, 0xe2, R20 ;  /* 0x000000e211147824 */ /* 0x000fe400078e0214 */
[----:B------:R-:W-:Y:S02]  /*08f0*/  IMAD R22, R15, 0xe2, R22 ;  /* 0x000000e20f167824 */ /* 0x000fe400078e0216 */
[----:B------:R-:W-:Y:S01]  /*0900*/  IMAD R24, R7, 0xe2, R24 ;  /* 0x000000e207187824 */ /* 0x000fe200078e0218 */
[----:B------:R-:W-:-:S02]  /*0910*/  LEA R7, R18, R9, 0x2 ;  /* 0x0000000912077211 */ /* 0x000fc400078e10ff */
[-C--:B------:R-:W-:Y:S02]  /*0920*/  LEA R15, R20, R9.reuse, 0x2 ;  /* 0x00000009140f7211 */ /* 0x080fe400078e10ff */
[-C--:B------:R-:W-:Y:S02]  /*0930*/  LEA R17, R22, R9.reuse, 0x2 ;  /* 0x0000000916117211 */ /* 0x080fe400078e10ff */
[----:B------:R-:W-:Y:S02]  /*0940*/  LEA R21, R24, R9, 0x2 ;  /* 0x0000000918157211 */ /* 0x000fe400078e10ff */
[----:B------:R-:W-:-:S04]  /*0950*/  IADD3 R19, PT, PT, R19, 0x80, RZ ;  /* 0x0000008013137810 */ /* 0x000fc80007ffe0ff */
[----:B------:R-:W-:Y:S01]  /*0960*/  ISETP.GE.U32.AND P0, PT, R19, R0, PT ;  /* 0x000000001300720c */ /* 0x000fe20003f06070 */
[----:B--2---:R0:W-:Y:S04]  /*0970*/  STS [R7+0x4], R12 ;  /* 0x0000040c07007388 */ /* 0x0041e80000000800 */
[----:B---3--:R0:W-:Y:S04]  /*0980*/  STS [R15+0x4], R16 ;  /* 0x000004100f007388 */ /* 0x0081e80000000800 */
[----:B----4-:R0:W-:Y:S04]  /*0990*/  STS [R17+0x4], R14 ;  /* 0x0000040e11007388 */ /* 0x0101e80000000800 */
[----:B------:R0:W-:Y:S01]  /*09a0*/  STS [R21+0x4], R6 ;  /* 0x0000040615007388 */ /* 0x0001e20000000800 */
[----:B------:R-:W-:Y:S05]  /*09b0*/  @!P0 BRA `(.L_x_13) ;  /* 0xfffffffc00488947 */ /* 0x000fea000383ffff */
.L_x_8:
[----:B0-----:R-:W-:Y:S05]  /*09c0*/  BSYNC.RECONVERGENT B1 ;  /* 0x0000000000017941 */ /* 0x001fea0003800200 */
.L_x_7:
[----:B------:R-:W-:Y:S05]  /*09d0*/  BRA `(.L_x_14) ;  /* 0x00000004007c7947 */ /* 0x000fea0003800000 */
.L_x_6:
[----:B------:R-:W-:-:S05]  /*09e0*/  IADD3 R0, PT, PT, -R0, R5, RZ ;  /* 0x0000000500007210 */ /* 0x000fca0007ffe1ff */
        /* <DEDUP_REMOVED lines=8> */
[----:B------:R-:W-:Y:S01]  /*0a70*/  IADD3 R12, PT, PT, R5, 0x29f, RZ ;  /* 0x0000029f050c7810 */ /* 0x000fe20007ffe0ff */
[----:B------:R-:W-:-:S03]  /*0a80*/  HFMA2 R5, -RZ, RZ, 0, 1.33514404296875e-05 ;  /* 0x000000e0ff057431 */ /* 0x000fc600000001ff */
        /* <DEDUP_REMOVED lines=18> */
.L_x_18:
[----:B--2---:R-:W-:-:S05]  /*0bb0*/  IADD3 R7, PT, PT, R14, -0xe0, RZ ;  /* 0xffffff200e077810 */ /* 0x004fca0007ffe0ff */
[----:B-1----:R-:W-:-:S06]  /*0bc0*/  IMAD.WIDE.U32 R6, R7, 0x4, R4 ;  /* 0x0000000407067825 */ /* 0x002fcc00078e0004 */
        /* <DEDUP_REMOVED lines=13> */
.L_x_17:
[----:B------:R-:W-:-:S07]  /*0ca0*/  IADD3 R19, PT, PT, R19, 0xe0, RZ ;  /* 0x000000e013137810 */ /* 0x000fce0007ffe0ff */
.L_x_16:
[----:B0-----:R-:W-:Y:S05]  /*0cb0*/  BSYNC.RECONVERGENT B1 ;  /* 0x0000000000017941 */ /* 0x001fea0003800200 */
.L_x_15:
[----:B------:R-:W3:Y:S01]  /*0cc0*/  LDC.64 R4, c[0x0][0x380] ;  /* 0x0000e000ff047b82 */ /* 0x000ee20000000a00 */
[----:B------:R-:W-:-:S13]  /*0cd0*/  ISETP.GE.U32.AND P0, PT, R12, 0x60, PT ;  /* 0x000000600c00780c */ /* 0x000fda0003f06070 */
[----:B------:R-:W-:Y:S05]  /*0ce0*/  @!P0 BRA `(.L_x_14) ;  /* 0x0000000000b88947 */ /* 0x000fea0003800000 */
.L_x_19:
[----:B0-----:R-:W-:-:S04]  /*0cf0*/  IADD3 R21, PT, PT, R2, R19, RZ ;  /* 0x0000001302157210 */ /* 0x001fc80007ffe0ff */
[C---:B------:R-:W-:Y:S02]  /*0d00*/  IADD3 R17, PT, PT, R21.reuse, 0x20, RZ ;  /* 0x0000002015117810 */ /* 0x040fe40007ffe0ff */
[C---:B------:R-:W-:Y:S02]  /*0d10*/  IADD3 R15, PT, PT, R21.reuse, 0x40, RZ ;  /* 0x00000040150f7810 */ /* 0x040fe40007ffe0ff */
[C---:B--2---:R-:W-:Y:S01]  /*0d20*/  IADD3 R7, PT, PT, R21.reuse, 0x60, RZ ;  /* 0x0000006015077810 */ /* 0x044fe20007ffe0ff */
[----:B---3--:R-:W-:-:S04]  /*0d30*/  IMAD.WIDE.U32 R20, R21, 0x4, R4 ;  /* 0x0000000415147825 */ /* 0x008fc800078e0004 */
        /* <DEDUP_REMOVED lines=41> */
.L_x_14:
[----:B0-----:R-:W-:Y:S05]  /*0fd0*/  BSYNC.RECONVERGENT B0 ;  /* 0x0000000000007941 */ /* 0x001fea0003800200 */
.L_x_5:
[----:B-1-3--:R-:W2:Y:S01]  /*0fe0*/  LDC.64 R4, c[0x0][0x388] ;  /* 0x0000e200ff047b82 */ /* 0x00aea20000000a00 */
[----:B------:R-:W-:-:S05]  /*0ff0*/  IMAD R0, R3, 0x2400, RZ ;  /* 0x0000240003007824 */ /* 0x000fca00078e02ff */
[----:B------:R-:W-:-:S05]  /*1000*/  LOP3.LUT R13, R0, 0x1f, R13, 0xf8, !PT ;  /* 0x0000001f000d7812 */ /* 0x000fca00078ef80d */
[----:B--2---:R-:W-:-:S05]  /*1010*/  IMAD.WIDE.U32 R6, R13, 0x4, R4 ;  /* 0x000000040d067825 */ /* 0x004fca00078e0004 */
[----:B------:R-:W2:Y:S04]  /*1020*/  LDG.E.CONSTANT R0, desc[UR4][R6.64] ;  /* 0x0000000406007981 */ /* 0x000ea8000c1e9900 */
[----:B------:R-:W3:Y:S04]  /*1030*/  LDG.E.CONSTANT R15, desc[UR4][R6.64+0x80] ;  /* 0x00008004060f7981 */ /* 0x000ee8000c1e9900 */
[----:B------:R-:W4:Y:S04]  /*1040*/  LDG.E.CONSTANT R20, desc[UR4][R6.64+0x100] ;  /* 0x0001000406147981 */ /* 0x000f28000c1e9900 */
[----:B------:R-:W5:Y:S04]  /*1050*/  LDG.E.CONSTANT R19, desc[UR4][R6.64+0x180] ;  /* 0x0001800406137981 */ /* 0x000f68000c1e9900 */
[----:B------:R-:W5:Y:S04]  /*1060*/  LDG.E.CONSTANT R14, desc[UR4][R6.64+0x200] ;  /* 0x00020004060e7981 */ /* 0x000f68000c1e9900 */
[----:B------:R-:W5:Y:S01]  /*1070*/  LDG.E.CONSTANT R2, desc[UR4][R6.64+0x280] ;  /* 0x0002800406027981 */ /* 0x000f62000c1e9900 */
[----:B------:R-:W-:Y:S01]  /*1080*/  IMAD R9, R10, 0x1c, R9 ;  /* 0x0000001c0a097824 */ /* 0x000fe200078e0209 */
[----:B------:R-:W-:Y:S06]  /*1090*/  BAR.SYNC.DEFER_BLOCKING 0x0 ;  /* 0x0000000000007b1d */ /* 0x000fec0000010000 */
[----:B------:R-:W5:Y:S04]  /*10a0*/  LDG.E.CONSTANT R16, desc[UR4][R6.64+0x300] ;  /* 0x0003000406107981 */ /* 0x000f68000c1e9900 */
[----:B------:R-:W5:Y:S04]  /*10b0*/  LDG.E.CONSTANT R17, desc[UR4][R6.64+0x380] ;  /* 0x0003800406117981 */ /* 0x000f68000c1e9900 */
[----:B------:R-:W5:Y:S04]  /*10c0*/  LDG.E.CONSTANT R18, desc[UR4][R6.64+0x400] ;  /* 0x0004000406127981 */ /* 0x000f68000c1e9900 */
[----:B------:R-:W2:Y:S04]  /*10d0*/  LDS R29, [R9] ;  /* 0x00000000091d7984 */ /* 0x000ea80000000800 */
[----:B------:R-:W3:Y:S04]  /*10e0*/  LDS R22, [R9+0x4] ;  /* 0x0000040009167984 */ /* 0x000ee80000000800 */
[----:B------:R-:W0:Y:S04]  /*10f0*/  LDS R21, [R9+0x8] ;  /* 0x0000080009157984 */ /* 0x000e280000000800 */
[----:B------:R-:W1:Y:S04]  /*1100*/  LDS R27, [R9+0xc] ;  /* 0x00000c00091b7984 */ /* 0x000e680000000800 */
[----:B------:R-:W1:Y:S04]  /*1110*/  LDS R25, [R9+0x10] ;  /* 0x0000100009197984 */ /* 0x000e680000000800 */
[----:B------:R-:W1:Y:S04]  /*1120*/  LDS R23, [R9+0x14] ;  /* 0x0000140009177984 */ /* 0x000e680000000800 */
[----:B------:R-:W1:Y:S01]  /*1130*/  LDS R3, [R9+0x18] ;  /* 0x0000180009037984 */ /* 0x000e620000000800 */
[----:B--2---:R-:W-:-:S04]  /*1140*/  FFMA R12, R0, R29, RZ ;  /* 0x0000001d000c7223 */ /* 0x004fc800000000ff */
[CC--:B---3--:R-:W-:Y:S01]  /*1150*/  FFMA R29, R15.reuse, R22.reuse, R12 ;  /* 0x000000160f1d7223 */ /* 0x0c8fe2000000000c */
[C---:B------:R-:W-:Y:S01]  /*1160*/  FFMA R22, R0.reuse, R22, RZ ;  /* 0x0000001600167223 */ /* 0x040fe200000000ff */
[-C--:B0-----:R-:W-:Y:S02]  /*1170*/  FFMA R12, R0, R21.reuse, RZ ;  /* 0x00000015000c7223 */ /* 0x081fe400000000ff */
[-C--:B----4-:R-:W-:Y:S01]  /*1180*/  FFMA R28, R20, R21.reuse, R29 ;  /* 0x00000015141c7223 */ /* 0x090fe2000000001d */
[C---:B------:R-:W-:Y:S01]  /*1190*/  FFMA R22, R15.reuse, R21, R22 ;  /* 0x000000150f167223 */ /* 0x040fe20000000016 */
[CC--:B-1----:R-:W-:Y:S01]  /*11a0*/  FFMA R24, R15.reuse, R27.reuse, R12 ;  /* 0x0000001b0f187223 */ /* 0x0c2fe2000000000c */
[----:B------:R-:W0:Y:S01]  /*11b0*/  LDS R21, [R9+0x1c] ;  /* 0x00001c0009157984 */ /* 0x000e220000000800 */
[-C--:B------:R-:W-:Y:S01]  /*11c0*/  FFMA R12, R0, R27.reuse, RZ ;  /* 0x0000001b000c7223 */ /* 0x080fe200000000ff */
[----:B------:R-:W-:Y:S01]  /*11d0*/  FFMA R26, R20, R27, R22 ;  /* 0x0000001b141a7223 */ /* 0x000fe20000000016 */
[-C--:B------:R-:W-:Y:S01]  /*11e0*/  FFMA R22, R0, R25.reuse, RZ ;  /* 0x0000001900167223 */ /* 0x080fe200000000ff */
[----:B------:R-:W-:Y:S01]  /*11f0*/  LDS R29, [R9+0x390] ;  /* 0x00039000091d7984 */ /* 0x000fe20000000800 */
[CC--:B------:R-:W-:Y:S01]  /*1200*/  FFMA R27, R15.reuse, R25.reuse, R12 ;  /* 0x000000190f1b7223 */ /* 0x0c0fe2000000000c */
[----:B------:R-:W-:Y:S01]  /*1210*/  FFMA R12, R20, R25, R24 ;  /* 0x00000019140c7223 */ /* 0x000fe20000000018 */
[-C--:B------:R-:W-:Y:S01]  /*1220*/  FFMA R25, R15, R23.reuse, R22 ;  /* 0x000000170f197223 */ /* 0x080fe20000000016 */
[-C--:B------:R-:W-:Y:S01]  /*1230*/  FFMA R24, R0, R23.reuse, RZ ;  /* 0x0000001700187223 */ /* 0x080fe200000000ff */
[----:B------:R-:W-:-:S03]  /*1240*/  FFMA R22, R20, R23, R27 ;  /* 0x0000001714167223 */ /* 0x000fc6000000001b */
[-C--:B------:R-:W-:Y:S01]  /*1250*/  FFMA R23, R15, R3.reuse, R24 ;  /* 0x000000030f177223 */ /* 0x080fe20000000018 */
[-C--:B------:R-:W-:Y:S02]  /*1260*/  FFMA R24, R20, R3.reuse, R25 ;  /* 0x0000000314187223 */ /* 0x080fe40000000019 */
[----:B------:R-:W1:Y:S01]  /*1270*/  LDS R25, [R9+0x20] ;  /* 0x0000200009197984 */ /* 0x000e620000000800 */
[----:B------:R-:W-:-:S03]  /*1280*/  FFMA R0, R0, R3, RZ ;  /* 0x0000000300007223 */ /* 0x000fc600000000ff */
[----:B------:R-:W5:Y:S01]  /*1290*/  LDS R3, [R9+0x388] ;  /* 0x0003880009037984 */ /* 0x000f620000000800 */
[----:B0-----:R-:W-:-:S03]  /*12a0*/  FFMA R27, R15, R21, R0 ;  /* 0x000000150f1b7223 */ /* 0x001fc60000000000 */
[----:B------:R-:W0:Y:S01]  /*12b0*/  LDS R15, [R9+0x38c] ;  /* 0x00038c00090f7984 */ /* 0x000e220000000800 */
[C---:B------:R-:W-:Y:S01]  /*12c0*/  FFMA R0, R20.reuse, R21, R23 ;  /* 0x0000001514007223 */ /* 0x040fe20000000017 */
[----:B-1----:R-:W-:Y:S02]  /*12d0*/  FFMA R20, R20, R25, R27 ;  /* 0x0000001914147223 */ /* 0x002fe4000000001b */
[----:B------:R-:W1:Y:S01]  /*12e0*/  LDS R27, [R9+0x394] ;  /* 0x00039400091b7984 */ /* 0x000e620000000800 */
[----:B-----5:R-:W-:-:S03]  /*12f0*/  FFMA R3, R19, R3, R28 ;  /* 0x0000000313037223 */ /* 0x020fc6000000001c */
[----:B------:R-:W2:Y:S04]  /*1300*/  LDS R25, [R9+0x398] ;  /* 0x0003980009197984 */ /* 0x000ea80000000800 */
[----:B------:R-:W-:Y:S01]  /*1310*/  LDS R28, [R9+0x18d8] ;  /* 0x0018d800091c7984 */ /* 0x000fe20000000800 */
[CC--:B0-----:R-:W-:Y:S01]  /*1320*/  FFMA R21, R19.reuse, R15.reuse, R26 ;  /* 0x0000000f13157223 */ /* 0x0c1fe2000000001a */
[C---:B------:R-:W-:Y:S02]  /*1330*/  FFMA R23, R14.reuse, R15, R3 ;  /* 0x0000000f0e177223 */ /* 0x040fe40000000003 */
[----:B------:R-:W0:Y:S01]  /*1340*/  LDS R15, [R9+0x39c] ;  /* 0x00039c00090f7984 */ /* 0x000e220000000800 */
[CC--:B------:R-:W-:Y:S01]  /*1350*/  FFMA R3, R19.reuse, R29.reuse, R12 ;  /* 0x0000001d13037223 */ /* 0x0c0fe2000000000c */
[-C--:B------:R-:W-:Y:S01]  /*1360*/  FFMA R21, R14, R29.reuse, R21 ;  /* 0x0000001d0e157223 */ /* 0x080fe20000000015 */
[----:B------:R-:W-:Y:S01]  /*1370*/  FFMA R29, R2, R29, R23 ;  /* 0x0000001d021d7223 */ /* 0x000fe20000000017 */
[----:B------:R-:W3:Y:S01]  /*1380*/  LDG.E.CONSTANT R12, desc[UR4][R6.64+0x480] ;  /* 0x00048004060c7981 */ /* 0x000ee2000c1e9900 */
[CC--:B-1----:R-:W-:Y:S01]  /*1390*/  FFMA R23, R19.reuse, R27.reuse, R22 ;  /* 0x0000001b13177223 */ /* 0x0c2fe20000000016 */
[-C--:B------:R-:W-:Y:S01]  /*13a0*/  FFMA R26, R14, R27.reuse, R3 ;  /* 0x0000001b0e1a7223 */ /* 0x080fe20000000003 */
[----:B------:R-:W-:Y:S01]  /*13b0*/  FFMA R27, R2, R27, R21 ;  /* 0x0000001b021b7223 */ /* 0x000fe20000000015 */
[----:B------:R-:W4:Y:S01]  /*13c0*/  LDG.E.CONSTANT R3, desc[UR4][R6.64+0x500] ;  /* 0x0005000406037981 */ /* 0x000f22000c1e9900 */
[-C--:B--2---:R-:W-:Y:S01]  /*13d0*/  FFMA R22, R14, R25.reuse, R23 ;  /* 0x000000190e167223 */ /* 0x084fe20000000017 */
[----:B------:R-:W-:-:S02]  /*13e0*/  FFMA R21, R19, R25, R24 ;  /* 0x0000001913157223 */ /* 0x000fc40000000018 */
[----:B------:R-:W1:Y:S01]  /*13f0*/  LDS R23, [R9+0x3a0] ;  /* 0x0003a00009177984 */ /* 0x000e620000000800 */
[----:B0-----:R-:W-:-:S03]  /*1400*/  FFMA R24, R19, R15, R0 ;  /* 0x0000000f13187223 */ /* 0x001fc60000000000 */
[----:B------:R-:W2:Y:S01]  /*1410*/  LDG.E.CONSTANT R0, desc[UR4][R6.64+0x580] ;  /* 0x0005800406007981 */ /* 0x000ea2000c1e9900 */
[-C--:B------:R-:W-:Y:S01]  /*1420*/  FFMA R21, R14, R15.reuse, R21 ;  /* 0x0000000f0e157223 */ /* 0x080fe20000000015 */
[C---:B------:R-:W-:Y:S01]  /*1430*/  FFMA R15, R2.reuse, R15, R22 ;  /* 0x0000000f020f7223 */ /* 0x040fe20000000016 */
[-C--:B-1----:R-:W-:Y:S02]  /*1440*/  FFMA R22, R19, R23.reuse, R20 ;  /* 0x0000001713167223 */ /* 0x082fe40000000014 */
[----:B------:R-:W0:Y:S01]  /*1450*/  LDS R20, [R9+0x3a4] ;  /* 0x0003a40009147984 */ /* 0x000e220000000800 */
[----:B------:R-:W-:-:S03]  /*1460*/  FFMA R19, R2, R23, R21 ;  /* 0x0000001702137223 */ /* 0x000fc60000000015 */
[----:B------:R-:W1:Y:S01]  /*1470*/  LDS R21, [R9+0x3a8] ;  /* 0x0003a80009157984 */ /* 0x000e620000000800 */
[----:B------:R-:W-:Y:S01]  /*1480*/  FFMA R24, R14, R23, R24 ;  /* 0x000000170e187223 */ /* 0x000fe20000000018 */
[----:B------:R-:W-:Y:S01]  /*1490*/  FFMA R25, R2, R25, R26 ;  /* 0x0000001902197223 */ /* 0x000fe2000000001a */
[-C--:B0-----:R-:W-:Y:S02]  /*14a0*/  FFMA R22, R14, R20.reuse, R22 ;  /* 0x000000140e167223 */ /* 0x081fe40000000016 */
[----:B------:R-:W0:Y:S01]  /*14b0*/  LDS R14, [R9+0x710] ;  /* 0x00071000090e7984 */ /* 0x000e220000000800 */
[----:B------:R-:W-:-:S03]  /*14c0*/  FFMA R23, R2, R20, R24 ;  /* 0x0000001402177223 */ /* 0x000fc60000000018 */
[----:B------:R-:W5:Y:S01]  /*14d0*/  LDS R20, [R9+0x714] ;  /* 0x0007140009147984 */ /* 0x000f620000000800 */
[----:B-1----:R-:W-:-:S03]  /*14e0*/  FFMA R21, R2, R21, R22 ;  /* 0x0000001502157223 */ /* 0x002fc60000000016 */
[----:B------:R-:W1:Y:S04]  /*14f0*/  LDS R2, [R9+0x718] ;  /* 0x0007180009027984 */ /* 0x000e680000000800 */
[----:B------:R-:W1:Y:S01]  /*1500*/  LDS R22, [R9+0x71c] ;  /* 0x00071c0009167984 */ /* 0x000e620000000800 */
[----:B0-----:R-:W-:-:S03]  /*1510*/  FFMA R24, R16, R14, R29 ;  /* 0x0000000e10187223 */ /* 0x001fc6000000001d */
[----:B------:R-:W0:Y:S01]  /*1520*/  LDS R14, [R9+0x720] ;  /* 0x00072000090e7984 */ /* 0x000e220000000800 */
[CC--:B-----5:R-:W-:Y:S01]  /*1530*/  FFMA R27, R16.reuse, R20.reuse, R27 ;  /* 0x00000014101b7223 */ /* 0x0e0fe2000000001b */
[C---:B------:R-:W-:Y:S02]  /*1540*/  FFMA R29, R17.reuse, R20, R24 ;  /* 0x00000014111d7223 */ /* 0x040fe40000000018 */
[----:B------:R-:W5:Y:S01]  /*1550*/  LDS R20, [R9+0x724] ;  /* 0x0007240009147984 */ /* 0x000f620000000800 */
[-C--:B-1----:R-:W-:Y:S01]  /*1560*/  FFMA R24, R16, R2.reuse, R25 ;  /* 0x0000000210187223 */ /* 0x082fe20000000019 */
[-C--:B------:R-:W-:Y:S01]  /*1570*/  FFMA R25, R18, R2.reuse, R29 ;  /* 0x0000000212197223 */ /* 0x080fe2000000001d */
[C---:B------:R-:W-:Y:S01]  /*1580*/  FFMA R27, R17.reuse, R2, R27 ;  /* 0x00000002111b7223 */ /* 0x040fe2000000001b */
[-C--:B------:R-:W-:Y:S01]  /*1590*/  FFMA R26, R16, R22.reuse, R15 ;  /* 0x00000016101a7223 */ /* 0x080fe2000000000f */
[-C--:B------:R-:W-:Y:S01]  /*15a0*/  FFMA R29, R17, R22.reuse, R24 ;  /* 0x00000016111d7223 */ /* 0x080fe20000000018 */
[----:B------:R-:W2:Y:S01]  /*15b0*/  LDG.E.CONSTANT R2, desc[UR4][R6.64+0x600] ;  /* 0x0006000406027981 */ /* 0x000ea2000c1e9900 */
[----:B------:R-:W-:-:S03]  /*15c0*/  FFMA R27, R18, R22, R27 ;  /* 0x00000016121b7223 */ /* 0x000fc6000000001b */
[----:B------:R-:W1:Y:S01]  /*15d0*/  LDS R22, [R9+0x728] ;  /* 0x0007280009167984 */ /* 0x000e620000000800 */
[-C--:B0-----:R-:W-:Y:S01]  /*15e0*/  FFMA R24, R16, R14.reuse, R19 ;  /* 0x0000000e10187223 */ /* 0x081fe20000000013 */
[CC--:B------:R-:W-:Y:S01]  /*15f0*/  FFMA R15, R17.reuse, R14.reuse, R26 ;  /* 0x0000000e110f7223 */ /* 0x0c0fe2000000001a */
[----:B------:R-:W-:Y:S02]  /*1600*/  FFMA R19, R18, R14, R29 ;  /* 0x0000000e12137223 */ /* 0x000fe4000000001d */
[----:B------:R-:W2:Y:S01]  /*1610*/  LDG.E.CONSTANT R14, desc[UR4][R6.64+0x680] ;  /* 0x00068004060e7981 */ /* 0x000ea2000c1e9900 */
[-C--:B-----5:R-:W-:Y:S01]  /*1620*/  FFMA R26, R16, R20.reuse, R23 ;  /* 0x00000014101a7223 */ /* 0x0a0fe20000000017 */
[-C--:B------:R-:W-:Y:S02]  /*1630*/  FFMA R23, R18, R20.reuse, R15 ;  /* 0x0000001412177223 */ /* 0x080fe4000000000f */
[----:B------:R-:W5:Y:S01]  /*1640*/  LDG.E.CONSTANT R15, desc[UR4][R6.64+0x700] ;  /* 0x00070004060f7981 */ /* 0x000f62000c1e9900 */
[----:B------:R-:W-:Y:S01]  /*1650*/  FFMA R29, R17, R20, R24 ;  /* 0x00000014111d7223 */ /* 0x000fe20000000018 */
[----:B-1----:R-:W-:-:S02]  /*1660*/  FFMA R20, R16, R22, R21 ;  /* 0x0000001610147223 */ /* 0x002fc40000000015 */
[----:B------:R-:W0:Y:S04]  /*1670*/  LDS R16, [R9+0x72c] ;  /* 0x00072c0009107984 */ /* 0x000e280000000800 */
[----:B------:R-:W1:Y:S01]  /*1680*/  LDS R21, [R9+0x730] ;  /* 0x0007300009157984 */ /* 0x000e620000000800 */
[CC--:B------:R-:W-:Y:S01]  /*1690*/  FFMA R26, R17.reuse, R22.reuse, R26 ;  /* 0x00000016111a7223 */ /* 0x0c0fe2000000001a */
[----:B------:R-:W-:Y:S02]  /*16a0*/  FFMA R22, R18, R22, R29 ;  /* 0x0000001612167223 */ /* 0x000fe4000000001d */
[----:B------:R-:W-:Y:S01]  /*16b0*/  LDS R29, [R9+0xaa4] ;  /* 0x000aa400091d7984 */ /* 0x000fe20000000800 */
[----:B0-----:R-:W-:-:S03]  /*16c0*/  FFMA R24, R17, R16, R20 ;  /* 0x0000001011187223 */ /* 0x001fc60000000014 */
[----:B------:R-:W3:Y:S01]  /*16d0*/  LDS R17, [R9+0xa98] ;  /* 0x000a980009117984 */ /* 0x000ee20000000800 */
[C---:B------:R-:W-:Y:S01]  /*16e0*/  FFMA R16, R18.reuse, R16, R26 ;  /* 0x0000001012107223 */ /* 0x040fe2000000001a */
[----:B-1----:R-:W-:Y:S02]  /*16f0*/  FFMA R21, R18, R21, R24 ;  /* 0x0000001512157223 */ /* 0x002fe40000000018 */
[----:B------:R-:W0:Y:S04]  /*1700*/  LDS R20, [R9+0xa9c] ;  /* 0x000a9c0009147984 */ /* 0x000e280000000800 */
[----:B------:R-:W1:Y:S01]  /*1710*/  LDS R18, [R9+0xaa0] ;  /* 0x000aa00009127984 */ /* 0x000e620000000800 */
[C---:B---3--:R-:W-:Y:S01]  /*1720*/  FFMA R24, R12.reuse, R17, R25 ;  /* 0x000000110c187223 */ /* 0x048fe20000000019 */
[----:B0-----:R-:W-:-:S02]  /*1730*/  FFMA R27, R12, R20, R27 ;  /* 0x000000140c1b7223 */ /* 0x001fc4000000001b */
[----:B------:R-:W0:Y:S04]  /*1740*/  LDS R17, [R9+0xaa8] ;  /* 0x000aa80009117984 */ /* 0x000e280000000800 */
[----:B------:R-:W3:Y:S01]  /*1750*/  LDS R25, [R9+0xaac] ;  /* 0x000aac0009197984 */ /* 0x000ee20000000800 */
[C---:B----4-:R-:W-:Y:S01]  /*1760*/  FFMA R24, R3.reuse, R20, R24 ;  /* 0x0000001403187223 */ /* 0x050fe20000000018 */
[-C--:B-1----:R-:W-:Y:S01]  /*1770*/  FFMA R20, R12, R18.reuse, R19 ;  /* 0x000000120c147223 */ /* 0x082fe20000000013 */
[CC--:B------:R-:W-:Y:S02]  /*1780*/  FFMA R19, R3.reuse, R18.reuse, R27 ;  /* 0x0000001203137223 */ /* 0x0c0fe4000000001b */
[----:B--2---:R-:W-:Y:S02]  /*1790*/  FFMA R27, R0, R18, R24 ;  /* 0x00000012001b7223 */ /* 0x004fe40000000018 */
[----:B------:R-:W2:Y:S01]  /*17a0*/  LDG.E.CONSTANT R18, desc[UR4][R6.64+0x780] ;  /* 0x0007800406127981 */ /* 0x000ea2000c1e9900 */
[-C--:B------:R-:W-:Y:S01]  /*17b0*/  FFMA R26, R12, R29.reuse, R23 ;  /* 0x0000001d0c1a7223 */ /* 0x080fe20000000017 */
[CC--:B------:R-:W-:Y:S01]  /*17c0*/  FFMA R20, R3.reuse, R29.reuse, R20 ;  /* 0x0000001d03147223 */ /* 0x0c0fe20000000014 */
[----:B------:R-:W-:Y:S01]  /*17d0*/  FFMA R29, R0, R29, R19 ;  /* 0x0000001d001d7223 */ /* 0x000fe20000000013 */
[-C--:B0-----:R-:W-:Y:S01]  /*17e0*/  FFMA R24, R12, R17.reuse, R22 ;  /* 0x000000110c187223 */ /* 0x081fe20000000016 */
[-C--:B------:R-:W-:Y:S01]  /*17f0*/  FFMA R23, R3, R17.reuse, R26 ;  /* 0x0000001103177223 */ /* 0x080fe2000000001a */
[----:B------:R-:W-:Y:S01]  /*1800*/  FFMA R20, R0, R17, R20 ;  /* 0x0000001100147223 */ /* 0x000fe20000000014 */
[----:B------:R-:W0:Y:S04]  /*1810*/  LDS R19, [R9+0xab0] ;  /* 0x000ab00009137984 */ /* 0x000e280000000800 */
[----:B------:R-:W4:Y:S01]  /*1820*/  LDG.E.CONSTANT R17, desc[UR4][R6.64+0x800] ;  /* 0x0008000406117981 */ /* 0x000f22000c1e9900 */
[----:B---3--:R-:W-:-:S03]  /*1830*/  FFMA R22, R12, R25, R16 ;  /* 0x000000190c167223 */ /* 0x008fc60000000010 */
[----:B------:R-:W3:Y:S01]  /*1840*/  LDG.E.CONSTANT R16, desc[UR4][R6.64+0x880] ;  /* 0x0008800406107981 */ /* 0x000ee2000c1e9900 */
[----:B0-----:R-:W-:-:S03]  /*1850*/  FFMA R12, R12, R19, R21 ;  /* 0x000000130c0c7223 */ /* 0x001fc60000000015 */
[----:B------:R-:W0:Y:S01]  /*1860*/  LDS R21, [R9+0xab4] ;  /* 0x000ab40009157984 */ /* 0x000e220000000800 */
[----:B------:R-:W-:-:S03]  /*1870*/  FFMA R26, R3, R19, R22 ;  /* 0x00000013031a7223 */ /* 0x000fc60000000016 */
[----:B------:R-:W1:Y:S01]  /*1880*/  LDS R22, [R9+0xab8] ;  /* 0x000ab80009167984 */ /* 0x000e620000000800 */
[-C--:B------:R-:W-:Y:S01]  /*1890*/  FFMA R24, R3, R25.reuse, R24 ;  /* 0x0000001903187223 */ /* 0x080fe20000000018 */
[----:B------:R-:W-:-:S03]  /*18a0*/  FFMA R23, R0, R25, R23 ;  /* 0x0000001900177223 */ /* 0x000fc60000000017 */
[----:B------:R-:W-:Y:S02]  /*18b0*/  FFMA R25, R0, R19, R24 ;  /* 0x0000001300197223 */ /* 0x000fe40000000018 */
[----:B------:R-:W1:Y:S01]  /*18c0*/  LDS R24, [R9+0xe24] ;  /* 0x000e240009187984 */ /* 0x000e620000000800 */
[----:B0-----:R-:W-:-:S03]  /*18d0*/  FFMA R3, R3, R21, R12 ;  /* 0x0000001503037223 */ /* 0x001fc6000000000c */
[----:B------:R-:W0:Y:S01]  /*18e0*/  LDS R12, [R9+0xe20] ;  /* 0x000e2000090c7984 */ /* 0x000e220000000800 */
[C---:B------:R-:W-:Y:S01]  /*18f0*/  FFMA R19, R0.reuse, R21, R26 ;  /* 0x0000001500137223 */ /* 0x040fe2000000001a */
[----:B-1----:R-:W-:Y:S02]  /*1900*/  FFMA R21, R0, R22, R3 ;  /* 0x0000001600157223 */ /* 0x002fe40000000003 */
[----:B------:R-:W1:Y:S04]  /*1910*/  LDS R0, [R9+0xe28] ;  /* 0x000e280009007984 */ /* 0x000e680000000800 */
[----:B------:R-:W5:Y:S04]  /*1920*/  LDS R3, [R9+0xe2c] ;  /* 0x000e2c0009037984 */ /* 0x000f680000000800 */
[----:B------:R-:W5:Y:S01]  /*1930*/  LDS R22, [R9+0xe30] ;  /* 0x000e300009167984 */ /* 0x000f620000000800 */
[C---:B------:R-:W-:Y:S01]  /*1940*/  FFMA R26, R2.reuse, R24, R29 ;  /* 0x00000018021a7223 */ /* 0x040fe2000000001d */
[----:B0-----:R-:W-:-:S02]  /*1950*/  FFMA R27, R2, R12, R27 ;  /* 0x0000000c021b7223 */ /* 0x001fc4000000001b */
[----:B------:R-:W0:Y:S01]  /*1960*/  LDS R12, [R9+0xe34] ;  /* 0x000e3400090c7984 */ /* 0x000e220000000800 */
[----:B-1----:R-:W-:Y:S01]  /*1970*/  FFMA R29, R2, R0, R20 ;  /* 0x00000000021d7223 */ /* 0x002fe20000000014 */
[C---:B------:R-:W-:Y:S01]  /*1980*/  FFMA R24, R14.reuse, R24, R27 ;  /* 0x000000180e187223 */ /* 0x040fe2000000001b */
[----:B------:R-:W-:-:S03]  /*1990*/  FFMA R26, R14, R0, R26 ;  /* 0x000000000e1a7223 */ /* 0x000fc6000000001a */
[C---:B-----5:R-:W-:Y:S02]  /*19a0*/  FFMA R27, R15.reuse, R0, R24 ;  /* 0x000000000f1b7223 */ /* 0x060fe40000000018 */
[----:B------:R-:W5:Y:S01]  /*19b0*/  LDG.E.CONSTANT R0, desc[UR4][R6.64+0x900] ;  /* 0x0009000406007981 */ /* 0x000f62000c1e9900 */
[-C--:B------:R-:W-:Y:S01]  /*19c0*/  FFMA R24, R2, R3.reuse, R23 ;  /* 0x0000000302187223 */ /* 0x080fe20000000017 */
[-C--:B------:R-:W-:Y:S01]  /*19d0*/  FFMA R20, R14, R3.reuse, R29 ;  /* 0x000000030e147223 */ /* 0x080fe2000000001d */
[C---:B------:R-:W-:Y:S02]  /*19e0*/  FFMA R23, R15.reuse, R3, R26 ;  /* 0x000000030f177223 */ /* 0x040fe4000000001a */
[----:B------:R-:W5:Y:S01]  /*19f0*/  LDG.E.CONSTANT R3, desc[UR4][R6.64+0x980] ;  /* 0x0009800406037981 */ /* 0x000f62000c1e9900 */
[-C--:B------:R-:W-:Y:S01]  /*1a00*/  FFMA R29, R2, R22.reuse, R25 ;  /* 0x00000016021d7223 */ /* 0x080fe20000000019 */
[-C--:B------:R-:W-:Y:S02]  /*1a10*/  FFMA R25, R15, R22.reuse, R20 ;  /* 0x000000160f197223 */ /* 0x080fe40000000014 */
[----:B------:R-:W1:Y:S01]  /*1a20*/  LDS R20, [R9+0xe38] ;  /* 0x000e380009147984 */ /* 0x000e620000000800 */
[----:B------:R-:W-:-:S03]  /*1a30*/  FFMA R24, R14, R22, R24 ;  /* 0x000000160e187223 */ /* 0x000fc60000000018 */
[----:B------:R-:W-:Y:S01]  /*1a40*/  LDS R26, [R9+0x11b0] ;  /* 0x0011b000091a7984 */ /* 0x000fe20000000800 */
[-C--:B0-----:R-:W-:Y:S01]  /*1a50*/  FFMA R22, R14, R12.reuse, R29 ;  /* 0x0000000c0e167223 */ /* 0x081fe2000000001d */
[CC--:B------:R-:W-:Y:S01]  /*1a60*/  FFMA R19, R2.reuse, R12.reuse, R19 ;  /* 0x0000000c02137223 */ /* 0x0c0fe20000000013 */
[----:B------:R-:W-:Y:S02]  /*1a70*/  FFMA R29, R15, R12, R24 ;  /* 0x0000000c0f1d7223 */ /* 0x000fe40000000018 */
[----:B------:R-:W5:Y:S01]  /*1a80*/  LDG.E.CONSTANT R12, desc[UR4][R6.64+0xa00] ;  /* 0x000a0004060c7981 */ /* 0x000f62000c1e9900 */
[----:B-1----:R-:W-:-:S03]  /*1a90*/  FFMA R2, R2, R20, R21 ;  /* 0x0000001402027223 */ /* 0x002fc60000000015 */
[----:B------:R-:W0:Y:S01]  /*1aa0*/  LDS R21, [R9+0xe3c] ;  /* 0x000e3c0009157984 */ /* 0x000e220000000800 */
[CC--:B------:R-:W-:Y:S01]  /*1ab0*/  FFMA R24, R14.reuse, R20.reuse, R19 ;  /* 0x000000140e187223 */ /* 0x0c0fe20000000013 */
[----:B------:R-:W-:Y:S02]  /*1ac0*/  FFMA R20, R15, R20, R22 ;  /* 0x000000140f147223 */ /* 0x000fe40000000016 */
[----:B------:R-:W1:Y:S01]  /*1ad0*/  LDS R22, [R9+0xe40] ;  /* 0x000e400009167984 */ /* 0x000e620000000800 */
[----:B0-----:R-:W-:-:S03]  /*1ae0*/  FFMA R19, R14, R21, R2 ;  /* 0x000000150e137223 */ /* 0x001fc60000000002 */
[----:B------:R-:W2:Y:S01]  /*1af0*/  LDS R2, [R9+0x11a8] ;  /* 0x0011a80009027984 */ /* 0x000ea20000000800 */
[----:B------:R-:W-:-:S03]  /*1b00*/  FFMA R21, R15, R21, R24 ;  /* 0x000000150f157223 */ /* 0x000fc60000000018 */
[----:B------:R-:W0:Y:S04]  /*1b10*/  LDS R24, [R9+0x11ac] ;  /* 0x0011ac0009187984 */ /* 0x000e280000000800 */
[----:B------:R-:W4:Y:S01]  /*1b20*/  LDS R14, [R9+0x11b4] ;  /* 0x0011b400090e7984 */ /* 0x000f220000000800 */
[----:B-1----:R-:W-:-:S03]  /*1b30*/  FFMA R19, R15, R22, R19 ;  /* 0x000000160f137223 */ /* 0x002fc60000000013 */
[----:B------:R-:W-:Y:S01]  /*1b40*/  LDS R22, [R9+0x11bc] ;  /* 0x0011bc0009167984 */ /* 0x000fe20000000800 */
[----:B--2---:R-:W-:-:S03]  /*1b50*/  FFMA R2, R18, R2, R27 ;  /* 0x0000000212027223 */ /* 0x004fc6000000001b */
[----:B------:R-:W1:Y:S01]  /*1b60*/  LDS R27, [R9+0x11b8] ;  /* 0x0011b800091b7984 */ /* 0x000e620000000800 */
[C---:B------:R-:W-:Y:S01]  /*1b70*/  FFMA R25, R18.reuse, R26, R25 ;  /* 0x0000001a12197223 */ /* 0x040fe20000000019 */
[CC--:B0-----:R-:W-:Y:S01]  /*1b80*/  FFMA R23, R18.reuse, R24.reuse, R23 ;  /* 0x0000001812177223 */ /* 0x0c1fe20000000017 */
[C---:B----4-:R-:W-:Y:S01]  /*1b90*/  FFMA R15, R17.reuse, R24, R2 ;  /* 0x00000018110f7223 */ /* 0x050fe20000000002 */
[-C--:B------:R-:W-:Y:S01]  /*1ba0*/  FFMA R24, R18, R14.reuse, R29 ;  /* 0x0000000e12187223 */ /* 0x080fe2000000001d */
[C---:B------:R-:W-:Y:S01]  /*1bb0*/  FFMA R25, R17.reuse, R14, R25 ;  /* 0x0000000e11197223 */ /* 0x040fe20000000019 */
[----:B------:R-:W-:Y:S01]  /*1bc0*/  FFMA R23, R17, R26, R23 ;  /* 0x0000001a11177223 */ /* 0x000fe20000000017 */
[----:B------:R-:W2:Y:S03]  /*1bd0*/  LDG.E.CONSTANT R2, desc[UR4][R6.64+0xb00] ;  /* 0x000b000406027981 */ /* 0x000ea6000c1e9900 */
[----:B---3--:R-:W-:-:S02]  /*1be0*/  FFMA R23, R16, R14, R23 ;  /* 0x0000000e10177223 */ /* 0x008fc40000000017 */
[----:B------:R-:W3:Y:S01]  /*1bf0*/  LDG.E.CONSTANT R14, desc[UR4][R6.64+0xa80] ;  /* 0x000a8004060e7981 */ /* 0x000ee2000c1e9900 */
[-C--:B-1----:R-:W-:Y:S01]  /*1c00*/  FFMA R20, R18, R27.reuse, R20 ;  /* 0x0000001b12147223 */ /* 0x082fe20000000014 */
[CC--:B------:R-:W-:Y:S01]  /*1c10*/  FFMA R29, R17.reuse, R27.reuse, R24 ;  /* 0x0000001b111d7223 */ /* 0x0c0fe20000000018 */
[----:B------:R-:W-:Y:S02]  /*1c20*/  FFMA R27, R16, R27, R25 ;  /* 0x0000001b101b7223 */ /* 0x000fe40000000019 */
[----:B------:R-:W0:Y:S01]  /*1c30*/  LDS R25, [R9+0x11c0] ;  /* 0x0011c00009197984 */ /* 0x000e220000000800 */
[CC--:B------:R-:W-:Y:S01]  /*1c40*/  FFMA R24, R18.reuse, R22.reuse, R21 ;  /* 0x0000001612187223 */ /* 0x0c0fe20000000015 */
[----:B------:R-:W-:Y:S02]  /*1c50*/  FFMA R21, R17, R22, R20 ;  /* 0x0000001611157223 */ /* 0x000fe40000000014 */
[----:B------:R-:W4:Y:S01]  /*1c60*/  LDG.E.CONSTANT R20, desc[UR4][R6.64+0xb80] ;  /* 0x000b800406147981 */ /* 0x000f22000c1e9900 */
[----:B0-----:R-:W-:-:S03]  /*1c70*/  FFMA R19, R18, R25, R19 ;  /* 0x0000001912137223 */ /* 0x001fc60000000013 */
[----:B------:R-:W0:Y:S01]  /*1c80*/  LDS R18, [R9+0x11c4] ;  /* 0x0011c40009127984 */ /* 0x000e220000000800 */
[-C--:B------:R-:W-:Y:S01]  /*1c90*/  FFMA R24, R17, R25.reuse, R24 ;  /* 0x0000001911187223 */ /* 0x080fe20000000018 */
[C---:B------:R-:W-:Y:S01]  /*1ca0*/  FFMA R25, R16.reuse, R25, R21 ;  /* 0x0000001910197223 */ /* 0x040fe20000000015 */
[C---:B------:R-:W-:Y:S01]  /*1cb0*/  FFMA R29, R16.reuse, R22, R29 ;  /* 0x00000016101d7223 */ /* 0x040fe2000000001d */
[----:B------:R-:W1:Y:S01]  /*1cc0*/  LDS R21, [R9+0x11c8] ;  /* 0x0011c80009157984 */ /* 0x000e620000000800 */
[----:B------:R-:W-:-:S03]  /*1cd0*/  FFMA R15, R16, R26, R15 ;  /* 0x0000001a100f7223 */ /* 0x000fc6000000000f */
[----:B------:R-:W-:Y:S01]  /*1ce0*/  LDS R26, [R9+0x1538] ;  /* 0x00153800091a7984 */ /* 0x000fe20000000800 */
[-C--:B0-----:R-:W-:Y:S01]  /*1cf0*/  FFMA R22, R17, R18.reuse, R19 ;  /* 0x0000001211167223 */ /* 0x081fe20000000013 */
[C---:B------:R-:W-:Y:S02]  /*1d00*/  FFMA R17, R16.reuse, R18, R24 ;  /* 0x0000001210117223 */ /* 0x040fe40000000018 */
[----:B------:R-:W4:Y:S04]  /*1d10*/  LDG.E.CONSTANT R19, desc[UR4][R6.64+0xc00] ;  /* 0x000c000406137981 */ /* 0x000f28000c1e9900 */
[----:B------:R-:W5:Y:S04]  /*1d20*/  LDS R18, [R9+0x1530] ;  /* 0x0015300009127984 */ /* 0x000f680000000800 */
[----:B------:R-:W0:Y:S01]  /*1d30*/  LDS R24, [R9+0x1534] ;  /* 0x0015340009187984 */ /* 0x000e220000000800 */
[----:B-1----:R-:W-:-:S03]  /*1d40*/  FFMA R21, R16, R21, R22 ;  /* 0x0000001510157223 */ /* 0x002fc60000000016 */
[----:B------:R-:W1:Y:S01]  /*1d50*/  LDS R22, [R9+0x153c] ;  /* 0x00153c0009167984 */ /* 0x000e620000000800 */
[----:B-----5:R-:W-:-:S03]  /*1d60*/  FFMA R16, R0, R18, R15 ;  /* 0x0000001200107223 */ /* 0x020fc6000000000f */
[----:B------:R-:W5:Y:S01]  /*1d70*/  LDS R18, [R9+0x1540] ;  /* 0x0015400009127984 */ /* 0x000f620000000800 */
[----:B0-----:R-:W-:-:S03]  /*1d80*/  FFMA R15, R3, R24, R16 ;  /* 0x00000018030f7223 */ /* 0x001fc60000000010 */
[----:B------:R-:W0:Y:S01]  /*1d90*/  LDS R16, [R9+0x1544] ;  /* 0x0015440009107984 */ /* 0x000e220000000800 */
[C---:B------:R-:W-:Y:S01]  /*1da0*/  FFMA R23, R0.reuse, R24, R23 ;  /* 0x0000001800177223 */ /* 0x040fe20000000017 */
[-C--:B------:R-:W-:Y:S01]  /*1db0*/  FFMA R27, R0, R26.reuse, R27 ;  /* 0x0000001a001b7223 */ /* 0x080fe2000000001b */
[-C--:B------:R-:W-:Y:S02]  /*1dc0*/  FFMA R15, R12, R26.reuse, R15 ;  /* 0x0000001a0c0f7223 */ /* 0x080fe4000000000f */
[C---:B------:R-:W-:Y:S01]  /*1dd0*/  FFMA R23, R3.reuse, R26, R23 ;  /* 0x0000001a03177223 */ /* 0x040fe20000000017 */
[-C--:B-1----:R-:W-:Y:S01]  /*1de0*/  FFMA R26, R0, R22.reuse, R29 ;  /* 0x00000016001a7223 */ /* 0x082fe2000000001d */
[CC--:B------:R-:W-:Y:S02]  /*1df0*/  FFMA R29, R3.reuse, R22.reuse, R27 ;  /* 0x00000016031d7223 */ /* 0x0c0fe4000000001b */
[----:B------:R-:W-:Y:S02]  /*1e00*/  FFMA R23, R12, R22, R23 ;  /* 0x000000160c177223 */ /* 0x000fe40000000017 */
[----:B------:R-:W1:Y:S01]  /*1e10*/  LDS R22, [R9+0x1548] ;  /* 0x0015480009167984 */ /* 0x000e620000000800 */
[-C--:B-----5:R-:W-:Y:S01]  /*1e20*/  FFMA R24, R0, R18.reuse, R25 ;  /* 0x0000001200187223 */ /* 0x0a0fe20000000019 */
[-C--:B------:R-:W-:Y:S01]  /*1e30*/  FFMA R27, R3, R18.reuse, R26 ;  /* 0x00000012031b7223 */ /* 0x080fe2000000001a */
[----:B------:R-:W-:-:S02]  /*1e40*/  FFMA R25, R12, R18, R29 ;  /* 0x000000120c197223 */ /* 0x000fc4000000001d */
[----:B------:R-:W5:Y:S01]  /*1e50*/  LDG.E.CONSTANT R18, desc[UR4][R6.64+0xc80] ;  /* 0x000c800406127981 */ /* 0x000f62000c1e9900 */
[----:B0-----:R-:W-:-:S03]  /*1e60*/  FFMA R26, R0, R16, R17 ;  /* 0x00000010001a7223 */ /* 0x001fc60000000011 */
[----:B------:R-:W5:Y:S01]  /*1e70*/  LDG.E.CONSTANT R17, desc[UR4][R6.64+0xd00] ;  /* 0x000d000406117981 */ /* 0x000f62000c1e9900 */
[-C--:B------:R-:W-:Y:S01]  /*1e80*/  FFMA R29, R3, R16.reuse, R24 ;  /* 0x00000010031d7223 */ /* 0x080fe20000000018 */
[----:B------:R-:W-:Y:S02]  /*1e90*/  FFMA R27, R12, R16, R27 ;  /* 0x000000100c1b7223 */ /* 0x000fe4000000001b */
[----:B------:R-:W-:Y:S01]  /*1ea0*/  LDS R24, [R9+0x18b8] ;  /* 0x0018b80009187984 */ /* 0x000fe20000000800 */
[----:B-1----:R-:W-:-:S03]  /*1eb0*/  FFMA R16, R0, R22, R21 ;  /* 0x0000001600107223 */ /* 0x002fc60000000015 */
[----:B------:R-:W0:Y:S04]  /*1ec0*/  LDS R0, [R9+0x154c] ;  /* 0x00154c0009007984 */ /* 0x000e280000000800 */
[----:B------:R-:W1:Y:S01]  /*1ed0*/  LDS R21, [R9+0x1550] ;  /* 0x0015500009157984 */ /* 0x000e620000000800 */
[CC--:B------:R-:W-:Y:S01]  /*1ee0*/  FFMA R26, R3.reuse, R22.reuse, R26 ;  /* 0x00000016031a7223 */ /* 0x0c0fe2000000001a */
[C---:B------:R-:W-:Y:S01]  /*1ef0*/  FFMA R22, R12.reuse, R22, R29 ;  /* 0x000000160c167223 */ /* 0x040fe2000000001d */
[-C--:B0-----:R-:W-:Y:S02]  /*1f00*/  FFMA R16, R3, R0.reuse, R16 ;  /* 0x0000000003107223 */ /* 0x081fe40000000010 */
[C---:B------:R-:W-:Y:S01]  /*1f10*/  FFMA R29, R12.reuse, R0, R26 ;  /* 0x000000000c1d7223 */ /* 0x040fe2000000001a */
[----:B------:R-:W-:Y:S04]  /*1f20*/  LDS R3, [R9+0x18c0] ;  /* 0x0018c00009037984 */ /* 0x000fe80000000800 */
[----:B------:R-:W0:Y:S01]  /*1f30*/  LDS R0, [R9+0x18bc] ;  /* 0x0018bc0009007984 */ /* 0x000e220000000800 */
[----:B-1----:R-:W-:-:S03]  /*1f40*/  FFMA R21, R12, R21, R16 ;  /* 0x000000150c157223 */ /* 0x002fc60000000010 */
[----:B------:R-:W1:Y:S01]  /*1f50*/  LDS R16, [R9+0x18c4] ;  /* 0x0018c40009107984 */ /* 0x000e620000000800 */
[C---:B---3--:R-:W-:Y:S01]  /*1f60*/  FFMA R15, R14.reuse, R24, R15 ;  /* 0x000000180e0f7223 */ /* 0x048fe2000000000f */
[CC--:B0-----:R-:W-:Y:S01]  /*1f70*/  FFMA R12, R14.reuse, R0.reuse, R23 ;  /* 0x000000000e0c7223 */ /* 0x0c1fe20000000017 */
[-C--:B------:R-:W-:Y:S01]  /*1f80*/  FFMA R25, R14, R3.reuse, R25 ;  /* 0x000000030e197223 */ /* 0x080fe20000000019 */
[----:B------:R-:W0:Y:S01]  /*1f90*/  LDS R23, [R9+0x18c8] ;  /* 0x0018c80009177984 */ /* 0x000e220000000800 */
[C---:B--2---:R-:W-:Y:S01]  /*1fa0*/  FFMA R0, R2.reuse, R0, R15 ;  /* 0x0000000002007223 */ /* 0x044fe2000000000f */
[----:B------:R-:W-:Y:S02]  /*1fb0*/  FFMA R12, R2, R3, R12 ;  /* 0x00000003020c7223 */ /* 0x000fe4000000000c */
[----:B------:R-:W2:Y:S01]  /*1fc0*/  LDS R15, [R9+0x18cc] ;  /* 0x0018cc00090f7984 */ /* 0x000ea20000000800 */
[-C--:B-1----:R-:W-:Y:S01]  /*1fd0*/  FFMA R27, R14, R16.reuse, R27 ;  /* 0x000000100e1b7223 */ /* 0x082fe2000000001b */
[----:B------:R-:W-:-:S02]  /*1fe0*/  FFMA R25, R2, R16, R25 ;  /* 0x0000001002197223 */ /* 0x000fc40000000019 */
[----:B------:R-:W1:Y:S01]  /*1ff0*/  LDS R24, [R9+0x18d0] ;  /* 0x0018d00009187984 */ /* 0x000e620000000800 */
[----:B----4-:R-:W-:-:S03]  /*2000*/  FFMA R3, R20, R3, R0 ;  /* 0x0000000314037223 */ /* 0x010fc60000000000 */
[----:B------:R-:W3:Y:S01]  /*2010*/  LDG.E.CONSTANT R0, desc[UR4][R6.64+0xd80] ;  /* 0x000d800406007981 */ /* 0x000ee2000c1e9900 */
[----:B------:R-:W-:-:S03]  /*2020*/  FFMA R16, R20, R16, R12 ;  /* 0x0000001014107223 */ /* 0x000fc6000000000c */
[----:B------:R-:W4:Y:S01]  /*2030*/  LDG.E.CONSTANT R12, desc[UR4][R6.64+0xe00] ;  /* 0x000e0004060c7981 */ /* 0x000f22000c1e9900 */
[-C--:B0-----:R-:W-:Y:S01]  /*2040*/  FFMA R22, R14, R23.reuse, R22 ;  /* 0x000000170e167223 */ /* 0x081fe20000000016 */
[-C--:B------:R-:W-:Y:S01]  /*2050*/  FFMA R27, R2, R23.reuse, R27 ;  /* 0x00000017021b7223 */ /* 0x080fe2000000001b */
[----:B------:R-:W-:Y:S02]  /*2060*/  FFMA R23, R20, R23, R25 ;  /* 0x0000001714177223 */ /* 0x000fe40000000019 */
[-C--:B--2---:R-:W-:Y:S01]  /*2070*/  FFMA R25, R2, R15.reuse, R22 ;  /* 0x0000000f02197223 */ /* 0x084fe20000000016 */
[-C--:B------:R-:W-:Y:S01]  /*2080*/  FFMA R29, R14, R15.reuse, R29 ;  /* 0x0000000f0e1d7223 */ /* 0x080fe2000000001d */
[----:B------:R-:W-:Y:S02]  /*2090*/  FFMA R22, R20, R15, R27 ;  /* 0x0000000f14167223 */ /* 0x000fe4000000001b */
[----:B------:R-:W2:Y:S01]  /*20a0*/  LDG.E.CONSTANT R15, desc[UR4][R6.64+0xe80] ;  /* 0x000e8004060f7981 */ /* 0x000ea2000c1e9900 */
[----:B-1----:R-:W-:-:S03]  /*20b0*/  FFMA R14, R14, R24, R21 ;  /* 0x000000180e0e7223 */ /* 0x002fc60000000015 */
[----:B------:R-:W0:Y:S01]  /*20c0*/  LDS R21, [R9+0x18d4] ;  /* 0x0018d40009157984 */ /* 0x000e220000000800 */
[-C--:B------:R-:W-:Y:S01]  /*20d0*/  FFMA R29, R2, R24.reuse, R29 ;  /* 0x00000018021d7223 */ /* 0x080fe2000000001d */
[----:B------:R-:W-:Y:S01]  /*20e0*/  FFMA R24, R20, R24, R25 ;  /* 0x0000001814187223 */ /* 0x000fe20000000019 */
[-C--:B0-----:R-:W-:Y:S02]  /*20f0*/  FFMA R25, R2, R21.reuse, R14 ;  /* 0x0000001502197223 */ /* 0x081fe4000000000e */
[----:B------:R-:W0:Y:S01]  /*2100*/  LDS R2, [R9+0x1c40] ;  /* 0x001c400009027984 */ /* 0x000e220000000800 */
[----:B------:R-:W-:-:S03]  /*2110*/  FFMA R26, R20, R21, R29 ;  /* 0x00000015141a7223 */ /* 0x000fc6000000001d */
[----:B------:R-:W1:Y:S01]  /*2120*/  LDS R21, [R9+0x1c44] ;  /* 0x001c440009157984 */ /* 0x000e620000000800 */
[----:B------:R-:W-:-:S03]  /*2130*/  FFMA R28, R20, R28, R25 ;  /* 0x0000001c141c7223 */ /* 0x000fc60000000019 */
[----:B------:R-:W1:Y:S04]  /*2140*/  LDS R20, [R9+0x1c48] ;  /* 0x001c480009147984 */ /* 0x000e680000000800 */
[----:B------:R-:W2:Y:S04]  /*2150*/  LDG.E.CONSTANT R14, desc[UR4][R6.64+0xf00] ;  /* 0x000f0004060e7981 */ /* 0x000ea8000c1e9900 */
[----:B------:R-:W1:Y:S01]  /*2160*/  LDS R25, [R9+0x1c4c] ;  /* 0x001c4c0009197984 */ /* 0x000e620000000800 */
[C---:B0-----:R-:W-:Y:S01]  /*2170*/  FFMA R3, R19.reuse, R2, R3 ;  /* 0x0000000213037223 */ /* 0x041fe20000000003 */
[----:B-1----:R-:W-:-:S02]  /*2180*/  FFMA R29, R19, R21, R16 ;  /* 0x00000015131d7223 */ /* 0x002fc40000000010 */
[----:B------:R0:W2:Y:S01]  /*2190*/  LDG.E.CONSTANT R16, desc[UR4][R6.64+0xf80] ;  /* 0x000f800406107981 */ /* 0x0000a2000c1e9900 */
[C---:B------:R-:W-:Y:S01]  /*21a0*/  FFMA R27, R19.reuse, R20, R23 ;  /* 0x00000014131b7223 */ /* 0x040fe20000000017 */
[----:B------:R-:W-:Y:S02]  /*21b0*/  FFMA R22, R19, R25, R22 ;  /* 0x0000001913167223 */ /* 0x000fe40000000016 */
[----:B0-----:R-:W0:Y:S01]  /*21c0*/  LDS R6, [R9+0x1c58] ;  /* 0x001c580009067984 */ /* 0x001e220000000800 */
[----:B-----5:R-:W-:Y:S01]  /*21d0*/  FFMA R2, R18, R21, R3 ;  /* 0x0000001512027223 */ /* 0x020fe20000000003 */
[----:B------:R-:W-:-:S03]  /*21e0*/  IADD3 R3, PT, PT, R13, 0x400, RZ ;  /* 0x000004000d037810 */ /* 0x000fc60007ffe0ff */
[----:B------:R-:W-:Y:S02]  /*21f0*/  FFMA R21, R17, R20, R2 ;  /* 0x0000001411157223 */ /* 0x000fe40000000002 */
[----:B------:R-:W-:-:S04]  /*2200*/  IMAD.WIDE.U32 R2, R3, 0x4, R4 ;  /* 0x0000000403027825 */ /* 0x000fc800078e0004 */
[C---:B------:R-:W-:Y:S02]  /*2210*/  FFMA R23, R18.reuse, R20, R29 ;  /* 0x0000001412177223 */ /* 0x040fe4000000001d */
[----:B------:R-:W1:Y:S04]  /*2220*/  LDS R29, [R9+0x1c50] ;  /* 0x001c5000091d7984 */ /* 0x000e680000000800 */
[----:B------:R5:W2:Y:S01]  /*2230*/  LDG.E.CONSTANT R20, desc[UR4][R2.64] ;  /* 0x0000000402147981 */ /* 0x000aa2000c1e9900 */
[CC--:B------:R-:W-:Y:S01]  /*2240*/  FFMA R27, R18.reuse, R25.reuse, R27 ;  /* 0x00000019121b7223 */ /* 0x0c0fe2000000001b */
[----:B------:R-:W-:Y:S02]  /*2250*/  FFMA R23, R17, R25, R23 ;  /* 0x0000001911177223 */ /* 0x000fe40000000017 */
[----:B------:R-:W5:Y:S01]  /*2260*/  LDS R25, [R9+0x1c54] ;  /* 0x001c540009197984 */ /* 0x000f620000000800 */
[C---:B0-----:R-:W-:Y:S01]  /*2270*/  FFMA R28, R19.reuse, R6, R28 ;  /* 0x00000006131c7223 */ /* 0x041fe2000000001c */
[-C--:B-1----:R-:W-:Y:S01]  /*2280*/  FFMA R24, R19, R29.reuse, R24 ;  /* 0x0000001d13187223 */ /* 0x082fe20000000018 */
[-C--:B-----5:R-:W-:Y:S01]  /*2290*/  FFMA R2, R18, R29.reuse, R22 ;  /* 0x0000001d12027223 */ /* 0x0a0fe20000000016 */
[----:B------:R-:W-:-:S02]  /*22a0*/  FFMA R27, R17, R29, R27 ;  /* 0x0000001d111b7223 */ /* 0x000fc4000000001b */
[----:B------:R-:W0:Y:S01]  /*22b0*/  LDS R29, [R9+0x1c5c] ;  /* 0x001c5c00091d7984 */ /* 0x000e220000000800 */
[-C--:B------:R-:W-:Y:S01]  /*22c0*/  FFMA R7, R19, R25.reuse, R26 ;  /* 0x0000001913077223 */ /* 0x080fe2000000001a */
[CC--:B------:R-:W-:Y:S01]  /*22d0*/  FFMA R22, R18.reuse, R25.reuse, R24 ;  /* 0x0000001912167223 */ /* 0x0c0fe20000000018 */
[C---:B------:R-:W-:Y:S01]  /*22e0*/  FFMA R25, R17.reuse, R25, R2 ;  /* 0x0000001911197223 */ /* 0x040fe20000000002 */
[----:B------:R-:W-:Y:S04]  /*22f0*/  LDS R26, [R9+0x1fcc] ;  /* 0x001fcc00091a7984 */ /* 0x000fe80000000800 */
[----:B------:R-:W1:Y:S01]  /*2300*/  LDS R2, [R9+0x1c60] ;  /* 0x001c600009027984 */ /* 0x000e620000000800 */
[-C--:B------:R-:W-:Y:S01]  /*2310*/  FFMA R24, R18, R6.reuse, R7 ;  /* 0x0000000612187223 */ /* 0x080fe20000000007 */
[----:B------:R-:W-:-:S02]  /*2320*/  FFMA R19, R17, R6, R22 ;  /* 0x0000000611137223 */ /* 0x000fc40000000016 */
[----:B------:R-:W3:Y:S01]  /*2330*/  LDS R6, [R9+0x1fc8] ;  /* 0x001fc80009067984 */ /* 0x000ee20000000800 */
[----:B------:R-:W-:-:S03]  /*2340*/  IADD3 R7, PT, PT, R13, 0x420, RZ ;  /* 0x000004200d077810 */ /* 0x000fc60007ffe0ff */
[----:B------:R-:W5:Y:S01]  /*2350*/  LDS R22, [R9+0x1fd0] ;  /* 0x001fd00009167984 */ /* 0x000f620000000800 */
[-C--:B0-----:R-:W-:Y:S01]  /*2360*/  FFMA R3, R18, R29.reuse, R28 ;  /* 0x0000001d12037223 */ /* 0x081fe2000000001c */
[C---:B------:R-:W-:Y:S02]  /*2370*/  FFMA R29, R17.reuse, R29, R24 ;  /* 0x0000001d111d7223 */ /* 0x040fe40000000018 */
[----:B------:R-:W0:Y:S01]  /*2380*/  LDS R24, [R9+0x1fd4] ;  /* 0x001fd40009187984 */ /* 0x000e220000000800 */
[----:B-1----:R-:W-:Y:S01]  /*2390*/  FFMA R17, R17, R2, R3 ;  /* 0x0000000211117223 */ /* 0x002fe20000000003 */
[----:B------:R-:W-:-:S05]  /*23a0*/  IMAD.WIDE.U32 R2, R7, 0x4, R4 ;  /* 0x0000000407027825 */ /* 0x000fca00078e0004 */
[----:B------:R1:W2:Y:S01]  /*23b0*/  LDG.E.CONSTANT R18, desc[UR4][R2.64] ;  /* 0x0000000402127981 */ /* 0x0002a2000c1e9900 */
[----:B------:R-:W-:Y:S01]  /*23c0*/  IADD3 R7, PT, PT, R13, 0x440, RZ ;  /* 0x000004400d077810 */ /* 0x000fe20007ffe0ff */
[C---:B---3--:R-:W-:Y:S01]  /*23d0*/  FFMA R21, R0.reuse, R6, R21 ;  /* 0x0000000600157223 */ /* 0x048fe20000000015 */
[----:B------:R-:W-:-:S03]  /*23e0*/  FFMA R23, R0, R26, R23 ;  /* 0x0000001a00177223 */ /* 0x000fc60000000017 */
[----:B----4-:R-:W-:Y:S02]  /*23f0*/  FFMA R28, R12, R26, R21 ;  /* 0x0000001a0c1c7223 */ /* 0x010fe40000000015 */
[----:B------:R-:W3:Y:S01]  /*2400*/  LDS R26, [R9+0x1fd8] ;  /* 0x001fd800091a7984 */ /* 0x000ee20000000800 */
[----:B------:R-:W-:Y:S01]  /*2410*/  IMAD.WIDE.U32 R6, R7, 0x4, R4 ;  /* 0x0000000407067825 */ /* 0x000fe200078e0004 */
[----:B------:R-:W-:-:S05]  /*2420*/  IADD3 R21, PT, PT, R13, 0x460, RZ ;  /* 0x000004600d157810 */ /* 0x000fca0007ffe0ff */
[----:B-1----:R-:W-:Y:S01]  /*2430*/  IMAD.WIDE.U32 R2, R21, 0x4, R4 ;  /* 0x0000000415027825 */ /* 0x002fe200078e0004 */
[----:B------:R1:W4:Y:S04]  /*2440*/  LDG.E.CONSTANT R6, desc[UR4][R6.64] ;  /* 0x0000000406067981 */ /* 0x000328000c1e9900 */
[----:B------:R2:W4:Y:S01]  /*2450*/  LDG.E.CONSTANT R21, desc[UR4][R2.64] ;  /* 0x0000000402157981 */ /* 0x000522000c1e9900 */
[----:B-----5:R-:W-:-:S04]  /*2460*/  FFMA R27, R0, R22, R27 ;  /* 0x00000016001b7223 */ /* 0x020fc8000000001b */
[C---:B0-----:R-:W-:Y:S01]  /*2470*/  FFMA R27, R12.reuse, R24, R27 ;  /* 0x000000180c1b7223 */ /* 0x041fe2000000001b */
[-C--:B-1----:R-:W-:Y:S01]  /*2480*/  FFMA R7, R12, R22.reuse, R23 ;  /* 0x000000160c077223 */ /* 0x082fe20000000017 */
[C---:B--2---:R-:W-:Y:S01]  /*2490*/  FFMA R23, R15.reuse, R22, R28 ;  /* 0x000000160f177223 */ /* 0x044fe2000000001c */
[-C--:B------:R-:W-:Y:S01]  /*24a0*/  FFMA R28, R0, R24.reuse, R25 ;  /* 0x00000018001c7223 */ /* 0x080fe20000000019 */
[----:B------:R-:W0:Y:S01]  /*24b0*/  LDS R22, [R9+0x1fdc] ;  /* 0x001fdc0009167984 */ /* 0x000e220000000800 */
[----:B------:R-:W-:-:S03]  /*24c0*/  FFMA R25, R15, R24, R7 ;  /* 0x000000180f197223 */ /* 0x000fc60000000007 */
[----:B------:R-:W-:Y:S01]  /*24d0*/  LDS R2, [R9+0x1fe4] ;  /* 0x001fe40009027984 */ /* 0x000fe20000000800 */
[----:B---3--:R-:W-:-:S03]  /*24e0*/  FFMA R7, R15, R26, R27 ;  /* 0x0000001a0f077223 */ /* 0x008fc6000000001b */
[----:B------:R-:W1:Y:S01]  /*24f0*/  LDS R27, [R9+0x1fe0] ;  /* 0x001fe000091b7984 */ /* 0x000e620000000800 */
[----:B------:R-:W-:-:S04]  /*2500*/  FFMA R19, R0, R26, R19 ;  /* 0x0000001a00137223 */ /* 0x000fc80000000013 */
[-C--:B0-----:R-:W-:Y:S01]  /*2510*/  FFMA R24, R12, R22.reuse, R19 ;  /* 0x000000160c187223 */ /* 0x081fe20000000013 */
[C---:B------:R-:W-:Y:S01]  /*2520*/  FFMA R29, R0.reuse, R22, R29 ;  /* 0x00000016001d7223 */ /* 0x040fe2000000001d */
[-C--:B-1----:R-:W-:Y:S02]  /*2530*/  FFMA R19, R0, R27.reuse, R17 ;  /* 0x0000001b00137223 */ /* 0x082fe40000000011 */
[----:B------:R-:W0:Y:S04]  /*2540*/  LDS R0, [R9+0x1fe8] ;  /* 0x001fe80009007984 */ /* 0x000e280000000800 */
[----:B------:R-:W1:Y:S01]  /*2550*/  LDS R17, [R9+0x2350] ;  /* 0x0023500009117984 */ /* 0x000e620000000800 */
[C---:B------:R-:W-:Y:S01]  /*2560*/  FFMA R28, R12.reuse, R26, R28 ;  /* 0x0000001a0c1c7223 */ /* 0x040fe2000000001c */
[----:B------:R-:W-:-:S03]  /*2570*/  FFMA R26, R12, R27, R29 ;  /* 0x0000001b0c1a7223 */ /* 0x000fc6000000001d */
[C---:B------:R-:W-:Y:S01]  /*2580*/  FFMA R3, R15.reuse, R22, R28 ;  /* 0x000000160f037223 */ /* 0x040fe2000000001c */
[-C--:B------:R-:W-:Y:S01]  /*2590*/  FFMA R19, R12, R2.reuse, R19 ;  /* 0x000000020c137223 */ /* 0x080fe20000000013 */
[----:B------:R-:W2:Y:S01]  /*25a0*/  LDS R22, [R9+0x2354] ;  /* 0x0023540009167984 */ /* 0x000ea20000000800 */
[----:B------:R-:W-:-:S03]  /*25b0*/  FFMA R12, R15, R2, R26 ;  /* 0x000000020f0c7223 */ /* 0x000fc6000000001a */
[----:B------:R-:W3:Y:S01]  /*25c0*/  LDS R2, [R9+0x2358] ;  /* 0x0023580009027984 */ /* 0x000ee20000000800 */
[----:B------:R-:W-:-:S03]  /*25d0*/  FFMA R27, R15, R27, R24 ;  /* 0x0000001b0f1b7223 */ /* 0x000fc60000000018 */
[----:B------:R-:W-:Y:S01]  /*25e0*/  LDS R29, [R9+0x2360] ;  /* 0x00236000091d7984 */ /* 0x000fe20000000800 */
[----:B0-----:R-:W-:-:S03]  /*25f0*/  FFMA R15, R15, R0, R19 ;  /* 0x000000000f0f7223 */ /* 0x001fc60000000013 */
[----:B------:R-:W0:Y:S01]  /*2600*/  LDS R19, [R9+0x235c] ;  /* 0x00235c0009137984 */ /* 0x000e220000000800 */
[----:B-1----:R-:W-:-:S03]  /*2610*/  FFMA R17, R14, R17, R23 ;  /* 0x000000110e117223 */ /* 0x002fc60000000017 */
[----:B------:R-:W1:Y:S01]  /*2620*/  LDS R23, [R9+0x2364] ;  /* 0x0023640009177984 */ /* 0x000e620000000800 */
[-C--:B--2---:R-:W-:Y:S01]  /*2630*/  FFMA R25, R14, R22.reuse, R25 ;  /* 0x000000160e197223 */ /* 0x084fe20000000019 */
[----:B------:R-:W-:Y:S01]  /*2640*/  FFMA R17, R16, R22, R17 ;  /* 0x0000001610117223 */ /* 0x000fe20000000011 */
[-C--:B---3--:R-:W-:Y:S02]  /*2650*/  FFMA R7, R14, R2.reuse, R7 ;  /* 0x000000020e077223 */ /* 0x088fe40000000007 */
[-C--:B------:R-:W-:Y:S01]  /*2660*/  FFMA R25, R16, R2.reuse, R25 ;  /* 0x0000000210197223 */ /* 0x080fe20000000019 */
[----:B0-----:R-:W-:Y:S01]  /*2670*/  FFMA R0, R14, R19, R3 ;  /* 0x000000130e007223 */ /* 0x001fe20000000003 */
[----:B------:R-:W-:Y:S01]  /*2680*/  FFMA R17, R20, R2, R17 ;  /* 0x0000000214117223 */ /* 0x000fe20000000011 */
[----:B------:R-:W-:Y:S02]  /*2690*/  IADD3 R2, PT, PT, R13, 0x480, RZ ;  /* 0x000004800d027810 */ /* 0x000fe40007ffe0ff */
[----:B------:R-:W-:-:S03]  /*26a0*/  FFMA R26, R16, R29, R0 ;  /* 0x0000001d101a7223 */ /* 0x000fc60000000000 */
[----:B------:R-:W-:-:S04]  /*26b0*/  IMAD.WIDE.U32 R2, R2, 0x4, R4 ;  /* 0x0000000402027825 */ /* 0x000fc800078e0004 */
[----:B-1----:R-:W-:Y:S01]  /*26c0*/  FFMA R22, R14, R23, R12 ;  /* 0x000000170e167223 */ /* 0x002fe2000000000c */
[----:B------:R-:W2:Y:S04]  /*26d0*/  LDG.E.CONSTANT R0, desc[UR4][R2.64] ;  /* 0x0000000402007981 */ /* 0x000ea8000c1e9900 */
[----:B------:R-:W3:Y:S01]  /*26e0*/  LDG.E.CONSTANT R12, desc[UR4][R2.64+0x80] ;  /* 0x00008004020c7981 */ /* 0x000ee2000c1e9900 */
[-C--:B------:R-:W-:Y:S01]  /*26f0*/  FFMA R7, R16, R19.reuse, R7 ;  /* 0x0000001310077223 */ /* 0x080fe20000000007 */
[----:B------:R-:W-:Y:S02]  /*2700*/  FFMA R19, R20, R19, R25 ;  /* 0x0000001314137223 */ /* 0x000fe40000000019 */
[----:B------:R-:W0:Y:S01]  /*2710*/  LDS R25, [R9+0x2368] ;  /* 0x0023680009197984 */ /* 0x000e220000000800 */
[-C--:B------:R-:W-:Y:S01]  /*2720*/  FFMA R27, R14, R29.reuse, R27 ;  /* 0x0000001d0e1b7223 */ /* 0x080fe2000000001b */
[----:B------:R-:W-:-:S02]  /*2730*/  FFMA R29, R20, R29, R7 ;  /* 0x0000001d141d7223 */ /* 0x000fc40000000007 */
[----:B------:R-:W5:Y:S01]  /*2740*/  LDG.E.CONSTANT R7, desc[UR4][R2.64+0x100] ;  /* 0x0001000402077981 */ /* 0x000f62000c1e9900 */
[-C--:B------:R-:W-:Y:S01]  /*2750*/  FFMA R24, R16, R23.reuse, R27 ;  /* 0x0000001710187223 */ /* 0x080fe2000000001b */
[----:B------:R-:W-:Y:S02]  /*2760*/  FFMA R27, R20, R23, R26 ;  /* 0x00000017141b7223 */ /* 0x000fe4000000001a */
[----:B------:R-:W1:Y:S01]  /*2770*/  LDS R23, [R9+0x236c] ;  /* 0x00236c0009177984 */ /* 0x000e620000000800 */
[----:B0-----:R-:W-:-:S03]  /*2780*/  FFMA R26, R14, R25, R15 ;  /* 0x000000190e1a7223 */ /* 0x001fc6000000000f */
[----:B------:R-:W0:Y:S01]  /*2790*/  LDS R14, [R9+0x2370] ;  /* 0x00237000090e7984 */ /* 0x000e220000000800 */
[C---:B------:R-:W-:Y:S01]  /*27a0*/  FFMA R22, R16.reuse, R25, R22 ;  /* 0x0000001910167223 */ /* 0x040fe20000000016 */
[----:B-1----:R-:W-:Y:S02]  /*27b0*/  FFMA R26, R16, R23, R26 ;  /* 0x00000017101a7223 */ /* 0x002fe4000000001a */
[----:B------:R-:W1:Y:S01]  /*27c0*/  LDS R16, [R9+0x26d8] ;  /* 0x0026d80009107984 */ /* 0x000e620000000800 */
[C---:B------:R-:W-:Y:S01]  /*27d0*/  FFMA R15, R20.reuse, R25, R24 ;  /* 0x00000019140f7223 */ /* 0x040fe20000000018 */
[C---:B------:R-:W-:Y:S02]  /*27e0*/  FFMA R25, R20.reuse, R23, R22 ;  /* 0x0000001714197223 */ /* 0x040fe40000000016 */
[----:B------:R-:W1:Y:S01]  /*27f0*/  LDS R22, [R9+0x26dc] ;  /* 0x0026dc0009167984 */ /* 0x000e620000000800 */
[----:B0-----:R-:W-:-:S03]  /*2800*/  FFMA R23, R20, R14, R26 ;  /* 0x0000000e14177223 */ /* 0x001fc6000000001a */
[----:B------:R-:W0:Y:S04]  /*2810*/  LDS R14, [R9+0x26e0] ;  /* 0x0026e000090e7984 */ /* 0x000e280000000800 */
[----:B------:R-:W-:Y:S01]  /*2820*/  LDS R20, [R9+0x26e8] ;  /* 0x0026e80009147984 */ /* 0x000fe20000000800 */
[----:B-1----:R-:W-:-:S03]  /*2830*/  FFMA R17, R18, R16, R17 ;  /* 0x0000001012117223 */ /* 0x002fc60000000011 */
[----:B------:R-:W1:Y:S01]  /*2840*/  LDS R16, [R9+0x26e4] ;  /* 0x0026e40009107984 */ /* 0x000e620000000800 */
[----:B------:R-:W-:-:S03]  /*2850*/  FFMA R24, R18, R22, R19 ;  /* 0x0000001612187223 */ /* 0x000fc60000000013 */
[----:B------:R-:W1:Y:S01]  /*2860*/  LDS R19, [R9+0x26ec] ;  /* 0x0026ec0009137984 */ /* 0x000e620000000800 */
[----:B----4-:R-:W-:Y:S01]  /*2870*/  FFMA R26, R6, R22, R17 ;  /* 0x00000016061a7223 */ /* 0x010fe20000000011 */
[-C--:B0-----:R-:W-:Y:S01]  /*2880*/  FFMA R29, R18, R14.reuse, R29 ;  /* 0x0000000e121d7223 */ /* 0x081fe2000000001d */
[-C--:B------:R-:W-:Y:S02]  /*2890*/  FFMA R22, R6, R14.reuse, R24 ;  /* 0x0000000e06167223 */ /* 0x080fe40000000018 */
[C---:B------:R-:W-:Y:S02]  /*28a0*/  FFMA R17, R21.reuse, R14, R26 ;  /* 0x0000000e15117223 */ /* 0x040fe4000000001a */
[----:B------:R-:W4:Y:S01]  /*28b0*/  LDG.E.CONSTANT R14, desc[UR4][R2.64+0x180] ;  /* 0x00018004020e7981 */ /* 0x000f22000c1e9900 */
[-C--:B-1----:R-:W-:Y:S01]  /*28c0*/  FFMA R27, R18, R16.reuse, R27 ;  /* 0x00000010121b7223 */ /* 0x082fe2000000001b */
[-C--:B------:R-:W-:Y:S01]  /*28d0*/  FFMA R24, R6, R16.reuse, R29 ;  /* 0x0000001006187223 */ /* 0x080fe2000000001d */
[C---:B------:R-:W-:Y:S01]  /*28e0*/  FFMA R29, R21.reuse, R16, R22 ;  /* 0x00000010151d7223 */ /* 0x040fe20000000016 */
[-C--:B------:R-:W-:Y:S01]  /*28f0*/  FFMA R16, R18, R20.reuse, R15 ;  /* 0x0000001412107223 */ /* 0x080fe2000000000f */
[-C--:B------:R-:W-:Y:S01]  /*2900*/  FFMA R22, R6, R20.reuse, R27 ;  /* 0x0000001406167223 */ /* 0x080fe2000000001b */
[----:B------:R-:W4:Y:S01]  /*2910*/  LDG.E.CONSTANT R15, desc[UR4][R2.64+0x200] ;  /* 0x00020004020f7981 */ /* 0x000f22000c1e9900 */
[C---:B------:R-:W-:Y:S01]  /*2920*/  FFMA R27, R21.reuse, R20, R24 ;  /* 0x00000014151b7223 */ /* 0x040fe20000000018 */
[-C--:B------:R-:W-:Y:S01]  /*2930*/  FFMA R25, R18, R19.reuse, R25 ;  /* 0x0000001312197223 */ /* 0x080fe20000000019 */
[-C--:B------:R-:W-:Y:S01]  /*2940*/  FFMA R20, R6, R19.reuse, R16 ;  /* 0x0000001306147223 */ /* 0x080fe20000000010 */
[----:B------:R-:W-:Y:S01]  /*2950*/  FFMA R19, R21, R19, R22 ;  /* 0x0000001315137223 */ /* 0x000fe20000000016 */
[----:B------:R-:W4:Y:S04]  /*2960*/  LDG.E.CONSTANT R16, desc[UR4][R2.64+0x280] ;  /* 0x0002800402107981 */ /* 0x000f28000c1e9900 */
[----:B------:R-:W0:Y:S02]  /*2970*/  LDS R22, [R9+0x26f0] ;  /* 0x0026f00009167984 */ /* 0x000e240000000800 */
[----:B0-----:R-:W-:-:S02]  /*2980*/  FFMA R24, R18, R22, R23 ;  /* 0x0000001612187223 */ /* 0x001fc40000000017 */
[----:B------:R-:W0:Y:S01]  /*2990*/  LDS R18, [R9+0x26f4] ;  /* 0x0026f40009127984 */ /* 0x000e220000000800 */
[CC--:B------:R-:W-:Y:S01]  /*29a0*/  FFMA R25, R6.reuse, R22.reuse, R25 ;  /* 0x0000001606197223 */ /* 0x0c0fe20000000019 */
[----:B------:R-:W-:Y:S02]  /*29b0*/  FFMA R23, R21, R22, R20 ;  /* 0x0000001615177223 */ /* 0x000fe40000000014 */
[----:B------:R-:W-:Y:S04]  /*29c0*/  LDS R22, [R9+0x2a64] ;  /* 0x002a640009167984 */ /* 0x000fe80000000800 */
[----:B------:R-:W1:Y:S01]  /*29d0*/  LDS R20, [R9+0x26f8] ;  /* 0x0026f80009147984 */ /* 0x000e620000000800 */
[----:B0-----:R-:W-:-:S03]  /*29e0*/  FFMA R24, R6, R18, R24 ;  /* 0x0000001206187223 */ /* 0x001fc60000000018 */
[----:B------:R-:W2:Y:S01]  /*29f0*/  LDS R6, [R9+0x2a60] ;  /* 0x002a600009067984 */ /* 0x000ea20000000800 */
[----:B------:R-:W-:-:S03]  /*2a00*/  FFMA R25, R21, R18, R25 ;  /* 0x0000001215197223 */ /* 0x000fc60000000019 */
[----:B------:R-:W0:Y:S01]  /*2a10*/  LDS R18, [R9+0x2a68] ;  /* 0x002a680009127984 */ /* 0x000e220000000800 */
[----:B-1----:R-:W-:-:S03]  /*2a20*/  FFMA R21, R21, R20, R24 ;  /* 0x0000001415157223 */ /* 0x002fc60000000018 */
[----:B------:R-:W1:Y:S01]  /*2a30*/  LDS R20, [R9+0x2a6c] ;  /* 0x002a6c0009147984 */ /* 0x000e620000000800 */
[----:B--2---:R-:W-:-:S03]  /*2a40*/  FFMA R17, R0, R6, R17 ;  /* 0x0000000600117223 */ /* 0x004fc60000000011 */
[----:B------:R-:W2:Y:S01]  /*2a50*/  LDG.E.CONSTANT R6, desc[UR4][R2.64+0x300] ;  /* 0x0003000402067981 */ /* 0x000ea2000c1e9900 */
[----:B---3--:R-:W-:-:S03]  /*2a60*/  FFMA R26, R12, R22, R17 ;  /* 0x000000160c1a7223 */ /* 0x008fc60000000011 */
[----:B------:R-:W3:Y:S01]  /*2a70*/  LDG.E.CONSTANT R17, desc[UR4][R2.64+0x380] ;  /* 0x0003800402117981 */ /* 0x000ee2000c1e9900 */
[C---:B------:R-:W-:Y:S01]  /*2a80*/  FFMA R24, R0.reuse, R22, R29 ;  /* 0x0000001600187223 */ /* 0x040fe2000000001d */
[----:B0-----:R-:W-:-:S03]  /*2a90*/  FFMA R29, R0, R18, R27 ;  /* 0x00000012001d7223 */ /* 0x001fc6000000001b */
[CC--:B------:R-:W-:Y:S01]  /*2aa0*/  FFMA R22, R12.reuse, R18.reuse, R24 ;  /* 0x000000120c167223 */ /* 0x0c0fe20000000018 */
[C---:B-----5:R-:W-:Y:S01]  /*2ab0*/  FFMA R27, R7.reuse, R18, R26 ;  /* 0x00000012071b7223 */ /* 0x060fe2000000001a */
[-C--:B-1----:R-:W-:Y:S01]  /*2ac0*/  FFMA R28, R12, R20.reuse, R29 ;  /* 0x000000140c1c7223 */ /* 0x082fe2000000001d */
[----:B------:R0:W5:Y:S01]  /*2ad0*/  LDG.E.CONSTANT R18, desc[UR4][R2.64+0x400] ;  /* 0x0004000402127981 */ /* 0x000162000c1e9900 */
[CC--:B------:R-:W-:Y:S01]  /*2ae0*/  FFMA R26, R0.reuse, R20.reuse, R19 ;  /* 0x00000014001a7223 */ /* 0x0c0fe20000000013 */
[----:B------:R-:W-:Y:S02]  /*2af0*/  FFMA R29, R7, R20, R22 ;  /* 0x00000014071d7223 */ /* 0x000fe40000000016 */
[----:B------:R-:W1:Y:S04]  /*2b00*/  LDS R24, [R9+0x2a70] ;  /* 0x002a700009187984 */ /* 0x000e680000000800 */
[----:B------:R-:W1:Y:S04]  /*2b10*/  LDS R19, [R9+0x2a74] ;  /* 0x002a740009137984 */ /* 0x000e680000000800 */
[----:B------:R-:W1:Y:S04]  /*2b20*/  LDS R20, [R9+0x2a78] ;  /* 0x002a780009147984 */ /* 0x000e680000000800 */
[----:B0-----:R-:W0:Y:S01]  /*2b30*/  LDS R2, [R9+0x2a7c] ;  /* 0x002a7c0009027984 */ /* 0x001e220000000800 */
[C---:B-1----:R-:W-:Y:S01]  /*2b40*/  FFMA R22, R0.reuse, R24, R23 ;  /* 0x0000001800167223 */ /* 0x042fe20000000017 */
[C---:B------:R-:W-:Y:S01]  /*2b50*/  FFMA R25, R0.reuse, R19, R25 ;  /* 0x0000001300197223 */ /* 0x040fe20000000019 */
[----:B------:R-:W-:-:S02]  /*2b60*/  FFMA R21, R0, R20, R21 ;  /* 0x0000001400157223 */ /* 0x000fc40000000015 */
[----:B------:R-:W1:Y:S01]  /*2b70*/  LDS R0, [R9+0x2a80] ;  /* 0x002a800009007984 */ /* 0x000e620000000800 */
[CC--:B------:R-:W-:Y:S01]  /*2b80*/  FFMA R22, R12.reuse, R19.reuse, R22 ;  /* 0x000000130c167223 */ /* 0x0c0fe20000000016 */
[CC--:B------:R-:W-:Y:S01]  /*2b90*/  FFMA R26, R12.reuse, R24.reuse, R26 ;  /* 0x000000180c1a7223 */ /* 0x0c0fe2000000001a */
[C---:B------:R-:W-:Y:S01]  /*2ba0*/  FFMA R23, R7.reuse, R24, R28 ;  /* 0x0000001807177223 */ /* 0x040fe2000000001c */
[CC--:B------:R-:W-:Y:S01]  /*2bb0*/  FFMA R24, R12.reuse, R20.reuse, R25 ;  /* 0x000000140c187223 */ /* 0x0c0fe20000000019 */
[C---:B------:R-:W-:Y:S02]  /*2bc0*/  FFMA R25, R7.reuse, R20, R22 ;  /* 0x0000001407197223 */ /* 0x040fe40000000016 */
[----:B------:R-:W4:Y:S01]  /*2bd0*/  LDS R20, [R9+0x2de8] ;  /* 0x002de80009147984 */ /* 0x000f220000000800 */
[C---:B------:R-:W-:Y:S01]  /*2be0*/  FFMA R3, R7.reuse, R19, R26 ;  /* 0x0000001307037223 */ /* 0x040fe2000000001a */
[-C--:B0-----:R-:W-:Y:S01]  /*2bf0*/  FFMA R19, R12, R2.reuse, R21 ;  /* 0x000000020c137223 */ /* 0x081fe20000000015 */
[C---:B------:R-:W-:Y:S01]  /*2c00*/  FFMA R12, R7.reuse, R2, R24 ;  /* 0x00000002070c7223 */ /* 0x040fe20000000018 */
[----:B------:R-:W0:Y:S04]  /*2c10*/  LDS R22, [R9+0x2dec] ;  /* 0x002dec0009167984 */ /* 0x000e280000000800 */
[----:B------:R-:W0:Y:S01]  /*2c20*/  LDS R2, [R9+0x2df0] ;  /* 0x002df00009027984 */ /* 0x000e220000000800 */
[----:B-1----:R-:W-:-:S03]  /*2c30*/  FFMA R19, R7, R0, R19 ;  /* 0x0000000007137223 */ /* 0x002fc60000000013 */
[----:B------:R-:W1:Y:S04]  /*2c40*/  LDS R7, [R9+0x2df4] ;  /* 0x002df40009077984 */ /* 0x000e680000000800 */
[----:B------:R-:W1:Y:S01]  /*2c50*/  LDS R0, [R9+0x2df8] ;  /* 0x002df80009007984 */ /* 0x000e620000000800 */
[----:B----4-:R-:W-:-:S03]  /*2c60*/  FFMA R20, R14, R20, R27 ;  /* 0x000000140e147223 */ /* 0x010fc6000000001b */
[----:B------:R-:W4:Y:S01]  /*2c70*/  LDS R27, [R9+0x2dfc] ;  /* 0x002dfc00091b7984 */ /* 0x000f220000000800 */
[CC--:B0-----:R-:W-:Y:S01]  /*2c80*/  FFMA R29, R14.reuse, R22.reuse, R29 ;  /* 0x000000160e1d7223 */ /* 0x0c1fe2000000001d */
[C---:B------:R-:W-:Y:S01]  /*2c90*/  FFMA R21, R15.reuse, R22, R20 ;  /* 0x000000160f157223 */ /* 0x040fe20000000014 */
[-C--:B------:R-:W-:Y:S02]  /*2ca0*/  FFMA R20, R14, R2.reuse, R23 ;  /* 0x000000020e147223 */ /* 0x080fe40000000017 */
[CC--:B------:R-:W-:Y:S01]  /*2cb0*/  FFMA R23, R15.reuse, R2.reuse, R29 ;  /* 0x000000020f177223 */ /* 0x0c0fe2000000001d */
[----:B------:R-:W-:Y:S01]  /*2cc0*/  FFMA R21, R16, R2, R21 ;  /* 0x0000000210157223 */ /* 0x000fe20000000015 */
[-C--:B-1----:R-:W-:Y:S01]  /*2cd0*/  FFMA R29, R15, R7.reuse, R20 ;  /* 0x000000070f1d7223 */ /* 0x082fe20000000014 */
[----:B------:R-:W-:Y:S01]  /*2ce0*/  IADD3 R2, PT, PT, R13, 0x5a0, RZ ;  /* 0x000005a00d027810 */ /* 0x000fe20007ffe0ff */
[----:B------:R-:W0:Y:S01]  /*2cf0*/  LDS R20, [R9+0x2e00] ;  /* 0x002e000009147984 */ /* 0x000e220000000800 */
[-C--:B------:R-:W-:Y:S01]  /*2d00*/  FFMA R22, R14, R7.reuse, R3 ;  /* 0x000000070e167223 */ /* 0x080fe20000000003 */
[----:B------:R-:W-:-:S02]  /*2d10*/  FFMA R23, R16, R7, R23 ;  /* 0x0000000710177223 */ /* 0x000fc40000000017 */
[----:B------:R-:W-:-:S04]  /*2d20*/  IMAD.WIDE.U32 R2, R2, 0x4, R4 ;  /* 0x0000000402027825 */ /* 0x000fc800078e0004 */
[-C--:B------:R-:W-:Y:S01]  /*2d30*/  FFMA R24, R14, R0.reuse, R25 ;  /* 0x000000000e187223 */ /* 0x080fe20000000019 */
[CC--:B------:R-:W-:Y:S01]  /*2d40*/  FFMA R7, R15.reuse, R0.reuse, R22 ;  /* 0x000000000f077223 */ /* 0x0c0fe20000000016 */
[----:B------:R-:W-:Y:S02]  /*2d50*/  FFMA R25, R16, R0, R29 ;  /* 0x0000000010197223 */ /* 0x000fe4000000001d */
[----:B------:R-:W5:Y:S01]  /*2d60*/  LDG.E.CONSTANT R0, desc[UR4][R2.64] ;  /* 0x0000000402007981 */ /* 0x000f62000c1e9900 */
[-C--:B----4-:R-:W-:Y:S01]  /*2d70*/  FFMA R22, R14, R27.reuse, R12 ;  /* 0x0000001b0e167223 */ /* 0x090fe2000000000c */
[-C--:B------:R-:W-:Y:S01]  /*2d80*/  FFMA R29, R15, R27.reuse, R24 ;  /* 0x0000001b0f1d7223 */ /* 0x080fe20000000018 */
[----:B------:R-:W-:Y:S01]  /*2d90*/  FFMA R27, R16, R27, R7 ;  /* 0x0000001b101b7223 */ /* 0x000fe20000000007 */
[----:B------:R-:W4:Y:S04]  /*2da0*/  LDG.E.CONSTANT R12, desc[UR4][R2.64+0x100] ;  /* 0x00010004020c7981 */ /* 0x000f28000c1e9900 */
[----:B------:R-:W4:Y:S01]  /*2db0*/  LDG.E.CONSTANT R7, desc[UR4][R2.64+0x80] ;  /* 0x0000800402077981 */ /* 0x000f22000c1e9900 */
[----:B0-----:R-:W-:-:S03]  /*2dc0*/  FFMA R24, R14, R20, R19 ;  /* 0x000000140e187223 */ /* 0x001fc60000000013 */
[----:B------:R-:W0:Y:S01]  /*2dd0*/  LDS R14, [R9+0x2e04] ;  /* 0x002e0400090e7984 */ /* 0x000e220000000800 */
[CC--:B------:R-:W-:Y:S01]  /*2de0*/  FFMA R22, R15.reuse, R20.reuse, R22 ;  /* 0x000000140f167223 */ /* 0x0c0fe20000000016 */
[----:B------:R-:W-:Y:S02]  /*2df0*/  FFMA R19, R16, R20, R29 ;  /* 0x0000001410137223 */ /* 0x000fe4000000001d */
[----:B------:R-:W1:Y:S01]  /*2e00*/  LDS R20, [R9+0x2e08] ;  /* 0x002e080009147984 */ /* 0x000e620000000800 */
[----:B0-----:R-:W-:-:S03]  /*2e10*/  FFMA R15, R15, R14, R24 ;  /* 0x0000000e0f0f7223 */ /* 0x001fc60000000018 */
[----:B------:R-:W2:Y:S01]  /*2e20*/  LDS R24, [R9+0x3170] ;  /* 0x0031700009187984 */ /* 0x000ea20000000800 */
[----:B------:R-:W-:-:S03]  /*2e30*/  FFMA R29, R16, R14, R22 ;  /* 0x0000000e101d7223 */ /* 0x000fc60000000016 */
[----:B------:R-:W0:Y:S01]  /*2e40*/  LDS R22, [R9+0x3174] ;  /* 0x0031740009167984 */ /* 0x000e220000000800 */
[----:B-1----:R-:W-:-:S03]  /*2e50*/  FFMA R15, R16, R20, R15 ;  /* 0x00000014100f7223 */ /* 0x002fc6000000000f */
[----:B------:R-:W1:Y:S04]  /*2e60*/  LDS R14, [R9+0x3178] ;  /* 0x00317800090e7984 */ /* 0x000e680000000800 */
[----:B------:R-:W1:Y:S04]  /*2e70*/  LDS R20, [R9+0x317c] ;  /* 0x00317c0009147984 */ /* 0x000e680000000800 */
[----:B------:R-:W5:Y:S01]  /*2e80*/  LDS R16, [R9+0x3184] ;  /* 0x0031840009107984 */ /* 0x000f620000000800 */
[C---:B--2---:R-:W-:Y:S01]  /*2e90*/  FFMA R24, R6.reuse, R24, R21 ;  /* 0x0000001806187223 */ /* 0x044fe20000000015 */
[----:B0-----:R-:W-:-:S03]  /*2ea0*/  FFMA R26, R6, R22, R23 ;  /* 0x00000016061a7223 */ /* 0x001fc60000000017 */
[C---:B---3--:R-:W-:Y:S02]  /*2eb0*/  FFMA R21, R17.reuse, R22, R24 ;  /* 0x0000001611157223 */ /* 0x048fe40000000018 */
[----:B------:R-:W0:Y:S01]  /*2ec0*/  LDS R22, [R9+0x3180] ;  /* 0x0031800009167984 */ /* 0x000e220000000800 */
[CC--:B-1----:R-:W-:Y:S01]  /*2ed0*/  FFMA R24, R6.reuse, R14.reuse, R25 ;  /* 0x0000000e06187223 */ /* 0x0c2fe20000000019 */
[C---:B------:R-:W-:Y:S01]  /*2ee0*/  FFMA R23, R17.reuse, R14, R26 ;  /* 0x0000000e11177223 */ /* 0x040fe2000000001a */
[----:B------:R-:W-:Y:S01]  /*2ef0*/  FFMA R27, R6, R20, R27 ;  /* 0x00000014061b7223 */ /* 0x000fe2000000001b */
[C---:B-----5:R-:W-:Y:S01]  /*2f00*/  FFMA R21, R18.reuse, R14, R21 ;  /* 0x0000000e12157223 */ /* 0x060fe20000000015 */
[-C--:B------:R-:W-:Y:S01]  /*2f10*/  FFMA R25, R17, R20.reuse, R24 ;  /* 0x0000001411197223 */ /* 0x080fe20000000018 */
[----:B------:R-:W2:Y:S01]  /*2f20*/  LDG.E.CONSTANT R14, desc[UR4][R2.64+0x180] ;  /* 0x00018004020e7981 */ /* 0x000ea2000c1e9900 */
[----:B------:R-:W-:Y:S01]  /*2f30*/  FFMA R23, R18, R20, R23 ;  /* 0x0000001412177223 */ /* 0x000fe20000000017 */
[C---:B------:R-:W-:Y:S01]  /*2f40*/  FFMA R24, R6.reuse, R16, R29 ;  /* 0x0000001006187223 */ /* 0x040fe2000000001d */
[----:B0-----:R-:W-:-:S02]  /*2f50*/  FFMA R20, R6, R22, R19 ;  /* 0x0000001606147223 */ /* 0x001fc40000000013 */
[----:B------:R-:W3:Y:S01]  /*2f60*/  LDG.E.CONSTANT R19, desc[UR4][R2.64+0x200] ;  /* 0x0002000402137981 */ /* 0x000ee2000c1e9900 */
[C---:B------:R-:W-:Y:S01]  /*2f70*/  FFMA R26, R17.reuse, R22, R27 ;  /* 0x00000016111a7223 */ /* 0x040fe2000000001b */
[----:B------:R-:W-:Y:S02]  /*2f80*/  FFMA R27, R17, R16, R20 ;  /* 0x00000010111b7223 */ /* 0x000fe40000000014 */
[----:B------:R-:W5:Y:S01]  /*2f90*/  LDG.E.CONSTANT R20, desc[UR4][R2.64+0x280] ;  /* 0x0002800402147981 */ /* 0x000f62000c1e9900 */
[C---:B------:R-:W-:Y:S01]  /*2fa0*/  FFMA R22, R18.reuse, R22, R25 ;  /* 0x0000001612167223 */ /* 0x040fe20000000019 */
[----:B------:R-:W-:Y:S02]  /*2fb0*/  FFMA R25, R18, R16, R26 ;  /* 0x0000001012197223 */ /* 0x000fe4000000001a */
[----:B------:R-:W0:Y:S02]  /*2fc0*/  LDS R16, [R9+0x3188] ;  /* 0x0031880009107984 */ /* 0x000e240000000800 */
[----:B0-----:R-:W-:-:S02]  /*2fd0*/  FFMA R29, R6, R16, R15 ;  /* 0x00000010061d7223 */ /* 0x001fc4000000000f */
[----:B------:R-:W0:Y:S01]  /*2fe0*/  LDS R6, [R9+0x318c] ;  /* 0x00318c0009067984 */ /* 0x000e220000000800 */
[CC--:B------:R-:W-:Y:S01]  /*2ff0*/  FFMA R24, R17.reuse, R16.reuse, R24 ;  /* 0x0000001011187223 */ /* 0x0c0fe20000000018 */
[C---:B------:R-:W-:Y:S02]  /*3000*/  FFMA R15, R18.reuse, R16, R27 ;  /* 0x00000010120f7223 */ /* 0x040fe4000000001b */
[----:B------:R-:W1:Y:S01]  /*3010*/  LDS R16, [R9+0x3190] ;  /* 0x0031900009107984 */ /* 0x000e620000000800 */
[-C--:B0-----:R-:W-:Y:S01]  /*3020*/  FFMA R29, R17, R6.reuse, R29 ;  /* 0x00000006111d7223 */ /* 0x081fe2000000001d */
[C---:B------:R-:W-:Y:S02]  /*3030*/  FFMA R27, R18.reuse, R6, R24 ;  /* 0x00000006121b7223 */ /* 0x040fe40000000018 */
[----:B------:R-:W5:Y:S04]  /*3040*/  LDG.E.CONSTANT R17, desc[UR4][R2.64+0x300] ;  /* 0x0003000402117981 */ /* 0x000f68000c1e9900 */
[----:B------:R-:W0:Y:S01]  /*3050*/  LDS R6, [R9+0x34f8] ;  /* 0x0034f80009067984 */ /* 0x000e220000000800 */
[----:B-1----:R-:W-:-:S03]  /*3060*/  FFMA R29, R18, R16, R29 ;  /* 0x00000010121d7223 */ /* 0x002fc6000000001d */
[----:B------:R-:W1:Y:S04]  /*3070*/  LDS R24, [R9+0x34fc] ;  /* 0x0034fc0009187984 */ /* 0x000e680000000800 */
[----:B------:R-:W4:Y:S01]  /*3080*/  LDS R16, [R9+0x3500] ;  /* 0x0035000009107984 */ /* 0x000f220000000800 */
[----:B0-----:R-:W-:-:S03]  /*3090*/  FFMA R18, R0, R6, R21 ;  /* 0x0000000600127223 */ /* 0x001fc60000000015 */
[----:B------:R-:W0:Y:S01]  /*30a0*/  LDS R6, [R9+0x3504] ;  /* 0x0035040009067984 */ /* 0x000e220000000800 */
[CC--:B-1----:R-:W-:Y:S01]  /*30b0*/  FFMA R23, R0.reuse, R24.reuse, R23 ;  /* 0x0000001800177223 */ /* 0x0c2fe20000000017 */
[C---:B----4-:R-:W-:Y:S01]  /*30c0*/  FFMA R21, R7.reuse, R24, R18 ;  /* 0x0000001807157223 */ /* 0x050fe20000000012 */
[-C--:B------:R-:W-:Y:S02]  /*30d0*/  FFMA R18, R0, R16.reuse, R22 ;  /* 0x0000001000127223 */ /* 0x080fe40000000016 */
[CC--:B------:R-:W-:Y:S01]  /*30e0*/  FFMA R24, R7.reuse, R16.reuse, R23 ;  /* 0x0000001007187223 */ /* 0x0c0fe20000000017 */
[----:B------:R-:W-:Y:S01]  /*30f0*/  FFMA R21, R12, R16, R21 ;  /* 0x000000100c157223 */ /* 0x000fe20000000015 */
[----:B------:R-:W4:Y:S04]  /*3100*/  LDG.E.CONSTANT R22, desc[UR4][R2.64+0x380] ;  /* 0x0003800402167981 */ /* 0x000f28000c1e9900 */
[----:B------:R-:W1:Y:S04]  /*3110*/  LDS R16, [R9+0x3508] ;  /* 0x0035080009107984 */ /* 0x000e680000000800 */
[----:B------:R1:W4:Y:S01]  /*3120*/  LDG.E.CONSTANT R23, desc[UR4][R2.64+0x400] ;  /* 0x0004000402177981 */ /* 0x000322000c1e9900 */
[-C--:B0-----:R-:W-:Y:S01]  /*3130*/  FFMA R26, R0, R6.reuse, R25 ;  /* 0x00000006001a7223 */ /* 0x081fe20000000019 */
[----:B------:R-:W-:-:S02]  /*3140*/  FFMA R25, R7, R6, R18 ;  /* 0x0000000607197223 */ /* 0x000fc40000000012 */
[----:B------:R-:W-:Y:S01]  /*3150*/  LDS R18, [R9+0x350c] ;  /* 0x00350c0009127984 */ /* 0x000fe20000000800 */
[-C--:B-1----:R-:W-:Y:S01]  /*3160*/  FFMA R28, R0, R16.reuse, R15 ;  /* 0x00000010001c7223 */ /* 0x082fe2000000000f */
[-C--:B------:R-:W-:Y:S01]  /*3170*/  FFMA R26, R7, R16.reuse, R26 ;  /* 0x00000010071a7223 */ /* 0x080fe2000000001a */
[C---:B------:R-:W-:Y:S02]  /*3180*/  FFMA R15, R12.reuse, R16, R25 ;  /* 0x000000100c0f7223 */ /* 0x040fe40000000019 */
[----:B------:R-:W0:Y:S04]  /*3190*/  LDS R16, [R9+0x3510] ;  /* 0x0035100009107984 */ /* 0x000e280000000800 */
[----:B------:R-:W1:Y:S01]  /*31a0*/  LDS R25, [R9+0x3514] ;  /* 0x0035140009197984 */ /* 0x000e620000000800 */
[----:B------:R-:W-:Y:S01]  /*31b0*/  FFMA R6, R12, R6, R24 ;  /* 0x000000060c067223 */ /* 0x000fe20000000018 */
[----:B0-----:R-:W-:-:S02]  /*31c0*/  FFMA R2, R0, R16, R29 ;  /* 0x0000001000027223 */ /* 0x001fc4000000001d */
[----:B------:R-:W0:Y:S01]  /*31d0*/  LDS R29, [R9+0x3518] ;  /* 0x00351800091d7984 */ /* 0x000e220000000800 */
[-C--:B------:R-:W-:Y:S01]  /*31e0*/  FFMA R24, R0, R18.reuse, R27 ;  /* 0x0000001200187223 */ /* 0x080fe2000000001b */
[CC--:B------:R-:W-:Y:S02]  /*31f0*/  FFMA R27, R7.reuse, R18.reuse, R28 ;  /* 0x00000012071b7223 */ /* 0x0c0fe4000000001c */
[----:B------:R-:W2:Y:S01]  /*3200*/  LDS R0, [R9+0x3880] ;  /* 0x0038800009007984 */ /* 0x000ea20000000800 */
[C---:B------:R-:W-:Y:S01]  /*3210*/  FFMA R3, R12.reuse, R18, R26 ;  /* 0x000000120c037223 */ /* 0x040fe2000000001a */
[C---:B-1----:R-:W-:Y:S02]  /*3220*/  FFMA R18, R7.reuse, R25, R2 ;  /* 0x0000001907127223 */ /* 0x042fe40000000002 */
[----:B------:R-:W1:Y:S01]  /*3230*/  LDS R2, [R9+0x3884] ;  /* 0x0038840009027984 */ /* 0x000e620000000800 */
[-C--:B------:R-:W-:Y:S01]  /*3240*/  FFMA R24, R7, R16.reuse, R24 ;  /* 0x0000001007187223 */ /* 0x080fe20000000018 */
[----:B------:R-:W-:-:S02]  /*3250*/  FFMA R27, R12, R16, R27 ;  /* 0x000000100c1b7223 */ /* 0x000fc4000000001b */
[----:B------:R-:W3:Y:S01]  /*3260*/  LDS R16, [R9+0x3888] ;  /* 0x0038880009107984 */ /* 0x000ee20000000800 */
[----:B------:R-:W-:-:S03]  /*3270*/  FFMA R25, R12, R25, R24 ;  /* 0x000000190c197223 */ /* 0x000fc60000000018 */
[----:B------:R-:W5:Y:S04]  /*3280*/  LDS R24, [R9+0x388c] ;  /* 0x00388c0009187984 */ /* 0x000f680000000800 */
[----:B------:R-:W-:Y:S01]  /*3290*/  LDS R26, [R9+0x3898] ;  /* 0x00389800091a7984 */ /* 0x000fe20000000800 */
[----:B0-----:R-:W-:-:S03]  /*32a0*/  FFMA R7, R12, R29, R18 ;  /* 0x0000001d0c077223 */ /* 0x001fc60000000012 */
[----:B------:R-:W0:Y:S01]  /*32b0*/  LDS R12, [R9+0x3890] ;  /* 0x00389000090c7984 */ /* 0x000e220000000800 */
[----:B--2---:R-:W-:-:S03]  /*32c0*/  FFMA R0, R14, R0, R21 ;  /* 0x000000000e007223 */ /* 0x004fc60000000015 */
[----:B------:R-:W2:Y:S01]  /*32d0*/  LDS R18, [R9+0x3894] ;  /* 0x0038940009127984 */ /* 0x000ea20000000800 */
[CC--:B-1----:R-:W-:Y:S01]  /*32e0*/  FFMA R6, R14.reuse, R2.reuse, R6 ;  /* 0x000000020e067223 */ /* 0x0c2fe20000000006 */
[----:B---3--:R-:W-:Y:S01]  /*32f0*/  FFMA R21, R19, R2, R0 ;  /* 0x0000000213157223 */ /* 0x008fe20000000000 */
[----:B------:R-:W-:-:S03]  /*3300*/  FFMA R2, R14, R16, R15 ;  /* 0x000000100e027223 */ /* 0x000fc6000000000f */
[-C--:B-----5:R-:W-:Y:S01]  /*3310*/  FFMA R0, R20, R16.reuse, R21 ;  /* 0x0000001014007223 */ /* 0x0a0fe20000000015 */
[----:B------:R-:W-:Y:S01]  /*3320*/  IADD3 R21, PT, PT, R13, 0x6c0, RZ ;  /* 0x000006c00d157810 */ /* 0x000fe20007ffe0ff */
[C---:B------:R-:W-:Y:S01]  /*3330*/  FFMA R15, R19.reuse, R16, R6 ;  /* 0x00000010130f7223 */ /* 0x040fe20000000006 */
[-C--:B------:R-:W-:Y:S01]  /*3340*/  FFMA R16, R14, R24.reuse, R3 ;  /* 0x000000180e107223 */ /* 0x080fe20000000003 */
[----:B------:R-:W-:Y:S02]  /*3350*/  FFMA R29, R19, R24, R2 ;  /* 0x00000018131d7223 */ /* 0x000fe40000000002 */
[----:B------:R-:W-:-:S04]  /*3360*/  IMAD.WIDE.U32 R2, R21, 0x4, R4 ;  /* 0x0000000415027825 */ /* 0x000fc800078e0004 */
[----:B------:R-:W-:Y:S02]  /*3370*/  FFMA R6, R20, R24, R15 ;  /* 0x0000001814067223 */ /* 0x000fe4000000000f */
[----:B------:R-:W3:Y:S01]  /*3380*/  LDG.E.CONSTANT R15, desc[UR4][R2.64+0x80] ;  /* 0x00008004020f7981 */ /* 0x000ee2000c1e9900 */
[----:B0-----:R-:W-:-:S03]  /*3390*/  FFMA R21, R19, R12, R16 ;  /* 0x0000000c13157223 */ /* 0x001fc60000000010 */
[----:B------:R-:W5:Y:S01]  /*33a0*/  LDG.E.CONSTANT R16, desc[UR4][R2.64] ;  /* 0x0000000402107981 */ /* 0x000f62000c1e9900 */
[C---:B------:R-:W-:Y:S01]  /*33b0*/  FFMA R24, R14.reuse, R12, R27 ;  /* 0x0000000c0e187223 */ /* 0x040fe2000000001b */
[-C--:B--2---:R-:W-:Y:S02]  /*33c0*/  FFMA R28, R14, R18.reuse, R25 ;  /* 0x000000120e1c7223 */ /* 0x084fe40000000019 */
[----:B------:R-:W-:Y:S01]  /*33d0*/  LDS R27, [R9+0x3c10] ;  /* 0x003c1000091b7984 */ /* 0x000fe20000000800 */
[-C--:B------:R-:W-:Y:S01]  /*33e0*/  FFMA R25, R19, R18.reuse, R24 ;  /* 0x0000001213197223 */ /* 0x080fe20000000018 */
[----:B------:R-:W-:Y:S02]  /*33f0*/  FFMA R24, R20, R18, R21 ;  /* 0x0000001214187223 */ /* 0x000fe40000000015 */
[----:B------:R-:W2:Y:S01]  /*3400*/  LDG.E.CONSTANT R21, desc[UR4][R2.64+0x100] ;  /* 0x0001000402157981 */ /* 0x000ea2000c1e9900 */
[----:B------:R-:W-:-:S03]  /*3410*/  FFMA R18, R14, R26, R7 ;  /* 0x0000001a0e127223 */ /* 0x000fc60000000007 */
[----:B------:R-:W0:Y:S01]  /*3420*/  LDS R7, [R9+0x389c] ;  /* 0x00389c0009077984 */ /* 0x000e220000000800 */
[-C--:B------:R-:W-:Y:S01]  /*3430*/  FFMA R28, R19, R26.reuse, R28 ;  /* 0x0000001a131c7223 */ /* 0x080fe2000000001c */
[C---:B------:R-:W-:Y:S02]  /*3440*/  FFMA R14, R20.reuse, R26, R25 ;  /* 0x0000001a140e7223 */ /* 0x040fe40000000019 */
[----:B------:R-:W1:Y:S01]  /*3450*/  LDS R25, [R9+0x38a0] ;  /* 0x0038a00009197984 */ /* 0x000e620000000800 */
[----:B------:R-:W-:-:S03]  /*3460*/  FFMA R12, R20, R12, R29 ;  /* 0x0000000c140c7223 */ /* 0x000fc6000000001d */
[----:B------:R-:W-:Y:S01]  /*3470*/  LDS R29, [R9+0x3c14] ;  /* 0x003c1400091d7984 */ /* 0x000fe20000000800 */
[----:B0-----:R-:W-:-:S03]  /*3480*/  FFMA R18, R19, R7, R18 ;  /* 0x0000000713127223 */ /* 0x001fc60000000012 */
[----:B------:R-:W0:Y:S01]  /*3490*/  LDS R19, [R9+0x3c08] ;  /* 0x003c080009137984 */ /* 0x000e220000000800 */
[----:B------:R-:W-:-:S03]  /*34a0*/  FFMA R26, R20, R7, R28 ;  /* 0x00000007141a7223 */ /* 0x000fc6000000001c */
[----:B------:R-:W0:Y:S01]  /*34b0*/  LDS R7, [R9+0x3c0c] ;  /* 0x003c0c0009077984 */ /* 0x000e220000000800 */
[----:B-1----:R-:W-:-:S03]  /*34c0*/  FFMA R20, R20, R25, R18 ;  /* 0x0000001914147223 */ /* 0x002fc60000000012 */
[----:B------:R-:W2:Y:S01]  /*34d0*/  LDG.E.CONSTANT R18, desc[UR4][R2.64+0x180] ;  /* 0x0001800402127981 */ /* 0x000ea2000c1e9900 */
[C---:B------:R-:W-:Y:S01]  /*34e0*/  FFMA R25, R17.reuse, R27, R12 ;  /* 0x0000001b11197223 */ /* 0x040fe2000000000c */
[C---:B0-----:R-:W-:Y:S01]  /*34f0*/  FFMA R19, R17.reuse, R19, R0 ;  /* 0x0000001311137223 */ /* 0x041fe20000000000 */
[----:B------:R-:W-:-:S03]  /*3500*/  FFMA R0, R17, R7, R6 ;  /* 0x0000000711007223 */ /* 0x000fc60000000006 */
[C---:B----4-:R-:W-:Y:S01]  /*3510*/  FFMA R6, R22.reuse, R7, R19 ;  /* 0x0000000716067223 */ /* 0x050fe20000000013 */
[C---:B------:R-:W-:Y:S01]  /*3520*/  FFMA R0, R22.reuse, R27, R0 ;  /* 0x0000001b16007223 */ /* 0x040fe20000000000 */
[----:B------:R-:W0:Y:S01]  /*3530*/  LDS R7, [R9+0x3c18] ;  /* 0x003c180009077984 */ /* 0x000e220000000800 */
[----:B------:R-:W-:-:S03]  /*3540*/  FFMA R12, R22, R29, R25 ;  /* 0x0000001d160c7223 */ /* 0x000fc60000000019 */
[----:B------:R-:W4:Y:S01]  /*3550*/  LDG.E.CONSTANT R25, desc[UR4][R2.64+0x280] ;  /* 0x0002800402197981 */ /* 0x000f22000c1e9900 */
[----:B------:R-:W-:-:S03]  /*3560*/  FFMA R27, R23, R27, R6 ;  /* 0x0000001b171b7223 */ /* 0x000fc60000000006 */
[----:B------:R-:W4:Y:S01]  /*3570*/  LDG.E.CONSTANT R6, desc[UR4][R2.64+0x200] ;  /* 0x0002000402067981 */ /* 0x000f22000c1e9900 */
[-C--:B------:R-:W-:Y:S01]  /*3580*/  FFMA R24, R17, R29.reuse, R24 ;  /* 0x0000001d11187223 */ /* 0x080fe20000000018 */
[----:B------:R-:W-:Y:S02]  /*3590*/  FFMA R29, R23, R29, R0 ;  /* 0x0000001d171d7223 */ /* 0x000fe40000000000 */
[----:B------:R-:W1:Y:S01]  /*35a0*/  LDS R19, [R9+0x3c1c] ;  /* 0x003c1c0009137984 */ /* 0x000e620000000800 */
[----:B0-----:R-:W-:-:S03]  /*35b0*/  FFMA R0, R17, R7, R14 ;  /* 0x0000000711007223 */ /* 0x001fc6000000000e */
[----:B------:R-:W0:Y:S01]  /*35c0*/  LDS R14, [R9+0x3c20] ;  /* 0x003c2000090e7984 */ /* 0x000e220000000800 */
[CC--:B------:R-:W-:Y:S01]  /*35d0*/  FFMA R24, R22.reuse, R7.reuse, R24 ;  /* 0x0000000716187223 */ /* 0x0c0fe20000000018 */
[----:B------:R-:W-:Y:S02]  /*35e0*/  FFMA R7, R23, R7, R12 ;  /* 0x0000000717077223 */ /* 0x000fe4000000000c */
[----:B------:R-:W0:Y:S01]  /*35f0*/  LDS R12, [R9+0x3c24] ;  /* 0x003c2400090c7984 */ /* 0x000e220000000800 */
[-C--:B-1----:R-:W-:Y:S01]  /*3600*/  FFMA R0, R22, R19.reuse, R0 ;  /* 0x0000001316007223 */ /* 0x082fe20000000000 */
[C---:B------:R-:W-:Y:S01]  /*3610*/  FFMA R26, R17.reuse, R19, R26 ;  /* 0x00000013111a7223 */ /* 0x040fe2000000001a */
[----:B0-----:R-:W-:-:S03]  /*3620*/  FFMA R17, R17, R14, R20 ;  /* 0x0000000e11117223 */ /* 0x001fc60000000014 */
[CC--:B------:R-:W-:Y:S01]  /*3630*/  FFMA R26, R22.reuse, R14.reuse, R26 ;  /* 0x0000000e161a7223 */ /* 0x0c0fe2000000001a */
[----:B------:R-:W-:Y:S02]  /*3640*/  FFMA R20, R23, R14, R0 ;  /* 0x0000000e17147223 */ /* 0x000fe40000000000 */
[----:B------:R-:W0:Y:S01]  /*3650*/  LDS R0, [R9+0x3c28] ;  /* 0x003c280009007984 */ /* 0x000e220000000800 */
[----:B------:R-:W-:-:S03]  /*3660*/  FFMA R17, R22, R12, R17 ;  /* 0x0000000c16117223 */ /* 0x000fc60000000011 */
[----:B------:R-:W5:Y:S01]  /*3670*/  LDS R14, [R9+0x3f90] ;  /* 0x003f9000090e7984 */ /* 0x000f620000000800 */
[----:B------:R-:W-:-:S03]  /*3680*/  FFMA R22, R23, R12, R26 ;  /* 0x0000000c17167223 */ /* 0x000fc6000000001a */
[----:B------:R-:W1:Y:S01]  /*3690*/  LDS R12, [R9+0x3f94] ;  /* 0x003f9400090c7984 */ /* 0x000e620000000800 */
[----:B------:R-:W-:-:S03]  /*36a0*/  FFMA R19, R23, R19, R24 ;  /* 0x0000001317137223 */ /* 0x000fc60000000018 */
[----:B------:R-:W1:Y:S04]  /*36b0*/  LDS R26, [R9+0x3f98] ;  /* 0x003f9800091a7984 */ /* 0x000e680000000800 */
[----:B------:R-:W2:Y:S01]  /*36c0*/  LDS R24, [R9+0x3f9c] ;  /* 0x003f9c0009187984 */ /* 0x000ea20000000800 */
[----:B0-----:R-:W-:-:S03]  /*36d0*/  FFMA R23, R23, R0, R17 ;  /* 0x0000000017177223 */ /* 0x001fc60000000011 */
[----:B------:R-:W4:Y:S01]  /*36e0*/  LDG.E.CONSTANT R0, desc[UR4][R2.64+0x300] ;  /* 0x0003000402007981 */ /* 0x000f22000c1e9900 */
[C---:B-----5:R-:W-:Y:S01]  /*36f0*/  FFMA R14, R16.reuse, R14, R27 ;  /* 0x0000000e100e7223 */ /* 0x060fe2000000001b */
[C---:B-1----:R-:W-:Y:S01]  /*3700*/  FFMA R28, R16.reuse, R12, R29 ;  /* 0x0000000c101c7223 */ /* 0x042fe2000000001d */
[----:B------:R-:W-:Y:S01]  /*3710*/  FFMA R7, R16, R26, R7 ;  /* 0x0000001a10077223 */ /* 0x000fe20000000007 */
[----:B------:R-:W0:Y:S01]  /*3720*/  LDS R27, [R9+0x3fa4] ;  /* 0x003fa400091b7984 */ /* 0x000e220000000800 */
[----:B---3--:R-:W-:-:S03]  /*3730*/  FFMA R17, R15, R12, R14 ;  /* 0x0000000c0f117223 */ /* 0x008fc6000000000e */
[----:B------:R-:W3:Y:S04]  /*3740*/  LDG.E.CONSTANT R12, desc[UR4][R2.64+0x380] ;  /* 0x00038004020c7981 */ /* 0x000ee8000c1e9900 */
[----:B------:R1:W5:Y:S01]  /*3750*/  LDG.E.CONSTANT R14, desc[UR4][R2.64+0x400] ;  /* 0x00040004020e7981 */ /* 0x000362000c1e9900 */
[-C--:B------:R-:W-:Y:S01]  /*3760*/  FFMA R28, R15, R26.reuse, R28 ;  /* 0x0000001a0f1c7223 */ /* 0x080fe2000000001c */
[----:B--2---:R-:W-:Y:S02]  /*3770*/  FFMA R17, R21, R26, R17 ;  /* 0x0000001a15117223 */ /* 0x004fe40000000011 */
[----:B------:R-:W2:Y:S01]  /*3780*/  LDS R26, [R9+0x3fa0] ;  /* 0x003fa000091a7984 */ /* 0x000ea20000000800 */
[-C--:B------:R-:W-:Y:S01]  /*3790*/  FFMA R19, R16, R24.reuse, R19 ;  /* 0x0000001810137223 */ /* 0x080fe20000000013 */
[----:B------:R-:W-:-:S02]  /*37a0*/  FFMA R29, R15, R24, R7 ;  /* 0x000000180f1d7223 */ /* 0x000fc40000000007 */
[----:B-1----:R-:W1:Y:S01]  /*37b0*/  LDS R2, [R9+0x3fa8] ;  /* 0x003fa80009027984 */ /* 0x002e620000000800 */
[----:B------:R-:W-:Y:S01]  /*37c0*/  FFMA R7, R21, R24, R28 ;  /* 0x0000001815077223 */ /* 0x000fe2000000001c */
[C---:B0-----:R-:W-:Y:S01]  /*37d0*/  FFMA R22, R16.reuse, R27, R22 ;  /* 0x0000001b10167223 */ /* 0x041fe20000000016 */
[-C--:B--2---:R-:W-:Y:S01]  /*37e0*/  FFMA R28, R16, R26.reuse, R20 ;  /* 0x0000001a101c7223 */ /* 0x084fe20000000014 */
[----:B------:R-:W-:-:S03]  /*37f0*/  FFMA R24, R15, R26, R19 ;  /* 0x0000001a0f187223 */ /* 0x000fc60000000013 */
[-C--:B------:R-:W-:Y:S01]  /*3800*/  FFMA R28, R15, R27.reuse, R28 ;  /* 0x0000001b0f1c7223 */ /* 0x080fe2000000001c */
[C---:B------:R-:W-:Y:S02]  /*3810*/  FFMA R27, R21.reuse, R27, R24 ;  /* 0x0000001b151b7223 */ /* 0x040fe40000000018 */
[----:B------:R-:W0:Y:S01]  /*3820*/  LDS R24, [R9+0x3fac] ;  /* 0x003fac0009187984 */ /* 0x000e220000000800 */
[----:B------:R-:W-:-:S03]  /*3830*/  FFMA R20, R21, R26, R29 ;  /* 0x0000001a15147223 */ /* 0x000fc6000000001d */
[----:B------:R-:W2:Y:S01]  /*3840*/  LDS R26, [R9+0x3fb0] ;  /* 0x003fb000091a7984 */ /* 0x000ea20000000800 */
[----:B-1----:R-:W-:-:S03]  /*3850*/  FFMA R23, R16, R2, R23 ;  /* 0x0000000210177223 */ /* 0x002fc60000000017 */
[----:B------:R-:W1:Y:S01]  /*3860*/  LDS R16, [R9+0x4318] ;  /* 0x0043180009107984 */ /* 0x000e620000000800 */
[----:B------:R-:W-:-:S03]  /*3870*/  FFMA R3, R15, R2, R22 ;  /* 0x000000020f037223 */ /* 0x000fc60000000016 */
[----:B------:R-:W1:Y:S01]  /*3880*/  LDS R22, [R9+0x431c] ;  /* 0x00431c0009167984 */ /* 0x000e620000000800 */
[----:B------:R-:W-:Y:S01]  /*3890*/  FFMA R19, R21, R2, R28 ;  /* 0x0000000215137223 */ /* 0x000fe2000000001c */
[----:B------:R-:W-:Y:S02]  /*38a0*/  IADD3 R28, PT, PT, R13, 0x800, RZ ;  /* 0x000008000d1c7810 */ /* 0x000fe40007ffe0ff */
[----:B------:R-:W-:Y:S01]  /*38b0*/  LDS R29, [R9+0x4324] ;  /* 0x00432400091d7984 */ /* 0x000fe20000000800 */
[-C--:B0-----:R-:W-:Y:S01]  /*38c0*/  FFMA R15, R15, R24.reuse, R23 ;  /* 0x000000180f0f7223 */ /* 0x081fe20000000017 */
[----:B------:R-:W-:Y:S02]  /*38d0*/  FFMA R23, R21, R24, R3 ;  /* 0x0000001815177223 */ /* 0x000fe40000000003 */
[----:B------:R-:W0:Y:S01]  /*38e0*/  LDS R24, [R9+0x4320] ;  /* 0x0043200009187984 */ /* 0x000e220000000800 */
[----:B------:R-:W-:Y:S01]  /*38f0*/  IADD3 R3, PT, PT, R13, 0x7e0, RZ ;  /* 0x000007e00d037810 */ /* 0x000fe20007ffe0ff */
[----:B--2---:R-:W-:-:S04]  /*3900*/  FFMA R21, R21, R26, R15 ;  /* 0x0000001a15157223 */ /* 0x004fc8000000000f */
[----:B------:R-:W-:-:S05]  /*3910*/  IMAD.WIDE.U32 R2, R3, 0x4, R4 ;  /* 0x0000000403027825 */ /* 0x000fca00078e0004 */
[----:B------:R2:W5:Y:S01]  /*3920*/  LDG.E.CONSTANT R15, desc[UR4][R2.64] ;  /* 0x00000004020f7981 */ /* 0x000562000c1e9900 */
[----:B-1----:R-:W-:Y:S01]  /*3930*/  FFMA R26, R18, R16, R17 ;  /* 0x00000010121a7223 */ /* 0x002fe20000000011 */
[----:B------:R-:W-:-:S04]  /*3940*/  IMAD.WIDE.U32 R16, R28, 0x4, R4 ;  /* 0x000000041c107825 */ /* 0x000fc800078e0004 */
[----:B------:R-:W-:Y:S02]  /*3950*/  FFMA R7, R18, R22, R7 ;  /* 0x0000001612077223 */ /* 0x000fe40000000007 */
[----:B------:R-:W5:Y:S01]  /*3960*/  LDG.E.CONSTANT R16, desc[UR4][R16.64] ;  /* 0x0000000410107981 */ /* 0x000f62000c1e9900 */
[----:B--2---:R-:W-:-:S05]  /*3970*/  IADD3 R3, PT, PT, R13, 0x820, RZ ;  /* 0x000008200d037810 */ /* 0x004fca0007ffe0ff */
[----:B------:R-:W-:-:S04]  /*3980*/  IMAD.WIDE.U32 R2, R3, 0x4, R4 ;  /* 0x0000000403027825 */ /* 0x000fc800078e0004 */
[C---:B----4-:R-:W-:Y:S01]  /*3990*/  FFMA R28, R6.reuse, R22, R26 ;  /* 0x00000016061c7223 */ /* 0x050fe2000000001a */
[----:B------:R1:W2:Y:S04]  /*39a0*/  LDG.E.CONSTANT R17, desc[UR4][R2.64] ;  /* 0x0000000402117981 */ /* 0x0002a8000c1e9900 */
[----:B------:R-:W4:Y:S01]  /*39b0*/  LDS R22, [R9+0x4328] ;  /* 0x0043280009167984 */ /* 0x000f220000000800 */
[-C--:B0-----:R-:W-:Y:S01]  /*39c0*/  FFMA R26, R6, R24.reuse, R7 ;  /* 0x00000018061a7223 */ /* 0x081fe20000000007 */
[CC--:B------:R-:W-:Y:S01]  /*39d0*/  FFMA R20, R18.reuse, R24.reuse, R20 ;  /* 0x0000001812147223 */ /* 0x0c0fe20000000014 */
[C---:B------:R-:W-:Y:S01]  /*39e0*/  FFMA R7, R25.reuse, R24, R28 ;  /* 0x0000001819077223 */ /* 0x040fe2000000001c */
[-C--:B------:R-:W-:Y:S01]  /*39f0*/  FFMA R27, R18, R29.reuse, R27 ;  /* 0x0000001d121b7223 */ /* 0x080fe2000000001b */
[----:B------:R-:W0:Y:S01]  /*3a00*/  LDS R24, [R9+0x432c] ;  /* 0x00432c0009187984 */ /* 0x000e220000000800 */
[-C--:B------:R-:W-:Y:S01]  /*3a10*/  FFMA R20, R6, R29.reuse, R20 ;  /* 0x0000001d06147223 */ /* 0x080fe20000000014 */
[----:B------:R-:W-:-:S02]  /*3a20*/  FFMA R29, R25, R29, R26 ;  /* 0x0000001d191d7223 */ /* 0x000fc4000000001a */
[----:B-1----:R-:W-:Y:S01]  /*3a30*/  LDS R2, [R9+0x4338] ;  /* 0x0043380009027984 */ /* 0x002fe20000000800 */
[-C--:B----4-:R-:W-:Y:S01]  /*3a40*/  FFMA R19, R18, R22.reuse, R19 ;  /* 0x0000001612137223 */ /* 0x090fe20000000013 */
[CC--:B------:R-:W-:Y:S01]  /*3a50*/  FFMA R26, R6.reuse, R22.reuse, R27 ;  /* 0x00000016061a7223 */ /* 0x0c0fe2000000001b */
[C---:B------:R-:W-:Y:S02]  /*3a60*/  FFMA R20, R25.reuse, R22, R20 ;  /* 0x0000001619147223 */ /* 0x040fe40000000014 */
[----:B------:R-:W1:Y:S01]  /*3a70*/  LDS R22, [R9+0x4330] ;  /* 0x0043300009167984 */ /* 0x000e620000000800 */
[-C--:B0-----:R-:W-:Y:S01]  /*3a80*/  FFMA R28, R6, R24.reuse, R19 ;  /* 0x00000018061c7223 */ /* 0x081fe20000000013 */
[-C--:B------:R-:W-:Y:S02]  /*3a90*/  FFMA R19, R25, R24.reuse, R26 ;  /* 0x0000001819137223 */ /* 0x080fe4000000001a */
[----:B------:R-:W0:Y:S01]  /*3aa0*/  LDS R26, [R9+0x4334] ;  /* 0x00433400091a7984 */ /* 0x000e220000000800 */
[----:B------:R-:W-:-:S03]  /*3ab0*/  FFMA R23, R18, R24, R23 ;  /* 0x0000001812177223 */ /* 0x000fc60000000017 */
[----:B------:R-:W4:Y:S01]  /*3ac0*/  LDS R24, [R9+0x46a0] ;  /* 0x0046a00009187984 */ /* 0x000f220000000800 */
[-C--:B-1----:R-:W-:Y:S01]  /*3ad0*/  FFMA R27, R18, R22.reuse, R21 ;  /* 0x00000016121b7223 */ /* 0x082fe20000000015 */
[CC--:B------:R-:W-:Y:S01]  /*3ae0*/  FFMA R23, R6.reuse, R22.reuse, R23 ;  /* 0x0000001606177223 */ /* 0x0c0fe20000000017 */
[----:B------:R-:W-:Y:S02]  /*3af0*/  FFMA R21, R25, R22, R28 ;  /* 0x0000001619157223 */ /* 0x000fe4000000001c */
[----:B------:R-:W-:Y:S01]  /*3b00*/  LDS R22, [R9+0x46a8] ;  /* 0x0046a80009167984 */ /* 0x000fe20000000800 */
[----:B0-----:R-:W-:-:S03]  /*3b10*/  FFMA R27, R6, R26, R27 ;  /* 0x0000001a061b7223 */ /* 0x001fc6000000001b */
[----:B------:R-:W0:Y:S01]  /*3b20*/  LDS R6, [R9+0x46a4] ;  /* 0x0046a40009067984 */ /* 0x000e220000000800 */
[----:B------:R-:W-:Y:S01]  /*3b30*/  IADD3 R3, PT, PT, R13, 0x840, RZ ;  /* 0x000008400d037810 */ /* 0x000fe20007ffe0ff */
[----:B------:R-:W-:Y:S01]  /*3b40*/  FFMA R23, R25, R26, R23 ;  /* 0x0000001a19177223 */ /* 0x000fe20000000017 */
[----:B------:R-:W-:Y:S01]  /*3b50*/  IADD3 R28, PT, PT, R13, 0x860, RZ ;  /* 0x000008600d1c7810 */ /* 0x000fe20007ffe0ff */
[----:B------:R-:W-:Y:S02]  /*3b60*/  FFMA R25, R25, R2, R27 ;  /* 0x0000000219197223 */ /* 0x000fe4000000001b */
[----:B------:R-:W-:Y:S01]  /*3b70*/  IMAD.WIDE.U32 R2, R3, 0x4, R4 ;  /* 0x0000000403027825 */ /* 0x000fe200078e0004 */
[----:B------:R-:W1:Y:S04]  /*3b80*/  LDS R27, [R9+0x46ac] ;  /* 0x0046ac00091b7984 */ /* 0x000e680000000800 */
[----:B------:R5:W2:Y:S01]  /*3b90*/  LDG.E.CONSTANT R18, desc[UR4][R2.64] ;  /* 0x0000000402127981 */ /* 0x000aa2000c1e9900 */
[C---:B----4-:R-:W-:Y:S01]  /*3ba0*/  FFMA R7, R0.reuse, R24, R7 ;  /* 0x0000001800077223 */ /* 0x050fe20000000007 */
[C---:B0-----:R-:W-:Y:S01]  /*3bb0*/  FFMA R26, R0.reuse, R6, R29 ;  /* 0x00000006001a7223 */ /* 0x041fe2000000001d */
[----:B------:R-:W-:-:S02]  /*3bc0*/  FFMA R29, R0, R22, R20 ;  /* 0x00000016001d7223 */ /* 0x000fc40000000014 */
[C---:B---3--:R-:W-:Y:S01]  /*3bd0*/  FFMA R24, R12.reuse, R6, R7 ;  /* 0x000000060c187223 */ /* 0x048fe20000000007 */
[----:B------:R-:W-:Y:S01]  /*3be0*/  FFMA R26, R12, R22, R26 ;  /* 0x000000160c1a7223 */ /* 0x000fe2000000001a */
[----:B------:R-:W-:-:S04]  /*3bf0*/  IMAD.WIDE.U32 R6, R28, 0x4, R4 ;  /* 0x000000041c067825 */ /* 0x000fc800078e0004 */
[----:B-----5:R-:W-:Y:S01]  /*3c00*/  FFMA R20, R14, R22, R24 ;  /* 0x000000160e147223 */ /* 0x020fe20000000018 */
[----:B------:R-:W-:Y:S01]  /*3c10*/  IADD3 R22, PT, PT, R13, 0x880, RZ ;  /* 0x000008800d167810 */ /* 0x000fe20007ffe0ff */
[----:B------:R-:W0:Y:S04]  /*3c20*/  LDS R28, [R9+0x46b0] ;  /* 0x0046b000091c7984 */ /* 0x000e280000000800 */
[----:B------:R-:W-:Y:S01]  /*3c30*/  IMAD.WIDE.U32 R2, R22, 0x4, R4 ;  /* 0x0000000416027825 */ /* 0x000fe200078e0004 */
[----:B------:R3:W4:Y:S04]  /*3c40*/  LDG.E.CONSTANT R6, desc[UR4][R6.64] ;  /* 0x0000000406067981 */ /* 0x000728000c1e9900 */
[----:B------:R5:W4:Y:S04]  /*3c50*/  LDG.E.CONSTANT R22, desc[UR4][R2.64] ;  /* 0x0000000402167981 */ /* 0x000b28000c1e9900 */
[----:B---3--:R-:W3:Y:S01]  /*3c60*/  LDS R7, [R9+0x46b8] ;  /* 0x0046b80009077984 */ /* 0x008ee20000000800 */
[----:B-1----:R-:W-:-:S03]  /*3c70*/  FFMA R24, R0, R27, R19 ;  /* 0x0000001b00187223 */ /* 0x002fc60000000013 */
[----:B------:R-:W1:Y:S04]  /*3c80*/  LDS R19, [R9+0x46b4] ;  /* 0x0046b40009137984 */ /* 0x000e680000000800 */
[----:B-----5:R-:W5:Y:S01]  /*3c90*/  LDS R3, [R9+0x46bc] ;  /* 0x0046bc0009037984 */ /* 0x020f620000000800 */
[C---:B0-----:R-:W-:Y:S01]  /*3ca0*/  FFMA R21, R0.reuse, R28, R21 ;  /* 0x0000001c00157223 */ /* 0x041fe20000000015 */
[----:B---3--:R-:W-:Y:S02]  /*3cb0*/  FFMA R2, R0, R7, R25 ;  /* 0x0000000700027223 */ /* 0x008fe40000000019 */
[----:B------:R-:W0:Y:S01]  /*3cc0*/  LDS R25, [R9+0x46c0] ;  /* 0x0046c00009197984 */ /* 0x000e220000000800 */
[-C--:B-1----:R-:W-:Y:S01]  /*3cd0*/  FFMA R21, R12, R19.reuse, R21 ;  /* 0x000000130c157223 */ /* 0x082fe20000000015 */
[----:B------:R-:W-:-:S03]  /*3ce0*/  FFMA R23, R0, R19, R23 ;  /* 0x0000001300177223 */ /* 0x000fc60000000017 */
[----:B------:R-:W-:Y:S02]  /*3cf0*/  FFMA R0, R14, R7, R21 ;  /* 0x000000070e007223 */ /* 0x000fe40000000015 */
[----:B------:R-:W1:Y:S01]  /*3d00*/  LDS R21, [R9+0x4a28] ;  /* 0x004a280009157984 */ /* 0x000e620000000800 */
[-C--:B------:R-:W-:Y:S01]  /*3d10*/  FFMA R29, R12, R27.reuse, R29 ;  /* 0x0000001b0c1d7223 */ /* 0x080fe2000000001d */
[----:B------:R-:W-:Y:S01]  /*3d20*/  FFMA R26, R14, R27, R26 ;  /* 0x0000001b0e1a7223 */ /* 0x000fe2000000001a */
[C---:B------:R-:W-:Y:S01]  /*3d30*/  FFMA R27, R12.reuse, R28, R24 ;  /* 0x0000001c0c1b7223 */ /* 0x040fe20000000018 */
[----:B------:R-:W-:-:S03]  /*3d40*/  FFMA R23, R12, R7, R23 ;  /* 0x000000070c177223 */ /* 0x000fc60000000017 */
[----:B------:R-:W-:Y:S02]  /*3d50*/  FFMA R24, R14, R19, R27 ;  /* 0x000000130e187223 */ /* 0x000fe4000000001b */
[----:B------:R-:W3:Y:S01]  /*3d60*/  LDS R19, [R9+0x4a2c] ;  /* 0x004a2c0009137984 */ /* 0x000ee20000000800 */
[-C--:B-----5:R-:W-:Y:S01]  /*3d70*/  FFMA R2, R12, R3.reuse, R2 ;  /* 0x000000030c027223 */ /* 0x0a0fe20000000002 */
[C---:B------:R-:W-:Y:S01]  /*3d80*/  FFMA R12, R14.reuse, R3, R23 ;  /* 0x000000030e0c7223 */ /* 0x040fe20000000017 */
[C---:B------:R-:W-:Y:S01]  /*3d90*/  IADD3 R3, PT, PT, R13.reuse, 0x8a0, RZ ;  /* 0x000008a00d037810 */ /* 0x040fe20007ffe0ff */
[C---:B------:R-:W-:Y:S01]  /*3da0*/  FFMA R28, R14.reuse, R28, R29 ;  /* 0x0000001c0e1c7223 */ /* 0x040fe2000000001d */
[----:B------:R-:W-:Y:S01]  /*3db0*/  IADD3 R27, PT, PT, R13, 0x8c0, RZ ;  /* 0x000008c00d1b7810 */ /* 0x000fe20007ffe0ff */
[----:B------:R-:W-:Y:S01]  /*3dc0*/  LDS R23, [R9+0x4a34] ;  /* 0x004a340009177984 */ /* 0x000fe20000000800 */
[----:B0-----:R-:W-:Y:S01]  /*3dd0*/  FFMA R14, R14, R25, R2 ;  /* 0x000000190e0e7223 */ /* 0x001fe20000000002 */
[----:B------:R-:W-:-:S02]  /*3de0*/  IMAD.WIDE.U32 R2, R3, 0x4, R4 ;  /* 0x0000000403027825 */ /* 0x000fc400078e0004 */
[----:B------:R-:W0:Y:S04]  /*3df0*/  LDS R25, [R9+0x4a30] ;  /* 0x004a300009197984 */ /* 0x000e280000000800 */
[----:B------:R1:W5:Y:S02]  /*3e00*/  LDG.E.CONSTANT R7, desc[UR4][R2.64] ;  /* 0x0000000402077981 */ /* 0x000364000c1e9900 */
[----:B-1----:R-:W-:Y:S01]  /*3e10*/  FFMA R3, R15, R21, R20 ;  /* 0x000000150f037223 */ /* 0x002fe20000000014 */
[----:B------:R-:W-:-:S06]  /*3e20*/  IMAD.WIDE.U32 R20, R27, 0x4, R4 ;  /* 0x000000041b147825 */ /* 0x000fcc00078e0004 */
[----:B------:R-:W5:Y:S01]  /*3e30*/  LDG.E.CONSTANT R20, desc[UR4][R20.64] ;  /* 0x0000000414147981 */ /* 0x000f62000c1e9900 */
[-C--:B---3--:R-:W-:Y:S01]  /*3e40*/  FFMA R29, R15, R19.reuse, R26 ;  /* 0x000000130f1d7223 */ /* 0x088fe2000000001a */
[----:B------:R-:W-:Y:S01]  /*3e50*/  FFMA R19, R16, R19, R3 ;  /* 0x0000001310137223 */ /* 0x000fe20000000003 */
[----:B------:R-:W-:Y:S01]  /*3e60*/  IADD3 R3, PT, PT, R13, 0x8e0, RZ ;  /* 0x000008e00d037810 */ /* 0x000fe20007ffe0ff */
[----:B------:R-:W1:Y:S04]  /*3e70*/  LDS R26, [R9+0x4a38] ;  /* 0x004a3800091a7984 */ /* 0x000e680000000800 */
[----:B------:R-:W-:-:S04]  /*3e80*/  IMAD.WIDE.U32 R2, R3, 0x4, R4 ;  /* 0x0000000403027825 */ /* 0x000fc800078e0004 */
[-C--:B0-----:R-:W-:Y:S01]  /*3e90*/  FFMA R27, R15, R25.reuse, R28 ;  /* 0x000000190f1b7223 */ /* 0x081fe2000000001c */
[CC--:B------:R-:W-:Y:S01]  /*3ea0*/  FFMA R28, R16.reuse, R25.reuse, R29 ;  /* 0x00000019101c7223 */ /* 0x0c0fe2000000001d */
[----:B--2---:R-:W-:Y:S02]  /*3eb0*/  FFMA R25, R17, R25, R19 ;  /* 0x0000001911197223 */ /* 0x004fe40000000013 */
[----:B------:R0:W2:Y:S01]  /*3ec0*/  LDG.E.CONSTANT R19, desc[UR4][R2.64] ;  /* 0x0000000402137981 */ /* 0x0000a2000c1e9900 */
[-C--:B------:R-:W-:Y:S01]  /*3ed0*/  FFMA R29, R15, R23.reuse, R24 ;  /* 0x000000170f1d7223 */ /* 0x080fe20000000018 */
[CC--:B------:R-:W-:Y:S01]  /*3ee0*/  FFMA R27, R16.reuse, R23.reuse, R27 ;  /* 0x00000017101b7223 */ /* 0x0c0fe2000000001b */
[----:B------:R-:W-:Y:S02]  /*3ef0*/  FFMA R24, R17, R23, R28 ;  /* 0x0000001711187223 */ /* 0x000fe4000000001c */
[----:B------:R-:W3:Y:S04]  /*3f00*/  LDS R23, [R9+0x4a3c] ;  /* 0x004a3c0009177984 */ /* 0x000ee80000000800 */
[----:B0-----:R-:W-:Y:S04]  /*3f10*/  LDS R2, [R9+0x4a48] ;  /* 0x004a480009027984 */ /* 0x001fe80000000800 */
[----:B------:R-:W-:Y:S01]  /*3f20*/  LDS R3, [R9+0x4db8] ;  /* 0x004db80009037984 */ /* 0x000fe20000000800 */
[-C--:B-1----:R-:W-:Y:S01]  /*3f30*/  FFMA R0, R15, R26.reuse, R0 ;  /* 0x0000001a0f007223 */ /* 0x082fe20000000000 */
[CC--:B------:R-:W-:Y:S01]  /*3f40*/  FFMA R28, R16.reuse, R26.reuse, R29 ;  /* 0x0000001a101c7223 */ /* 0x0c0fe2000000001d */
[----:B------:R-:W-:Y:S01]  /*3f50*/  FFMA R26, R17, R26, R27 ;  /* 0x0000001a111a7223 */ /* 0x000fe2000000001b */
[----:B------:R-:W-:Y:S04]  /*3f60*/  LDS R29, [R9+0x4dc0] ;  /* 0x004dc000091d7984 */ /* 0x000fe80000000800 */
[----:B------:R-:W0:Y:S01]  /*3f70*/  LDS R27, [R9+0x4a40] ;  /* 0x004a4000091b7984 */ /* 0x000e220000000800 */
[-C--:B---3--:R-:W-:Y:S01]  /*3f80*/  FFMA R21, R15, R23.reuse, R12 ;  /* 0x000000170f157223 */ /* 0x088fe2000000000c */
[----:B------:R-:W-:-:S02]  /*3f90*/  FFMA R12, R16, R23, R0 ;  /* 0x00000017100c7223 */ /* 0x000fc40000000000 */
[----:B------:R-:W1:Y:S01]  /*3fa0*/  LDS R0, [R9+0x4a44] ;  /* 0x004a440009007984 */ /* 0x000e620000000800 */
[----:B------:R-:W-:Y:S01]  /*3fb0*/  FFMA R23, R17, R23, R28 ;  /* 0x0000001711177223 */ /* 0x000fe2000000001c */
[-C--:B0-----:R-:W-:Y:S01]  /*3fc0*/  FFMA R15, R15, R27.reuse, R14 ;  /* 0x0000001b0f0f7223 */ /* 0x081fe2000000000e */
[CC--:B------:R-:W-:Y:S01]  /*3fd0*/  FFMA R28, R16.reuse, R27.reuse, R21 ;  /* 0x0000001b101c7223 */ /* 0x0c0fe20000000015 */
[C---:B------:R-:W-:Y:S01]  /*3fe0*/  FFMA R27, R17.reuse, R27, R12 ;  /* 0x0000001b111b7223 */ /* 0x040fe2000000000c */
[----:B------:R-:W0:Y:S04]  /*3ff0*/  LDS R14, [R9+0x4db4] ;  /* 0x004db400090e7984 */ /* 0x000e280000000800 */
[----:B------:R-:W3:Y:S01]  /*4000*/  LDS R12, [R9+0x4db0] ;  /* 0x004db000090c7984 */ /* 0x000ee20000000800 */
[-C--:B-1----:R-:W-:Y:S01]  /*4010*/  FFMA R21, R16, R0.reuse, R15 ;  /* 0x0000000010157223 */ /* 0x082fe2000000000f */
[----:B------:R-:W-:-:S02]  /*4020*/  FFMA R15, R17, R0, R28 ;  /* 0x00000000110f7223 */ /* 0x000fc4000000001c */
[----:B------:R-:W1:Y:S01]  /*4030*/  LDS R0, [R9+0x4dbc] ;  /* 0x004dbc0009007984 */ /* 0x000e620000000800 */
[----:B------:R-:W-:Y:S01]  /*4040*/  FFMA R17, R17, R2, R21 ;  /* 0x0000000211117223 */ /* 0x000fe20000000015 */
[----:B------:R-:W-:Y:S01]  /*4050*/  IADD3 R2, PT, PT, R13, 0x900, RZ ;  /* 0x000009000d027810 */ /* 0x000fe20007ffe0ff */
[C---:B------:R-:W-:Y:S01]  /*4060*/  FFMA R26, R18.reuse, R3, R26 ;  /* 0x00000003121a7223 */ /* 0x040fe2000000001a */
[----:B------:R-:W1:Y:S01]  /*4070*/  LDS R21, [R9+0x4dc4] ;  /* 0x004dc40009157984 */ /* 0x000e620000000800 */
[C---:B0-----:R-:W-:Y:S01]  /*4080*/  FFMA R24, R18.reuse, R14, R24 ;  /* 0x0000000e12187223 */ /* 0x041fe20000000018 */
[----:B---3--:R-:W-:-:S04]  /*4090*/  FFMA R25, R18, R12, R25 ;  /* 0x0000000c12197223 */ /* 0x008fc80000000019 */
[C---:B----4-:R-:W-:Y:S01]  /*40a0*/  FFMA R25, R6.reuse, R14, R25 ;  /* 0x0000000e06197223 */ /* 0x050fe20000000019 */
[----:B------:R-:W-:-:S03]  /*40b0*/  FFMA R24, R6, R3, R24 ;  /* 0x0000000306187223 */ /* 0x000fc60000000018 */
[----:B------:R-:W-:Y:S01]  /*40c0*/  FFMA R16, R22, R3, R25 ;  /* 0x0000000316107223 */ /* 0x000fe20000000019 */
[----:B------:R-:W-:-:S04]  /*40d0*/  IMAD.WIDE.U32 R2, R2, 0x4, R4 ;  /* 0x0000000402027825 */ /* 0x000fc800078e0004 */
[-C--:B-1----:R-:W-:Y:S01]  /*40e0*/  FFMA R25, R18, R0.reuse, R23 ;  /* 0x0000000012197223 */ /* 0x082fe20000000017 */
[-C--:B------:R-:W-:Y:S01]  /*40f0*/  FFMA R26, R6, R0.reuse, R26 ;  /* 0x00000000061a7223 */ /* 0x080fe2000000001a */
[----:B------:R-:W-:Y:S01]  /*4100*/  FFMA R24, R22, R0, R24 ;  /* 0x0000000016187223 */ /* 0x000fe20000000018 */
[----:B------:R-:W0:Y:S04]  /*4110*/  LDS R23, [R9+0x4dc8] ;  /* 0x004dc80009177984 */ /* 0x000e280000000800 */
[----:B------:R-:W3:Y:S04]  /*4120*/  LDG.E.CONSTANT R0, desc[UR4][R2.64] ;  /* 0x0000000402007981 */ /* 0x000ee8000c1e9900 */
[----:B------:R-:W4:Y:S04]  /*4130*/  LDG.E.CONSTANT R12, desc[UR4][R2.64+0x80] ;  /* 0x00008004020c7981 */ /* 0x000f28000c1e9900 */
[----:B------:R-:W4:Y:S01]  /*4140*/  LDG.E.CONSTANT R14, desc[UR4][R2.64+0x100] ;  /* 0x00010004020e7981 */ /* 0x000f22000c1e9900 */
[-C--:B------:R-:W-:Y:S01]  /*4150*/  FFMA R27, R18, R29.reuse, R27 ;  /* 0x0000001d121b7223 */ /* 0x080fe2000000001b */
[----:B------:R-:W-:Y:S01]  /*4160*/  FFMA R25, R6, R29, R25 ;  /* 0x0000001d06197223 */ /* 0x000fe20000000019 */
[----:B------:R-:W-:-:S02]  /*4170*/  FFMA R15, R18, R21, R15 ;  /* 0x00000015120f7223 */ /* 0x000fc4000000000f */
[-C--:B------:R-:W-:Y:S01]  /*4180*/  FFMA R27, R6, R21.reuse, R27 ;  /* 0x00000015061b7223 */ /* 0x080fe2000000001b */
[----:B------:R-:W-:Y:S02]  /*4190*/  FFMA R28, R22, R21, R25 ;  /* 0x00000015161c7223 */ /* 0x000fe40000000019 */
[----:B------:R-:W1:Y:S01]  /*41a0*/  LDS R21, [R9+0x4dcc] ;  /* 0x004dcc0009157984 */ /* 0x000e620000000800 */
[-C--:B0-----:R-:W-:Y:S01]  /*41b0*/  FFMA R25, R6, R23.reuse, R15 ;  /* 0x0000001706197223 */ /* 0x081fe2000000000f */
[-C--:B------:R-:W-:Y:S01]  /*41c0*/  FFMA R18, R18, R23.reuse, R17 ;  /* 0x0000001712127223 */ /* 0x080fe20000000011 */
[----:B------:R-:W-:Y:S01]  /*41d0*/  FFMA R15, R22, R23, R27 ;  /* 0x00000017160f7223 */ /* 0x000fe2000000001b */
[----:B------:R-:W-:Y:S04]  /*41e0*/  LDS R17, [R9+0x5138] ;  /* 0x0051380009117984 */ /* 0x000fe80000000800 */
[----:B------:R-:W0:Y:S01]  /*41f0*/  LDS R23, [R9+0x4dd0] ;  /* 0x004dd00009177984 */ /* 0x000e220000000800 */
[-C--:B-1----:R-:W-:Y:S01]  /*4200*/  FFMA R18, R6, R21.reuse, R18 ;  /* 0x0000001506127223 */ /* 0x082fe20000000012 */
[----:B------:R-:W-:-:S02]  /*4210*/  FFMA R6, R22, R21, R25 ;  /* 0x0000001516067223 */ /* 0x000fc40000000019 */
[----:B------:R-:W1:Y:S01]  /*4220*/  LDS R21, [R9+0x513c] ;  /* 0x00513c0009157984 */ /* 0x000e620000000800 */
[----:B------:R-:W-:-:S03]  /*4230*/  FFMA R26, R22, R29, R26 ;  /* 0x0000001d161a7223 */ /* 0x000fc6000000001a */
[----:B------:R-:W1:Y:S01]  /*4240*/  LDS R25, [R9+0x5140] ;  /* 0x0051400009197984 */ /* 0x000e620000000800 */
[----:B0-----:R-:W-:-:S03]  /*4250*/  FFMA R22, R22, R23, R18 ;  /* 0x0000001716167223 */ /* 0x001fc60000000012 */
[----:B------:R-:W0:Y:S01]  /*4260*/  LDS R23, [R9+0x5144] ;  /* 0x0051440009177984 */ /* 0x000e220000000800 */
[----:B-----5:R-:W-:-:S03]  /*4270*/  FFMA R17, R7, R17, R16 ;  /* 0x0000001107117223 */ /* 0x020fc60000000010 */
[----:B------:R-:W5:Y:S01]  /*4280*/  LDS R16, [R9+0x5148] ;  /* 0x0051480009107984 */ /* 0x000f620000000800 */
[CC--:B-1----:R-:W-:Y:S01]  /*4290*/  FFMA R24, R7.reuse, R21.reuse, R24 ;  /* 0x0000001507187223 */ /* 0x0c2fe20000000018 */
[C---:B------:R-:W-:Y:S02]  /*42a0*/  FFMA R18, R20.reuse, R21, R17 ;  /* 0x0000001514127223 */ /* 0x040fe40000000011 */
[----:B------:R-:W1:Y:S01]  /*42b0*/  LDS R21, [R9+0x514c] ;  /* 0x00514c0009157984 */ /* 0x000e620000000800 */
[-C--:B------:R-:W-:Y:S01]  /*42c0*/  FFMA R26, R7, R25.reuse, R26 ;  /* 0x00000019071a7223 */ /* 0x080fe2000000001a */
[CC--:B------:R-:W-:Y:S01]  /*42d0*/  FFMA R24, R20.reuse, R25.reuse, R24 ;  /* 0x0000001914187223 */ /* 0x0c0fe20000000018 */
[----:B--2---:R-:W-:Y:S02]  /*42e0*/  FFMA R17, R19, R25, R18 ;  /* 0x0000001913117223 */ /* 0x004fe40000000012 */
[----:B------:R-:W2:Y:S01]  /*42f0*/  LDG.E.CONSTANT R18, desc[UR4][R2.64+0x180] ;  /* 0x0001800402127981 */ /* 0x000ea2000c1e9900 */
[CC--:B0-----:R-:W-:Y:S01]  /*4300*/  FFMA R25, R7.reuse, R23.reuse, R28 ;  /* 0x0000001707197223 */ /* 0x0c1fe2000000001c */
[CC--:B------:R-:W-:Y:S01]  /*4310*/  FFMA R26, R20.reuse, R23.reuse, R26 ;  /* 0x00000017141a7223 */ /* 0x0c0fe2000000001a */
[-C--:B-----5:R-:W-:Y:S01]  /*4320*/  FFMA R27, R7, R16.reuse, R15 ;  /* 0x00000010071b7223 */ /* 0x0a0fe2000000000f */
[C---:B------:R-:W-:Y:S01]  /*4330*/  FFMA R23, R19.reuse, R23, R24 ;  /* 0x0000001713177223 */ /* 0x040fe20000000018 */
[----:B------:R-:W5:Y:S01]  /*4340*/  LDG.E.CONSTANT R15, desc[UR4][R2.64+0x200] ;  /* 0x00020004020f7981 */ /* 0x000f62000c1e9900 */
[-C--:B------:R-:W-:Y:S01]  /*4350*/  FFMA R24, R20, R16.reuse, R25 ;  /* 0x0000001014187223 */ /* 0x080fe20000000019 */
[----:B------:R-:W-:-:S02]  /*4360*/  FFMA R25, R19, R16, R26 ;  /* 0x0000001013197223 */ /* 0x000fc4000000001a */
[----:B------:R-:W5:Y:S01]  /*4370*/  LDG.E.CONSTANT R16, desc[UR4][R2.64+0x280] ;  /* 0x0002800402107981 */ /* 0x000f62000c1e9900 */
[-C--:B-1----:R-:W-:Y:S01]  /*4380*/  FFMA R29, R7, R21.reuse, R6 ;  /* 0x00000015071d7223 */ /* 0x082fe20000000006 */
[CC--:B------:R-:W-:Y:S02]  /*4390*/  FFMA R6, R20.reuse, R21.reuse, R27 ;  /* 0x0000001514067223 */ /* 0x0c0fe4000000001b */
[----:B------:R-:W0:Y:S01]  /*43a0*/  LDS R27, [R9+0x5150] ;  /* 0x00515000091b7984 */ /* 0x000e220000000800 */
[----:B------:R-:W-:Y:S01]  /*43b0*/  FFMA R21, R19, R21, R24 ;  /* 0x0000001513157223 */ /* 0x000fe20000000018 */
[-C--:B0-----:R-:W-:Y:S02]  /*43c0*/  FFMA R24, R7, R27.reuse, R22 ;  /* 0x0000001b07187223 */ /* 0x081fe40000000016 */
[----:B------:R-:W0:Y:S01]  /*43d0*/  LDS R7, [R9+0x5154] ;  /* 0x0051540009077984 */ /* 0x000e220000000800 */
[-C--:B------:R-:W-:Y:S01]  /*43e0*/  FFMA R22, R20, R27.reuse, R29 ;  /* 0x0000001b14167223 */ /* 0x080fe2000000001d */
[----:B------:R-:W-:-:S02]  /*43f0*/  FFMA R27, R19, R27, R6 ;  /* 0x0000001b131b7223 */ /* 0x000fc40000000006 */
[----:B------:R-:W1:Y:S01]  /*4400*/  LDS R6, [R9+0x5158] ;  /* 0x0051580009067984 */ /* 0x000e620000000800 */
[----:B0-----:R-:W-:-:S03]  /*4410*/  FFMA R24, R20, R7, R24 ;  /* 0x0000000714187223 */ /* 0x001fc60000000018 */
[----:B------:R-:W3:Y:S01]  /*4420*/  LDS R20, [R9+0x54c0] ;  /* 0x0054c00009147984 */ /* 0x000ee20000000800 */
[----:B------:R-:W-:-:S03]  /*4430*/  FFMA R29, R19, R7, R22 ;  /* 0x00000007131d7223 */ /* 0x000fc60000000016 */
[----:B------:R-:W0:Y:S01]  /*4440*/  LDS R22, [R9+0x54c4] ;  /* 0x0054c40009167984 */ /* 0x000e220000000800 */
[----:B-1----:R-:W-:-:S03]  /*4450*/  FFMA R19, R19, R6, R24 ;  /* 0x0000000613137223 */ /* 0x002fc60000000018 */
[----:B------:R-:W1:Y:S04]  /*4460*/  LDS R6, [R9+0x54c8] ;  /* 0x0054c80009067984 */ /* 0x000e680000000800 */
[----:B------:R-:W5:Y:S01]  /*4470*/  LDG.E.CONSTANT R7, desc[UR4][R2.64+0x300] ;  /* 0x0003000402077981 */ /* 0x000f62000c1e9900 */
[----:B---3--:R-:W-:-:S03]  /*4480*/  FFMA R17, R0, R20, R17 ;  /* 0x0000001400117223 */ /* 0x008fc60000000011 */
[----:B------:R-:W3:Y:S01]  /*4490*/  LDS R20, [R9+0x54cc] ;  /* 0x0054cc0009147984 */ /* 0x000ee20000000800 */
[-C--:B0-----:R-:W-:Y:S01]  /*44a0*/  FFMA R23, R0, R22.reuse, R23 ;  /* 0x0000001600177223 */ /* 0x081fe20000000017 */
[----:B----4-:R-:W-:Y:S01]  /*44b0*/  FFMA R17, R12, R22, R17 ;  /* 0x000000160c117223 */ /* 0x010fe20000000011 */
[-C--:B-1----:R-:W-:Y:S01]  /*44c0*/  FFMA R25, R0, R6.reuse, R25 ;  /* 0x0000000600197223 */ /* 0x082fe20000000019 */
[----:B------:R-:W0:Y:S01]  /*44d0*/  LDS R22, [R9+0x54d0] ;  /* 0x0054d00009167984 */ /* 0x000e220000000800 */
[-C--:B------:R-:W-:Y:S01]  /*44e0*/  FFMA R24, R12, R6.reuse, R23 ;  /* 0x000000060c187223 */ /* 0x080fe20000000017 */
[----:B------:R-:W-:Y:S02]  /*44f0*/  FFMA R23, R14, R6, R17 ;  /* 0x000000060e177223 */ /* 0x000fe40000000011 */
[----:B------:R-:W4:Y:S04]  /*4500*/  LDG.E.CONSTANT R6, desc[UR4][R2.64+0x380] ;  /* 0x0003800402067981 */ /* 0x000f28000c1e9900 */
[----:B------:R1:W4:Y:S01]  /*4510*/  LDG.E.CONSTANT R17, desc[UR4][R2.64+0x400] ;  /* 0x0004000402117981 */ /* 0x000322000c1e9900 */
[----:B---3--:R-:W-:-:S03]  /*4520*/  FFMA R28, R12, R20, R25 ;  /* 0x000000140c1c7223 */ /* 0x008fc60000000019 */
[----:B------:R-:W3:Y:S01]  /*4530*/  LDS R25, [R9+0x54d4] ;  /* 0x0054d40009197984 */ /* 0x000ee20000000800 */
[-C--:B------:R-:W-:Y:S01]  /*4540*/  FFMA R26, R0, R20.reuse, R21 ;  /* 0x00000014001a7223 */ /* 0x080fe20000000015 */
[----:B------:R-:W-:Y:S01]  /*4550*/  FFMA R21, R14, R20, R24 ;  /* 0x000000140e157223 */ /* 0x000fe20000000018 */
[-C--:B0-----:R-:W-:Y:S01]  /*4560*/  FFMA R24, R0, R22.reuse, R27 ;  /* 0x0000001600187223 */ /* 0x081fe2000000001b */
[----:B------:R-:W0:Y:S01]  /*4570*/  LDS R20, [R9+0x54d8] ;  /* 0x0054d80009147984 */ /* 0x000e220000000800 */
[-C--:B------:R-:W-:Y:S01]  /*4580*/  FFMA R26, R12, R22.reuse, R26 ;  /* 0x000000160c1a7223 */ /* 0x080fe2000000001a */
[----:B------:R-:W-:Y:S02]  /*4590*/  FFMA R27, R14, R22, R28 ;  /* 0x000000160e1b7223 */ /* 0x000fe4000000001c */
[----:B------:R-:W-:Y:S01]  /*45a0*/  LDS R28, [R9+0x5854] ;  /* 0x00585400091c7984 */ /* 0x000fe20000000800 */
[-C--:B---3--:R-:W-:Y:S01]  /*45b0*/  FFMA R29, R0, R25.reuse, R29 ;  /* 0x00000019001d7223 */ /* 0x088fe2000000001d */
[-C--:B------:R-:W-:Y:S01]  /*45c0*/  FFMA R22, R12, R25.reuse, R24 ;  /* 0x000000190c167223 */ /* 0x080fe20000000018 */
[----:B-1----:R-:W-:-:S02]  /*45d0*/  FFMA R3, R14, R25, R26 ;  /* 0x000000190e037223 */ /* 0x002fc4000000001a */
[----:B------:R-:W1:Y:S01]  /*45e0*/  LDS R25, [R9+0x54dc] ;  /* 0x0054dc0009197984 */ /* 0x000e620000000800 */
[-C--:B0-----:R-:W-:Y:S01]  /*45f0*/  FFMA R2, R0, R20.reuse, R19 ;  /* 0x0000001400027223 */ /* 0x081fe20000000013 */
[-C--:B------:R-:W-:Y:S01]  /*4600*/  FFMA R24, R12, R20.reuse, R29 ;  /* 0x000000140c187223 */ /* 0x080fe2000000001d */
[----:B------:R-:W-:Y:S01]  /*4610*/  FFMA R29, R14, R20, R22 ;  /* 0x000000140e1d7223 */ /* 0x000fe20000000016 */
[----:B------:R-:W2:Y:S04]  /*4620*/  LDS R0, [R9+0x5848] ;  /* 0x0058480009007984 */ /* 0x000ea80000000800 */
[----:B------:R-:W0:Y:S04]  /*4630*/  LDS R19, [R9+0x54e0] ;  /* 0x0054e00009137984 */ /* 0x000e280000000800 */
[----:B------:R-:W-:Y:S01]  /*4640*/  LDS R22, [R9+0x5860] ;  /* 0x0058600009167984 */ /* 0x000fe20000000800 */
[----:B-1----:R-:W-:-:S03]  /*4650*/  FFMA R20, R12, R25, R2 ;  /* 0x000000190c147223 */ /* 0x002fc60000000002 */
[----:B------:R-:W1:Y:S04]  /*4660*/  LDS R2, [R9+0x584c] ;  /* 0x00584c0009027984 */ /* 0x000e680000000800 */
[----:B------:R-:W3:Y:S01]  /*4670*/  LDS R12, [R9+0x5850] ;  /* 0x00585000090c7984 */ /* 0x000ee20000000800 */
[----:B------:R-:W-:-:S03]  /*4680*/  FFMA R25, R14, R25, R24 ;  /* 0x000000190e197223 */ /* 0x000fc60000000018 */
[----:B------:R-:W3:Y:S01]  /*4690*/  LDS R24, [R9+0x5858] ;  /* 0x0058580009187984 */ /* 0x000ee20000000800 */
[----:B--2---:R-:W-:Y:S01]  /*46a0*/  FFMA R0, R18, R0, R23 ;  /* 0x0000000012007223 */ /* 0x004fe20000000017 */
[----:B0-----:R-:W-:Y:S02]  /*46b0*/  FFMA R19, R14, R19, R20 ;  /* 0x000000130e137223 */ /* 0x001fe40000000014 */
[----:B------:R-:W0:Y:S01]  /*46c0*/  LDS R20, [R9+0x585c] ;  /* 0x00585c0009147984 */ /* 0x000e220000000800 */
[CC--:B-1----:R-:W-:Y:S01]  /*46d0*/  FFMA R21, R18.reuse, R2.reuse, R21 ;  /* 0x0000000212157223 */ /* 0x0c2fe20000000015 */
[C---:B-----5:R-:W-:Y:S01]  /*46e0*/  FFMA R23, R15.reuse, R2, R0 ;  /* 0x000000020f177223 */ /* 0x060fe20000000000 */
[-C--:B---3--:R-:W-:Y:S02]  /*46f0*/  FFMA R2, R18, R12.reuse, R27 ;  /* 0x0000000c12027223 */ /* 0x088fe4000000001b */
[-C--:B------:R-:W-:Y:S01]  /*4700*/  FFMA R27, R15, R12.reuse, R21 ;  /* 0x0000000c0f1b7223 */ /* 0x080fe20000000015 */
[----:B------:R-:W-:Y:S01]  /*4710*/  FFMA R21, R16, R12, R23 ;  /* 0x0000000c10157223 */ /* 0x000fe20000000017 */
[----:B------:R-:W-:Y:S01]  /*4720*/  IADD3 R12, PT, PT, R13, 0xa20, RZ ;  /* 0x00000a200d0c7810 */ /* 0x000fe20007ffe0ff */
[-C--:B------:R-:W-:Y:S01]  /*4730*/  FFMA R0, R18, R28.reuse, R3 ;  /* 0x0000001c12007223 */ /* 0x080fe20000000003 */
[----:B------:R-:W-:-:S03]  /*4740*/  FFMA R23, R15, R28, R2 ;  /* 0x0000001c0f177223 */ /* 0x000fc60000000002 */
[----:B------:R-:W-:-:S04]  /*4750*/  IMAD.WIDE.U32 R2, R12, 0x4, R4 ;  /* 0x000000040c027825 */ /* 0x000fc800078e0004 */
[----:B------:R-:W-:Y:S01]  /*4760*/  FFMA R28, R16, R28, R27 ;  /* 0x0000001c101c7223 */ /* 0x000fe2000000001b */
[-C--:B------:R-:W-:Y:S02]  /*4770*/  FFMA R27, R15, R24.reuse, R0 ;  /* 0x000000180f1b7223 */ /* 0x080fe40000000000 */
[----:B------:R-:W2:Y:S04]  /*4780*/  LDG.E.CONSTANT R0, desc[UR4][R2.64] ;  /* 0x0000000402007981 */ /* 0x000ea8000c1e9900 */
[----:B------:R-:W3:Y:S01]  /*4790*/  LDG.E.CONSTANT R12, desc[UR4][R2.64+0x80] ;  /* 0x00008004020c7981 */ /* 0x000ee2000c1e9900 */
[-C--:B------:R-:W-:Y:S01]  /*47a0*/  FFMA R14, R18, R24.reuse, R29 ;  /* 0x00000018120e7223 */ /* 0x080fe2000000001d */
[----:B------:R-:W-:-:S03]  /*47b0*/  FFMA R24, R16, R24, R23 ;  /* 0x0000001810187223 */ /* 0x000fc60000000017 */
[CC--:B0-----:R-:W-:Y:S02]  /*47c0*/  FFMA R23, R15.reuse, R20.reuse, R14 ;  /* 0x000000140f177223 */ /* 0x0c1fe4000000000e */
[----:B------:R-:W5:Y:S01]  /*47d0*/  LDG.E.CONSTANT R14, desc[UR4][R2.64+0x100] ;  /* 0x00010004020e7981 */ /* 0x000f62000c1e9900 */
[-C--:B------:R-:W-:Y:S01]  /*47e0*/  FFMA R26, R18, R20.reuse, R25 ;  /* 0x00000014121a7223 */ /* 0x080fe20000000019 */
[----:B------:R-:W-:Y:S01]  /*47f0*/  FFMA R20, R16, R20, R27 ;  /* 0x0000001410147223 */ /* 0x000fe2000000001b */
[-C--:B------:R-:W-:Y:S02]  /*4800*/  FFMA R27, R18, R22.reuse, R19 ;  /* 0x00000016121b7223 */ /* 0x080fe40000000013 */
[----:B------:R-:W0:Y:S01]  /*4810*/  LDS R19, [R9+0x5864] ;  /* 0x0058640009137984 */ /* 0x000e220000000800 */
[CC--:B------:R-:W-:Y:S01]  /*4820*/  FFMA R25, R15.reuse, R22.reuse, R26 ;  /* 0x000000160f197223 */ /* 0x0c0fe2000000001a */
[----:B------:R-:W-:Y:S02]  /*4830*/  FFMA R18, R16, R22, R23 ;  /* 0x0000001610127223 */ /* 0x000fe40000000017 */
[----:B------:R-:W1:Y:S04]  /*4840*/  LDS R22, [R9+0x5868] ;  /* 0x0058680009167984 */ /* 0x000e680000000800 */
[----:B------:R-:W1:Y:S01]  /*4850*/  LDS R23, [R9+0x5bd4] ;  /* 0x005bd40009177984 */ /* 0x000e620000000800 */
[----:B0-----:R-:W-:-:S03]  /*4860*/  FFMA R27, R15, R19, R27 ;  /* 0x000000130f1b7223 */ /* 0x001fc6000000001b */
[----:B------:R-:W0:Y:S01]  /*4870*/  LDS R15, [R9+0x5bd0] ;  /* 0x005bd000090f7984 */ /* 0x000e220000000800 */
[----:B------:R-:W-:-:S03]  /*4880*/  FFMA R26, R16, R19, R25 ;  /* 0x00000013101a7223 */ /* 0x000fc60000000019 */
[----:B------:R-:W0:Y:S01]  /*4890*/  LDS R19, [R9+0x5bd8] ;  /* 0x005bd80009137984 */ /* 0x000e220000000800 */
[----:B-1----:R-:W-:-:S03]  /*48a0*/  FFMA R22, R16, R22, R27 ;  /* 0x0000001610167223 */ /* 0x002fc6000000001b */
[----:B------:R-:W1:Y:S04]  /*48b0*/  LDS R16, [R9+0x5bdc] ;  /* 0x005bdc0009107984 */ /* 0x000e680000000800 */
[----:B------:R-:W4:Y:S01]  /*48c0*/  LDS R25, [R9+0x5be0] ;  /* 0x005be00009197984 */ /* 0x000f220000000800 */
[C---:B------:R-:W-:Y:S01]  /*48d0*/  FFMA R28, R7.reuse, R23, R28 ;  /* 0x00000017071c7223 */ /* 0x040fe2000000001c */
[C---:B0-----:R-:W-:Y:S01]  /*48e0*/  FFMA R15, R7.reuse, R15, R21 ;  /* 0x0000000f070f7223 */ /* 0x041fe20000000015 */
[C---:B------:R-:W-:Y:S01]  /*48f0*/  FFMA R21, R7.reuse, R19, R24 ;  /* 0x0000001307157223 */ /* 0x040fe20000000018 */
[CC--:B-1----:R-:W-:Y:S02]  /*4900*/  FFMA R27, R7.reuse, R16.reuse, R20 ;  /* 0x00000010071b7223 */ /* 0x0c2fe40000000014 */
[C---:B----4-:R-:W-:Y:S01]  /*4910*/  FFMA R15, R6.reuse, R23, R15 ;  /* 0x00000017060f7223 */ /* 0x050fe2000000000f */
[C---:B------:R-:W-:Y:S01]  /*4920*/  FFMA R24, R6.reuse, R19, R28 ;  /* 0x0000001306187223 */ /* 0x040fe2000000001c */
[CC--:B------:R-:W-:Y:S01]  /*4930*/  FFMA R20, R6.reuse, R16.reuse, R21 ;  /* 0x0000001006147223 */ /* 0x0c0fe20000000015 */
[----:B------:R-:W-:Y:S01]  /*4940*/  FFMA R29, R7, R25, R18 ;  /* 0x00000019071d7223 */ /* 0x000fe20000000012 */
[C---:B------:R-:W-:Y:S01]  /*4950*/  FFMA R19, R17.reuse, R19, R15 ;  /* 0x0000001311137223 */ /* 0x040fe2000000000f */
[C---:B------:R-:W-:Y:S01]  /*4960*/  FFMA R21, R17.reuse, R16, R24 ;  /* 0x0000001011157223 */ /* 0x040fe20000000018 */
[----:B------:R-:W4:Y:S04]  /*4970*/  LDG.E.CONSTANT R15, desc[UR4][R2.64+0x180] ;  /* 0x00018004020f7981 */ /* 0x000f28000c1e9900 */
[----:B------:R-:W4:Y:S04]  /*4980*/  LDG.E.CONSTANT R16, desc[UR4][R2.64+0x200] ;  /* 0x0002000402107981 */ /* 0x000f28000c1e9900 */
[----:B------:R-:W4:Y:S04]  /*4990*/  LDG.E.CONSTANT R18, desc[UR4][R2.64+0x280] ;  /* 0x0002800402127981 */ /* 0x000f28000c1e9900 */
[----:B------:R-:W0:Y:S01]  /*49a0*/  LDS R23, [R9+0x5be4] ;  /* 0x005be40009177984 */ /* 0x000e220000000800 */
[CC--:B------:R-:W-:Y:S01]  /*49b0*/  FFMA R24, R6.reuse, R25.reuse, R27 ;  /* 0x0000001906187223 */ /* 0x0c0fe2000000001b */
[----:B------:R-:W-:Y:S01]  /*49c0*/  FFMA R25, R17, R25, R20 ;  /* 0x0000001911197223 */ /* 0x000fe20000000014 */
[-C--:B0-----:R-:W-:Y:S01]  /*49d0*/  FFMA R27, R7, R23.reuse, R26 ;  /* 0x00000017071b7223 */ /* 0x081fe2000000001a */
[CC--:B------:R-:W-:Y:S01]  /*49e0*/  FFMA R20, R6.reuse, R23.reuse, R29 ;  /* 0x0000001706147223 */ /* 0x0c0fe2000000001d */
[----:B------:R-:W-:Y:S01]  /*49f0*/  FFMA R23, R17, R23, R24 ;  /* 0x0000001711177223 */ /* 0x000fe20000000018 */
[----:B------:R-:W-:Y:S04]  /*4a00*/  LDS R29, [R9+0x5bec] ;  /* 0x005bec00091d7984 */ /* 0x000fe80000000800 */
[----:B------:R-:W0:Y:S02]  /*4a10*/  LDS R24, [R9+0x5be8] ;  /* 0x005be80009187984 */ /* 0x000e240000000800 */
[-C--:B0-----:R-:W-:Y:S01]  /*4a20*/  FFMA R22, R7, R24.reuse, R22 ;  /* 0x0000001807167223 */ /* 0x081fe20000000016 */
[-C--:B------:R-:W-:Y:S01]  /*4a30*/  FFMA R26, R6, R24.reuse, R27 ;  /* 0x00000018061a7223 */ /* 0x080fe2000000001b */
[----:B------:R-:W-:-:S02]  /*4a40*/  FFMA R27, R17, R24, R20 ;  /* 0x00000018111b7223 */ /* 0x000fc40000000014 */
[-C--:B------:R-:W-:Y:S01]  /*4a50*/  FFMA R7, R6, R29.reuse, R22 ;  /* 0x0000001d06077223 */ /* 0x080fe20000000016 */
[----:B------:R-:W0:Y:S01]  /*4a60*/  LDS R20, [R9+0x5bf0] ;  /* 0x005bf00009147984 */ /* 0x000e220000000800 */
[----:B------:R-:W-:-:S03]  /*4a70*/  FFMA R29, R17, R29, R26 ;  /* 0x0000001d111d7223 */ /* 0x000fc6000000001a */
[----:B------:R-:W2:Y:S04]  /*4a80*/  LDS R26, [R9+0x5f58] ;  /* 0x005f5800091a7984 */ /* 0x000ea80000000800 */
[----:B------:R-:W1:Y:S04]  /*4a90*/  LDS R6, [R9+0x5f5c] ;  /* 0x005f5c0009067984 */ /* 0x000e680000000800 */
[----:B------:R-:W3:Y:S04]  /*4aa0*/  LDS R24, [R9+0x5f60] ;  /* 0x005f600009187984 */ /* 0x000ee80000000800 */
[----:B------:R-:W5:Y:S01]  /*4ab0*/  LDS R22, [R9+0x5f64] ;  /* 0x005f640009167984 */ /* 0x000f620000000800 */
[----:B0-----:R-:W-:-:S03]  /*4ac0*/  FFMA R17, R17, R20, R7 ;  /* 0x0000001411117223 */ /* 0x001fc60000000007 */
[----:B------:R-:W4:Y:S01]  /*4ad0*/  LDG.E.CONSTANT R20, desc[UR4][R2.64+0x300] ;  /* 0x0003000402147981 */ /* 0x000f22000c1e9900 */
[C---:B--2---:R-:W-:Y:S01]  /*4ae0*/  FFMA R7, R0.reuse, R26, R19 ;  /* 0x0000001a00077223 */ /* 0x044fe20000000013 */
[-C--:B-1----:R-:W-:Y:S02]  /*4af0*/  FFMA R21, R0, R6.reuse, R21 ;  /* 0x0000000600157223 */ /* 0x082fe40000000015 */
[----:B------:R-:W0:Y:S01]  /*4b00*/  LDS R19, [R9+0x5f68] ;  /* 0x005f680009137984 */ /* 0x000e220000000800 */
[----:B---3--:R-:W-:-:S03]  /*4b10*/  FFMA R7, R12, R6, R7 ;  /* 0x000000060c077223 */ /* 0x008fc60000000007 */
[----:B------:R-:W2:Y:S01]  /*4b20*/  LDG.E.CONSTANT R6, desc[UR4][R2.64+0x380] ;  /* 0x0003800402067981 */ /* 0x000ea2000c1e9900 */
[-C--:B------:R-:W-:Y:S01]  /*4b30*/  FFMA R25, R0, R24.reuse, R25 ;  /* 0x0000001800197223 */ /* 0x080fe20000000019 */
[-C--:B------:R-:W-:Y:S01]  /*4b40*/  FFMA R21, R12, R24.reuse, R21 ;  /* 0x000000180c157223 */ /* 0x080fe20000000015 */
[----:B-----5:R-:W-:Y:S02]  /*4b50*/  FFMA R24, R14, R24, R7 ;  /* 0x000000180e187223 */ /* 0x020fe40000000007 */
[----:B------:R1:W3:Y:S01]  /*4b60*/  LDG.E.CONSTANT R7, desc[UR4][R2.64+0x400] ;  /* 0x0004000402077981 */ /* 0x0002e2000c1e9900 */
[----:B------:R-:W-:-:S03]  /*4b70*/  FFMA R26, R0, R22, R23 ;  /* 0x00000016001a7223 */ /* 0x000fc60000000017 */
[----:B------:R-:W5:Y:S01]  /*4b80*/  LDS R23, [R9+0x5f6c] ;  /* 0x005f6c0009177984 */ /* 0x000f620000000800 */
[----:B------:R-:W-:-:S03]  /*4b90*/  FFMA R25, R12, R22, R25 ;  /* 0x000000160c197223 */ /* 0x000fc60000000019 */
[----:B-1----:R-:W-:Y:S01]  /*4ba0*/  LDS R3, [R9+0x5f74] ;  /* 0x005f740009037984 */ /* 0x002fe20000000800 */
[-C--:B0-----:R-:W-:Y:S01]  /*4bb0*/  FFMA R27, R0, R19.reuse, R27 ;  /* 0x00000013001b7223 */ /* 0x081fe2000000001b */
[-C--:B------:R-:W-:Y:S01]  /*4bc0*/  FFMA R26, R12, R19.reuse, R26 ;  /* 0x000000130c1a7223 */ /* 0x080fe2000000001a */
[----:B------:R-:W-:Y:S01]  /*4bd0*/  FFMA R19, R14, R19, R25 ;  /* 0x000000130e137223 */ /* 0x000fe20000000019 */
[----:B------:R-:W-:Y:S04]  /*4be0*/  LDS R2, [R9+0x62e4] ;  /* 0x0062e40009027984 */ /* 0x000fe80000000800 */
[----:B------:R-:W0:Y:S01]  /*4bf0*/  LDS R25, [R9+0x5f70] ;  /* 0x005f700009197984 */ /* 0x000e220000000800 */
[-C--:B-----5:R-:W-:Y:S01]  /*4c00*/  FFMA R29, R0, R23.reuse, R29 ;  /* 0x00000017001d7223 */ /* 0x0a0fe2000000001d */
[-C--:B------:R-:W-:Y:S01]  /*4c10*/  FFMA R27, R12, R23.reuse, R27 ;  /* 0x000000170c1b7223 */ /* 0x080fe2000000001b */
[----:B------:R-:W-:-:S02]  /*4c20*/  FFMA R26, R14, R23, R26 ;  /* 0x000000170e1a7223 */ /* 0x000fc4000000001a */
[----:B------:R-:W1:Y:S01]  /*4c30*/  LDS R23, [R9+0x5f78] ;  /* 0x005f780009177984 */ /* 0x000e620000000800 */
[----:B------:R-:W-:Y:S01]  /*4c40*/  FFMA R21, R14, R22, R21 ;  /* 0x000000160e157223 */ /* 0x000fe20000000015 */
[-C--:B0-----:R-:W-:Y:S01]  /*4c50*/  FFMA R0, R0, R25.reuse, R17 ;  /* 0x0000001900007223 */ /* 0x081fe20000000011 */
[-C--:B------:R-:W-:Y:S01]  /*4c60*/  FFMA R29, R12, R25.reuse, R29 ;  /* 0x000000190c1d7223 */ /* 0x080fe2000000001d */
[----:B------:R-:W-:Y:S02]  /*4c70*/  FFMA R17, R14, R25, R27 ;  /* 0x000000190e117223 */ /* 0x000fe4000000001b */
[----:B------:R-:W0:Y:S01]  /*4c80*/  LDS R25, [R9+0x62e0] ;  /* 0x0062e00009197984 */ /* 0x000e220000000800 */
[----:B------:R-:W-:-:S03]  /*4c90*/  FFMA R22, R12, R3, R0 ;  /* 0x000000030c167223 */ /* 0x000fc60000000000 */
[----:B------:R-:W5:Y:S01]  /*4ca0*/  LDS R0, [R9+0x62e8] ;  /* 0x0062e80009007984 */ /* 0x000f620000000800 */
[----:B------:R-:W-:-:S03]  /*4cb0*/  FFMA R28, R14, R3, R29 ;  /* 0x000000030e1c7223 */ /* 0x000fc6000000001d */
[----:B------:R-:W5:Y:S01]  /*4cc0*/  LDS R27, [R9+0x62ec] ;  /* 0x0062ec00091b7984 */ /* 0x000f620000000800 */
[----:B-1----:R-:W-:-:S03]  /*4cd0*/  FFMA R22, R14, R23, R22 ;  /* 0x000000170e167223 */ /* 0x002fc60000000016 */
[----:B------:R-:W1:Y:S01]  /*4ce0*/  LDS R14, [R9+0x62f0] ;  /* 0x0062f000090e7984 */ /* 0x000e620000000800 */
[----:B------:R-:W-:Y:S01]  /*4cf0*/  IADD3 R29, PT, PT, R13, 0xb40, RZ ;  /* 0x00000b400d1d7810 */ /* 0x000fe20007ffe0ff */
[CC--:B----4-:R-:W-:Y:S01]  /*4d00*/  FFMA R21, R15.reuse, R2.reuse, R21 ;  /* 0x000000020f157223 */ /* 0x0d0fe20000000015 */
[----:B0-----:R-:W-:Y:S02]  /*4d10*/  FFMA R3, R15, R25, R24 ;  /* 0x000000190f037223 */ /* 0x001fe40000000018 */
[----:B------:R-:W0:Y:S02]  /*4d20*/  LDS R25, [R9+0x62f4] ;  /* 0x0062f40009197984 */ /* 0x000e240000000800 */
[----:B------:R-:W-:Y:S01]  /*4d30*/  FFMA R23, R16, R2, R3 ;  /* 0x0000000210177223 */ /* 0x000fe20000000003 */
[----:B------:R-:W-:-:S04]  /*4d40*/  IMAD.WIDE.U32 R2, R29, 0x4, R4 ;  /* 0x000000041d027825 */ /* 0x000fc800078e0004 */
[CC--:B-----5:R-:W-:Y:S01]  /*4d50*/  FFMA R19, R15.reuse, R0.reuse, R19 ;  /* 0x000000000f137223 */ /* 0x0e0fe20000000013 */
[-C--:B------:R-:W-:Y:S01]  /*4d60*/  FFMA R21, R16, R0.reuse, R21 ;  /* 0x0000000010157223 */ /* 0x080fe20000000015 */
[----:B------:R-:W-:Y:S01]  /*4d70*/  FFMA R23, R18, R0, R23 ;  /* 0x0000000012177223 */ /* 0x000fe20000000017 */
[----:B------:R-:W4:Y:S04]  /*4d80*/  LDS R24, [R9+0x62f8] ;  /* 0x0062f80009187984 */ /* 0x000f280000000800 */
[----:B------:R-:W5:Y:S04]  /*4d90*/  LDG.E.CONSTANT R0, desc[UR4][R2.64] ;  /* 0x0000000402007981 */ /* 0x000f68000c1e9900 */
[----:B------:R-:W5:Y:S01]  /*4da0*/  LDG.E.CONSTANT R12, desc[UR4][R2.64+0x80] ;  /* 0x00008004020c7981 */ /* 0x000f62000c1e9900 */
[CC--:B------:R-:W-:Y:S01]  /*4db0*/  FFMA R29, R15.reuse, R27.reuse, R26 ;  /* 0x0000001b0f1d7223 */ /* 0x0c0fe2000000001a */
[-C--:B------:R-:W-:Y:S01]  /*4dc0*/  FFMA R19, R16, R27.reuse, R19 ;  /* 0x0000001b10137223 */ /* 0x080fe20000000013 */
[----:B------:R-:W-:Y:S01]  /*4dd0*/  FFMA R21, R18, R27, R21 ;  /* 0x0000001b12157223 */ /* 0x000fe20000000015 */
[CC--:B-1----:R-:W-:Y:S01]  /*4de0*/  FFMA R27, R15.reuse, R14.reuse, R17 ;  /* 0x0000000e0f1b7223 */ /* 0x0c2fe20000000011 */
[-C--:B------:R-:W-:Y:S01]  /*4df0*/  FFMA R29, R16, R14.reuse, R29 ;  /* 0x0000000e101d7223 */ /* 0x080fe2000000001d */
[----:B------:R-:W-:Y:S01]  /*4e00*/  FFMA R19, R18, R14, R19 ;  /* 0x0000000e12137223 */ /* 0x000fe20000000013 */
[----:B------:R-:W-:Y:S04]  /*4e10*/  LDS R26, [R9+0x6300] ;  /* 0x00630000091a7984 */ /* 0x000fe80000000800 */
[----:B------:R-:W5:Y:S01]  /*4e20*/  LDG.E.CONSTANT R14, desc[UR4][R2.64+0x100] ;  /* 0x00010004020e7981 */ /* 0x000f62000c1e9900 */
[C---:B0-----:R-:W-:Y:S01]  /*4e30*/  FFMA R17, R15.reuse, R25, R28 ;  /* 0x000000190f117223 */ /* 0x041fe2000000001c */
[----:B----4-:R-:W-:-:S02]  /*4e40*/  FFMA R22, R15, R24, R22 ;  /* 0x000000180f167223 */ /* 0x010fc40000000016 */
[----:B------:R-:W0:Y:S01]  /*4e50*/  LDS R15, [R9+0x62fc] ;  /* 0x0062fc00090f7984 */ /* 0x000e220000000800 */
[-C--:B------:R-:W-:Y:S01]  /*4e60*/  FFMA R27, R16, R25.reuse, R27 ;  /* 0x00000019101b7223 */ /* 0x080fe2000000001b */
[----:B------:R-:W-:Y:S01]  /*4e70*/  FFMA R25, R18, R25, R29 ;  /* 0x0000001912197223 */ /* 0x000fe2000000001d */
[-C--:B------:R-:W-:Y:S02]  /*4e80*/  FFMA R17, R16, R24.reuse, R17 ;  /* 0x0000001810117223 */ /* 0x080fe40000000011 */
[----:B------:R-:W-:Y:S01]  /*4e90*/  FFMA R24, R18, R24, R27 ;  /* 0x0000001812187223 */ /* 0x000fe2000000001b */
[-C--:B0-----:R-:W-:Y:S01]  /*4ea0*/  FFMA R29, R16, R15.reuse, R22 ;  /* 0x0000000f101d7223 */ /* 0x081fe20000000016 */
[C---:B------:R-:W-:Y:S01]  /*4eb0*/  FFMA R27, R18.reuse, R15, R17 ;  /* 0x0000000f121b7223 */ /* 0x040fe20000000011 */
[----:B------:R-:W-:Y:S02]  /*4ec0*/  LDS R16, [R9+0x6668] ;  /* 0x0066680009107984 */ /* 0x000fe40000000800 */
[----:B------:R-:W-:-:S02]  /*4ed0*/  FFMA R18, R18, R26, R29 ;  /* 0x0000001a12127223 */ /* 0x000fc4000000001d */
[----:B------:R-:W0:Y:S04]  /*4ee0*/  LDS R26, [R9+0x666c] ;  /* 0x00666c00091a7984 */ /* 0x000e280000000800 */
[----:B------:R-:W1:Y:S04]  /*4ef0*/  LDS R29, [R9+0x6670] ;  /* 0x00667000091d7984 */ /* 0x000e680000000800 */
[----:B------:R-:W4:Y:S04]  /*4f00*/  LDS R22, [R9+0x6674] ;  /* 0x0066740009167984 */ /* 0x000f280000000800 */
[----:B------:R-:W5:Y:S04]  /*4f10*/  LDG.E.CONSTANT R15, desc[UR4][R2.64+0x200] ;  /* 0x00020004020f7981 */ /* 0x000f68000c1e9900 */
[----:B------:R-:W5:Y:S01]  /*4f20*/  LDG.E.CONSTANT R17, desc[UR4][R2.64+0x280] ;  /* 0x0002800402117981 */ /* 0x000f62000c1e9900 */
[C---:B0-----:R-:W-:Y:S01]  /*4f30*/  FFMA R21, R20.reuse, R26, R21 ;  /* 0x0000001a14157223 */ /* 0x041fe20000000015 */
[----:B------:R-:W-:-:S02]  /*4f40*/  FFMA R23, R20, R16, R23 ;  /* 0x0000001014177223 */ /* 0x000fc40000000017 */
[----:B------:R0:W5:Y:S01]  /*4f50*/  LDG.E.CONSTANT R16, desc[UR4][R2.64+0x180] ;  /* 0x0001800402107981 */ /* 0x000162000c1e9900 */
[CC--:B-1----:R-:W-:Y:S01]  /*4f60*/  FFMA R19, R20.reuse, R29.reuse, R19 ;  /* 0x0000001d14137223 */ /* 0x0c2fe20000000013 */
[----:B----4-:R-:W-:Y:S02]  /*4f70*/  FFMA R25, R20, R22, R25 ;  /* 0x0000001614197223 */ /* 0x010fe40000000019 */
[----:B0-----:R-:W-:Y:S01]  /*4f80*/  LDS R3, [R9+0x69f4] ;  /* 0x0069f40009037984 */ /* 0x001fe20000000800 */
[----:B--2---:R-:W-:-:S03]  /*4f90*/  FFMA R28, R6, R29, R21 ;  /* 0x0000001d061c7223 */ /* 0x004fc60000000015 */
[----:B------:R-:W0:Y:S01]  /*4fa0*/  LDS R21, [R9+0x6678] ;  /* 0x0066780009157984 */ /* 0x000e220000000800 */
[----:B------:R-:W-:-:S04]  /*4fb0*/  FFMA R26, R6, R26, R23 ;  /* 0x0000001a061a7223 */ /* 0x000fc80000000017 */
[C---:B---3--:R-:W-:Y:S01]  /*4fc0*/  FFMA R29, R7.reuse, R29, R26 ;  /* 0x0000001d071d7223 */ /* 0x048fe2000000001a */
[----:B------:R-:W-:Y:S02]  /*4fd0*/  FFMA R26, R6, R22, R19 ;  /* 0x00000016061a7223 */ /* 0x000fe40000000013 */
[----:B------:R-:W1:Y:S01]  /*4fe0*/  LDS R19, [R9+0x667c] ;  /* 0x00667c0009137984 */ /* 0x000e620000000800 */
[-C--:B0-----:R-:W-:Y:S01]  /*4ff0*/  FFMA R23, R20, R21.reuse, R24 ;  /* 0x0000001514177223 */ /* 0x081fe20000000018 */
[CC--:B------:R-:W-:Y:S01]  /*5000*/  FFMA R24, R6.reuse, R21.reuse, R25 ;  /* 0x0000001506187223 */ /* 0x0c0fe20000000019 */
[----:B------:R-:W-:Y:S02]  /*5010*/  FFMA R25, R7, R21, R26 ;  /* 0x0000001507197223 */ /* 0x000fe4000000001a */
[----:B------:R-:W0:Y:S01]  /*5020*/  LDS R21, [R9+0x6680] ;  /* 0x0066800009157984 */ /* 0x000e220000000800 */
[-C--:B-1----:R-:W-:Y:S01]  /*5030*/  FFMA R2, R6, R19.reuse, R23 ;  /* 0x0000001306027223 */ /* 0x082fe20000000017 */
[----:B------:R-:W-:-:S02]  /*5040*/  FFMA R27, R20, R19, R27 ;  /* 0x00000013141b7223 */ /* 0x000fc4000000001b */
[----:B------:R-:W1:Y:S01]  /*5050*/  LDS R23, [R9+0x6684] ;  /* 0x0066840009177984 */ /* 0x000e620000000800 */
[C---:B------:R-:W-:Y:S01]  /*5060*/  FFMA R19, R7.reuse, R19, R24 ;  /* 0x0000001307137223 */ /* 0x040fe20000000018 */
[----:B------:R-:W-:Y:S02]  /*5070*/  FFMA R22, R7, R22, R28 ;  /* 0x0000001607167223 */ /* 0x000fe4000000001c */
[----:B------:R-:W-:Y:S01]  /*5080*/  LDS R26, [R9+0x69fc] ;  /* 0x0069fc00091a7984 */ /* 0x000fe20000000800 */
[----:B0-----:R-:W-:-:S03]  /*5090*/  FFMA R20, R20, R21, R18 ;  /* 0x0000001514147223 */ /* 0x001fc60000000012 */
[----:B------:R-:W0:Y:S01]  /*50a0*/  LDS R18, [R9+0x6688] ;  /* 0x0066880009127984 */ /* 0x000e220000000800 */
[CC--:B------:R-:W-:Y:S01]  /*50b0*/  FFMA R24, R6.reuse, R21.reuse, R27 ;  /* 0x0000001506187223 */ /* 0x0c0fe2000000001b */
[C---:B------:R-:W-:Y:S02]  /*50c0*/  FFMA R21, R7.reuse, R21, R2 ;  /* 0x0000001507157223 */ /* 0x040fe40000000002 */
[----:B------:R-:W5:Y:S01]  /*50d0*/  LDS R2, [R9+0x69f0] ;  /* 0x0069f00009027984 */ /* 0x000f620000000800 */
[-C--:B-1----:R-:W-:Y:S01]  /*50e0*/  FFMA R27, R6, R23.reuse, R20 ;  /* 0x00000017061b7223 */ /* 0x082fe20000000014 */
[----:B------:R-:W-:Y:S01]  /*50f0*/  FFMA R23, R7, R23, R24 ;  /* 0x0000001707177223 */ /* 0x000fe20000000018 */
[----:B------:R-:W-:Y:S01]  /*5100*/  IADD3 R6, PT, PT, R13, 0xc00, RZ ;  /* 0x00000c000d067810 */ /* 0x000fe20007ffe0ff */
[----:B------:R-:W1:Y:S01]  /*5110*/  LDS R24, [R9+0x69f8] ;  /* 0x0069f80009187984 */ /* 0x000e620000000800 */
[----:B0-----:R-:W-:-:S03]  /*5120*/  FFMA R27, R7, R18, R27 ;  /* 0x00000012071b7223 */ /* 0x001fc6000000001b */
[----:B------:R-:W-:-:S05]  /*5130*/  IMAD.WIDE.U32 R6, R6, 0x4, R4 ;  /* 0x0000000406067825 */ /* 0x000fca00078e0004 */
[----:B------:R0:W2:Y:S01]  /*5140*/  LDG.E.CONSTANT R18, desc[UR4][R6.64] ;  /* 0x0000000406127981 */ /* 0x0000a2000c1e9900 */
[C---:B-----5:R-:W-:Y:S01]  /*5150*/  FFMA R2, R0.reuse, R2, R29 ;  /* 0x0000000200027223 */ /* 0x060fe2000000001d */
[----:B------:R-:W-:Y:S01]  /*5160*/  IADD3 R29, PT, PT, R13, 0xc20, RZ ;  /* 0x00000c200d1d7810 */ /* 0x000fe20007ffe0ff */
[-C--:B------:R-:W-:Y:S02]  /*5170*/  FFMA R28, R0, R3.reuse, R22 ;  /* 0x00000003001c7223 */ /* 0x080fe40000000016 */
[----:B0-----:R-:W-:Y:S02]  /*5180*/  FFMA R7, R12, R3, R2 ;  /* 0x000000030c077223 */ /* 0x001fe40000000002 */
[----:B------:R-:W-:-:S04]  /*5190*/  IMAD.WIDE.U32 R2, R29, 0x4, R4 ;  /* 0x000000041d027825 */ /* 0x000fc800078e0004 */
[-C--:B-1----:R-:W-:Y:S01]  /*51a0*/  FFMA R22, R0, R24.reuse, R25 ;  /* 0x0000001800167223 */ /* 0x082fe20000000019 */
[----:B------:R-:W0:Y:S04]  /*51b0*/  LDS R29, [R9+0x6a00] ;  /* 0x006a0000091d7984 */ /* 0x000e280000000800 */
[----:B------:R1:W3:Y:S01]  /*51c0*/  LDG.E.CONSTANT R20, desc[UR4][R2.64] ;  /* 0x0000000402147981 */ /* 0x0002e2000c1e9900 */
[----:B------:R-:W-:Y:S01]  /*51d0*/  FFMA R25, R14, R24, R7 ;  /* 0x000000180e197223 */ /* 0x000fe20000000007 */
[----:B-1----:R-:W-:-:S05]  /*51e0*/  IADD3 R3, PT, PT, R13, 0xc40, RZ ;  /* 0x00000c400d037810 */ /* 0x002fca0007ffe0ff */
[----:B------:R-:W-:-:S06]  /*51f0*/  IMAD.WIDE.U32 R6, R3, 0x4, R4 ;  /* 0x0000000403067825 */ /* 0x000fcc00078e0004 */
[----:B------:R1:W4:Y:S01]  /*5200*/  LDG.E.CONSTANT R6, desc[UR4][R6.64] ;  /* 0x0000000406067981 */ /* 0x000322000c1e9900 */
[----:B------:R-:W-:-:S03]  /*5210*/  FFMA R3, R12, R26, R22 ;  /* 0x0000001a0c037223 */ /* 0x000fc60000000016 */
[----:B------:R-:W5:Y:S01]  /*5220*/  LDS R22, [R9+0x6a04] ;  /* 0x006a040009167984 */ /* 0x000f620000000800 */
[----:B------:R-:W-:Y:S01]  /*5230*/  FFMA R28, R12, R24, R28 ;  /* 0x000000180c1c7223 */ /* 0x000fe2000000001c */
[C---:B0-----:R-:W-:Y:S02]  /*5240*/  FFMA R2, R0.reuse, R29, R21 ;  /* 0x0000001d00027223 */ /* 0x041fe40000000015 */
[----:B-1----:R-:W-:Y:S04]  /*5250*/  LDS R7, [R9+0x6a0c] ;  /* 0x006a0c0009077984 */ /* 0x002fe80000000800 */
[----:B------:R-:W0:Y:S01]  /*5260*/  LDS R21, [R9+0x6a08] ;  /* 0x006a080009157984 */ /* 0x000e220000000800 */
[----:B------:R-:W-:-:S04]  /*5270*/  FFMA R24, R0, R26, R19 ;  /* 0x0000001a00187223 */ /* 0x000fc80000000013 */
[-C--:B------:R-:W-:Y:S01]  /*5280*/  FFMA R24, R12, R29.reuse, R24 ;  /* 0x0000001d0c187223 */ /* 0x080fe20000000018 */
[----:B------:R-:W-:Y:S01]  /*5290*/  FFMA R29, R14, R29, R3 ;  /* 0x0000001d0e1d7223 */ /* 0x000fe20000000003 */
[-C--:B-----5:R-:W-:Y:S01]  /*52a0*/  FFMA R23, R0, R22.reuse, R23 ;  /* 0x0000001600177223 */ /* 0x0a0fe20000000017 */
[-C--:B------:R-:W-:Y:S01]  /*52b0*/  FFMA R2, R12, R22.reuse, R2 ;  /* 0x000000160c027223 */ /* 0x080fe20000000002 */
[----:B------:R-:W-:Y:S02]  /*52c0*/  FFMA R3, R14, R22, R24 ;  /* 0x000000160e037223 */ /* 0x000fe40000000018 */
[----:B------:R-:W-:Y:S01]  /*52d0*/  LDS R24, [R9+0x6d80] ;  /* 0x006d800009187984 */ /* 0x000fe20000000800 */
[----:B0-----:R-:W-:-:S03]  /*52e0*/  FFMA R22, R0, R21, R27 ;  /* 0x0000001500167223 */ /* 0x001fc6000000001b */
[----:B------:R-:W0:Y:S01]  /*52f0*/  LDS R0, [R9+0x6a10] ;  /* 0x006a100009007984 */ /* 0x000e220000000800 */
[-C--:B------:R-:W-:Y:S01]  /*5300*/  FFMA R23, R12, R21.reuse, R23 ;  /* 0x000000150c177223 */ /* 0x080fe20000000017 */
[----:B------:R-:W-:Y:S01]  /*5310*/  FFMA R27, R14, R21, R2 ;  /* 0x000000150e1b7223 */ /* 0x000fe20000000002 */
[-C--:B------:R-:W-:Y:S01]  /*5320*/  FFMA R12, R12, R7.reuse, R22 ;  /* 0x000000070c0c7223 */ /* 0x080fe20000000016 */
[----:B------:R-:W1:Y:S04]  /*5330*/  LDS R2, [R9+0x6d78] ;  /* 0x006d780009027984 */ /* 0x000e680000000800 */
[----:B------:R-:W5:Y:S01]  /*5340*/  LDS R22, [R9+0x6d7c] ;  /* 0x006d7c0009167984 */ /* 0x000f620000000800 */
[C---:B------:R-:W-:Y:S01]  /*5350*/  FFMA R21, R14.reuse, R7, R23 ;  /* 0x000000070e157223 */ /* 0x040fe20000000017 */
[C---:B------:R-:W-:Y:S01]  /*5360*/  FFMA R19, R14.reuse, R26, R28 ;  /* 0x0000001a0e137223 */ /* 0x040fe2000000001c */
[----:B0-----:R-:W-:-:S02]  /*5370*/  FFMA R7, R14, R0, R12 ;  /* 0x000000000e077223 */ /* 0x001fc4000000000c */
[----:B------:R-:W0:Y:S04]  /*5380*/  LDS R14, [R9+0x6d84] ;  /* 0x006d8400090e7984 */ /* 0x000e280000000800 */
[----:B------:R-:W0:Y:S04]  /*5390*/  LDS R12, [R9+0x6d88] ;  /* 0x006d8800090c7984 */ /* 0x000e280000000800 */
[----:B------:R-:W0:Y:S01]  /*53a0*/  LDS R0, [R9+0x6d8c] ;  /* 0x006d8c0009007984 */ /* 0x000e220000000800 */
[C---:B-1----:R-:W-:Y:S01]  /*53b0*/  FFMA R2, R16.reuse, R2, R25 ;  /* 0x0000000210027223 */ /* 0x042fe20000000019 */
[----:B-----5:R-:W-:-:S03]  /*53c0*/  FFMA R19, R16, R22, R19 ;  /* 0x0000001610137223 */ /* 0x020fc60000000013 */
[C---:B------:R-:W-:Y:S01]  /*53d0*/  FFMA R2, R15.reuse, R22, R2 ;  /* 0x000000160f027223 */ /* 0x040fe20000000002 */
[-C--:B------:R-:W-:Y:S01]  /*53e0*/  FFMA R26, R15, R24.reuse, R19 ;  /* 0x000000180f1a7223 */ /* 0x080fe20000000013 */
[----:B------:R-:W-:Y:S01]  /*53f0*/  IADD3 R19, PT, PT, R13, 0xc60, RZ ;  /* 0x00000c600d137810 */ /* 0x000fe20007ffe0ff */
[CC--:B------:R-:W-:Y:S01]  /*5400*/  FFMA R22, R16.reuse, R24.reuse, R29 ;  /* 0x0000001810167223 */ /* 0x0c0fe2000000001d */
[----:B------:R-:W-:Y:S01]  /*5410*/  FFMA R23, R17, R24, R2 ;  /* 0x0000001811177223 */ /* 0x000fe20000000002 */
[----:B0-----:R-:W-:Y:S02]  /*5420*/  FFMA R24, R16, R14, R3 ;  /* 0x0000000e10187223 */ /* 0x001fe40000000003 */
[----:B------:R-:W-:-:S04]  /*5430*/  IMAD.WIDE.U32 R2, R19, 0x4, R4 ;  /* 0x0000000413027825 */ /* 0x000fc800078e0004 */
[----:B------:R-:W-:Y:S01]  /*5440*/  FFMA R22, R15, R14, R22 ;  /* 0x0000000e0f167223 */ /* 0x000fe20000000016 */
[----:B------:R-:W5:Y:S03]  /*5450*/  LDG.E.CONSTANT R19, desc[UR4][R2.64] ;  /* 0x0000000402137981 */ /* 0x000f66000c1e9900 */
[C---:B------:R-:W-:Y:S02]  /*5460*/  FFMA R29, R17.reuse, R12, R22 ;  /* 0x0000000c111d7223 */ /* 0x040fe40000000016 */
[----:B------:R-:W5:Y:S01]  /*5470*/  LDG.E.CONSTANT R22, desc[UR4][R2.64+0x80] ;  /* 0x0000800402167981 */ /* 0x000f62000c1e9900 */
[----:B------:R-:W-:Y:S01]  /*5480*/  FFMA R25, R17, R14, R26 ;  /* 0x0000000e11197223 */ /* 0x000fe2000000001a */
[C---:B------:R-:W-:Y:S02]  /*5490*/  FFMA R14, R16.reuse, R0, R21 ;  /* 0x00000000100e7223 */ /* 0x040fe40000000015 */
[----:B------:R-:W5:Y:S01]  /*54a0*/  LDG.E.CONSTANT R21, desc[UR4][R2.64+0x100] ;  /* 0x0001000402157981 */ /* 0x000f62000c1e9900 */
[-C--:B------:R-:W-:Y:S01]  /*54b0*/  FFMA R26, R16, R12.reuse, R27 ;  /* 0x0000000c101a7223 */ /* 0x080fe2000000001b */
[----:B------:R-:W-:-:S02]  /*54c0*/  FFMA R28, R15, R12, R24 ;  /* 0x0000000c0f1c7223 */ /* 0x000fc40000000018 */
[----:B------:R-:W0:Y:S01]  /*54d0*/  LDS R12, [R9+0x6d90] ;  /* 0x006d9000090c7984 */ /* 0x000e220000000800 */
[-C--:B------:R-:W-:Y:S01]  /*54e0*/  FFMA R24, R15, R0.reuse, R26 ;  /* 0x000000000f187223 */ /* 0x080fe2000000001a */
[----:B------:R-:W-:Y:S02]  /*54f0*/  FFMA R27, R17, R0, R28 ;  /* 0x00000000111b7223 */ /* 0x000fe4000000001c */
[----:B------:R-:W1:Y:S04]  /*5500*/  LDS R0, [R9+0x6d94] ;  /* 0x006d940009007984 */ /* 0x000e680000000800 */
[----:B------:R-:W-:Y:S01]  /*5510*/  LDS R26, [R9+0x710c] ;  /* 0x00710c00091a7984 */ /* 0x000fe20000000800 */
[----:B0-----:R-:W-:-:S03]  /*5520*/  FFMA R7, R16, R12, R7 ;  /* 0x0000000c10077223 */ /* 0x001fc60000000007 */
[----:B------:R-:W0:Y:S01]  /*5530*/  LDS R16, [R9+0x6d98] ;  /* 0x006d980009107984 */ /* 0x000e220000000800 */
[-C--:B------:R-:W-:Y:S01]  /*5540*/  FFMA R14, R15, R12.reuse, R14 ;  /* 0x0000000c0f0e7223 */ /* 0x080fe2000000000e */
[----:B------:R-:W-:Y:S01]  /*5550*/  FFMA R12, R17, R12, R24 ;  /* 0x0000000c110c7223 */ /* 0x000fe20000000018 */
[-C--:B-1----:R-:W-:Y:S02]  /*5560*/  FFMA R24, R15, R0.reuse, R7 ;  /* 0x000000000f187223 */ /* 0x082fe40000000007 */
[----:B------:R-:W2:Y:S01]  /*5570*/  LDS R15, [R9+0x7100] ;  /* 0x00710000090f7984 */ /* 0x000ea20000000800 */
[----:B------:R-:W-:-:S03]  /*5580*/  FFMA R7, R17, R0, R14 ;  /* 0x0000000011077223 */ /* 0x000fc6000000000e */
[----:B------:R-:W1:Y:S04]  /*5590*/  LDS R0, [R9+0x7104] ;  /* 0x0071040009007984 */ /* 0x000e680000000800 */
[----:B------:R-:W5:Y:S01]  /*55a0*/  LDG.E.CONSTANT R14, desc[UR4][R2.64+0x280] ;  /* 0x00028004020e7981 */ /* 0x000f62000c1e9900 */
[----:B0-----:R-:W-:-:S03]  /*55b0*/  FFMA R17, R17, R16, R24 ;  /* 0x0000001011117223 */ /* 0x001fc60000000018 */
[----:B------:R-:W0:Y:S01]  /*55c0*/  LDS R24, [R9+0x7108] ;  /* 0x0071080009187984 */ /* 0x000e220000000800 */
[----:B--2---:R-:W-:-:S03]  /*55d0*/  FFMA R15, R18, R15, R23 ;  /* 0x0000000f120f7223 */ /* 0x004fc60000000017 */
[----:B------:R-:W2:Y:S01]  /*55e0*/  LDS R23, [R9+0x7110] ;  /* 0x0071100009177984 */ /* 0x000ea20000000800 */
[C---:B-1----:R-:W-:Y:S01]  /*55f0*/  FFMA R25, R18.reuse, R0, R25 ;  /* 0x0000000012197223 */ /* 0x042fe20000000019 */
[----:B------:R-:W-:Y:S01]  /*5600*/  FFMA R27, R18, R26, R27 ;  /* 0x0000001a121b7223 */ /* 0x000fe2000000001b */
[----:B---3--:R-:W-:Y:S02]  /*5610*/  FFMA R0, R20, R0, R15 ;  /* 0x0000000014007223 */ /* 0x008fe4000000000f */
[----:B------:R-:W1:Y:S01]  /*5620*/  LDS R15, [R9+0x7114] ;  /* 0x00711400090f7984 */ /* 0x000e620000000800 */
[-C--:B0-----:R-:W-:Y:S01]  /*5630*/  FFMA R29, R18, R24.reuse, R29 ;  /* 0x00000018121d7223 */ /* 0x081fe2000000001d */
[----:B------:R-:W-:-:S03]  /*5640*/  FFMA R25, R20, R24, R25 ;  /* 0x0000001814197223 */ /* 0x000fc60000000019 */
[----:B------:R-:W-:Y:S01]  /*5650*/  FFMA R28, R20, R26, R29 ;  /* 0x0000001a141c7223 */ /* 0x000fe2000000001d */
[C---:B----4-:R-:W-:Y:S02]  /*5660*/  FFMA R24, R6.reuse, R24, R0 ;  /* 0x0000001806187223 */ /* 0x050fe40000000000 */
[----:B------:R-:W3:Y:S01]  /*5670*/  LDG.E.CONSTANT R0, desc[UR4][R2.64+0x180] ;  /* 0x0001800402007981 */ /* 0x000ee2000c1e9900 */
[----:B------:R-:W-:Y:S01]  /*5680*/  FFMA R26, R6, R26, R25 ;  /* 0x0000001a061a7223 */ /* 0x000fe20000000019 */
[-C--:B--2---:R-:W-:Y:S02]  /*5690*/  FFMA R25, R18, R23.reuse, R12 ;  /* 0x0000001712197223 */ /* 0x084fe4000000000c */
[----:B------:R-:W2:Y:S01]  /*56a0*/  LDG.E.CONSTANT R12, desc[UR4][R2.64+0x200] ;  /* 0x00020004020c7981 */ /* 0x000ea2000c1e9900 */
[-C--:B------:R-:W-:Y:S01]  /*56b0*/  FFMA R27, R20, R23.reuse, R27 ;  /* 0x00000017141b7223 */ /* 0x080fe2000000001b */
[----:B------:R-:W-:Y:S01]  /*56c0*/  FFMA R28, R6, R23, R28 ;  /* 0x00000017061c7223 */ /* 0x000fe2000000001c */
[----:B-1----:R-:W-:-:S02]  /*56d0*/  FFMA R23, R20, R15, R25 ;  /* 0x0000000f14177223 */ /* 0x002fc40000000019 */
[----:B------:R-:W0:Y:S01]  /*56e0*/  LDS R25, [R9+0x7118] ;  /* 0x0071180009197984 */ /* 0x000e220000000800 */
[-C--:B------:R-:W-:Y:S01]  /*56f0*/  FFMA R7, R18, R15.reuse, R7 ;  /* 0x0000000f12077223 */ /* 0x080fe20000000007 */
[----:B------:R-:W-:Y:S02]  /*5700*/  FFMA R16, R6, R15, R27 ;  /* 0x0000000f06107223 */ /* 0x000fe4000000001b */
[----:B------:R-:W1:Y:S01]  /*5710*/  LDS R15, [R9+0x711c] ;  /* 0x00711c00090f7984 */ /* 0x000e620000000800 */
[-C--:B0-----:R-:W-:Y:S01]  /*5720*/  FFMA R17, R18, R25.reuse, R17 ;  /* 0x0000001912117223 */ /* 0x081fe20000000011 */
[-C--:B------:R-:W-:Y:S01]  /*5730*/  FFMA R7, R20, R25.reuse, R7 ;  /* 0x0000001914077223 */ /* 0x080fe20000000007 */
[C---:B------:R-:W-:Y:S02]  /*5740*/  FFMA R18, R6.reuse, R25, R23 ;  /* 0x0000001906127223 */ /* 0x040fe40000000017 */
[----:B------:R-:W0:Y:S01]  /*5750*/  LDS R25, [R9+0x7120] ;  /* 0x0071200009197984 */ /* 0x000e220000000800 */
[-C--:B-1----:R-:W-:Y:S01]  /*5760*/  FFMA R23, R6, R15.reuse, R7 ;  /* 0x0000000f06177223 */ /* 0x082fe20000000007 */
[----:B------:R-:W-:-:S02]  /*5770*/  FFMA R17, R20, R15, R17 ;  /* 0x0000000f14117223 */ /* 0x000fc40000000011 */
[----:B------:R-:W5:Y:S04]  /*5780*/  LDS R7, [R9+0x7488] ;  /* 0x0074880009077984 */ /* 0x000f680000000800 */
[----:B------:R-:W1:Y:S01]  /*5790*/  LDS R15, [R9+0x748c] ;  /* 0x00748c00090f7984 */ /* 0x000e620000000800 */
[----:B0-----:R-:W-:-:S03]  /*57a0*/  FFMA R20, R6, R25, R17 ;  /* 0x0000001906147223 */ /* 0x001fc60000000011 */
[----:B------:R-:W0:Y:S04]  /*57b0*/  LDS R17, [R9+0x7490] ;  /* 0x0074900009117984 */ /* 0x000e280000000800 */
[----:B------:R-:W4:Y:S01]  /*57c0*/  LDG.E.CONSTANT R6, desc[UR4][R2.64+0x300] ;  /* 0x0003000402067981 */ /* 0x000f22000c1e9900 */
[C---:B-----5:R-:W-:Y:S01]  /*57d0*/  FFMA R7, R19.reuse, R7, R24 ;  /* 0x0000000713077223 */ /* 0x060fe20000000018 */
[C---:B-1----:R-:W-:Y:S01]  /*57e0*/  FFMA R26, R19.reuse, R15, R26 ;  /* 0x0000000f131a7223 */ /* 0x042fe2000000001a */
[----:B0-----:R-:W-:Y:S01]  /*57f0*/  FFMA R25, R19, R17, R28 ;  /* 0x0000001113197223 */ /* 0x001fe2000000001c */
[----:B------:R-:W0:Y:S01]  /*5800*/  LDS R24, [R9+0x7494] ;  /* 0x0074940009187984 */ /* 0x000e220000000800 */
[C---:B------:R-:W-:Y:S01]  /*5810*/  FFMA R7, R22.reuse, R15, R7 ;  /* 0x0000000f16077223 */ /* 0x040fe20000000007 */
[----:B------:R-:W-:-:S02]  /*5820*/  FFMA R28, R22, R17, R26 ;  /* 0x00000011161c7223 */ /* 0x000fc4000000001a */
[----:B------:R-:W1:Y:S01]  /*5830*/  LDS R26, [R9+0x7498] ;  /* 0x00749800091a7984 */ /* 0x000e620000000800 */
[----:B------:R-:W-:-:S03]  /*5840*/  FFMA R17, R21, R17, R7 ;  /* 0x0000001115117223 */ /* 0x000fc60000000007 */
[----:B------:R-:W5:Y:S04]  /*5850*/  LDG.E.CONSTANT R7, desc[UR4][R2.64+0x380] ;  /* 0x0003800402077981 */ /* 0x000f68000c1e9900 */
[----:B------:R0:W5:Y:S04]  /*5860*/  LDG.E.CONSTANT R15, desc[UR4][R2.64+0x400] ;  /* 0x00040004020f7981 */ /* 0x000168000c1e9900 */
[----:B0-----:R-:W-:Y:S01]  /*5870*/  LDS R3, [R9+0x7810] ;  /* 0x0078100009037984 */ /* 0x001fe20000000800 */
[-C--:B------:R-:W-:Y:S01]  /*5880*/  FFMA R27, R19, R24.reuse, R16 ;  /* 0x00000018131b7223 */ /* 0x080fe20000000010 */
[-C--:B------:R-:W-:Y:S01]  /*5890*/  FFMA R25, R22, R24.reuse, R25 ;  /* 0x0000001816197223 */ /* 0x080fe20000000019 */
[----:B------:R-:W-:-:S02]  /*58a0*/  FFMA R16, R21, R24, R28 ;  /* 0x0000001815107223 */ /* 0x000fc4000000001c */
[----:B------:R-:W0:Y:S01]  /*58b0*/  LDS R28, [R9+0x749c] ;  /* 0x00749c00091c7984 */ /* 0x000e220000000800 */
[----:B-1----:R-:W-:-:S03]  /*58c0*/  FFMA R2, R22, R26, R27 ;  /* 0x0000001a16027223 */ /* 0x002fc6000000001b */
[----:B------:R-:W1:Y:S01]  /*58d0*/  LDS R27, [R9+0x74a0] ;  /* 0x0074a000091b7984 */ /* 0x000e620000000800 */
[----:B------:R-:W-:-:S03]  /*58e0*/  FFMA R24, R21, R26, R25 ;  /* 0x0000001a15187223 */ /* 0x000fc60000000019 */
[----:B------:R-:W1:Y:S01]  /*58f0*/  LDS R25, [R9+0x74a4] ;  /* 0x0074a40009197984 */ /* 0x000e620000000800 */
[C---:B------:R-:W-:Y:S01]  /*5900*/  FFMA R18, R19.reuse, R26, R18 ;  /* 0x0000001a13127223 */ /* 0x040fe20000000012 */
[C---:B0-----:R-:W-:Y:S01]  /*5910*/  FFMA R29, R19.reuse, R28, R23 ;  /* 0x0000001c131d7223 */ /* 0x041fe20000000017 */
[----:B-1----:R-:W-:-:S03]  /*5920*/  FFMA R20, R19, R27, R20 ;  /* 0x0000001b13147223 */ /* 0x002fc60000000014 */
[C---:B------:R-:W-:Y:S01]  /*5930*/  FFMA R26, R22.reuse, R27, R29 ;  /* 0x0000001b161a7223 */ /* 0x040fe2000000001d */
[CC--:B------:R-:W-:Y:S01]  /*5940*/  FFMA R18, R22.reuse, R28.reuse, R18 ;  /* 0x0000001c16127223 */ /* 0x0c0fe20000000012 */
[C---:B------:R-:W-:Y:S01]  /*5950*/  FFMA R23, R21.reuse, R28, R2 ;  /* 0x0000001c15177223 */ /* 0x040fe20000000002 */
[----:B------:R-:W-:Y:S01]  /*5960*/  FFMA R29, R22, R25, R20 ;  /* 0x00000019161d7223 */ /* 0x000fe20000000014 */
[----:B------:R-:W-:Y:S04]  /*5970*/  LDS R19, [R9+0x7818] ;  /* 0x0078180009137984 */ /* 0x000fe80000000800 */
[----:B------:R-:W-:Y:S04]  /*5980*/  LDS R22, [R9+0x7814] ;  /* 0x0078140009167984 */ /* 0x000fe80000000800 */
[----:B------:R-:W0:Y:S04]  /*5990*/  LDS R2, [R9+0x74a8] ;  /* 0x0074a80009027984 */ /* 0x000e280000000800 */
[----:B------:R-:W1:Y:S01]  /*59a0*/  LDS R20, [R9+0x781c] ;  /* 0x00781c0009147984 */ /* 0x000e620000000800 */
[----:B------:R-:W-:-:S03]  /*59b0*/  FFMA R27, R21, R27, R18 ;  /* 0x0000001b151b7223 */ /* 0x000fc60000000012 */
[----:B------:R-:W1:Y:S01]  /*59c0*/  LDS R18, [R9+0x7820] ;  /* 0x0078200009127984 */ /* 0x000e620000000800 */
[----:B------:R-:W-:-:S03]  /*59d0*/  FFMA R25, R21, R25, R26 ;  /* 0x0000001915197223 */ /* 0x000fc6000000001a */
[----:B------:R-:W-:Y:S01]  /*59e0*/  LDS R28, [R9+0x7f30] ;  /* 0x007f3000091c7984 */ /* 0x000fe20000000800 */
[----:B0-----:R-:W-:-:S03]  /*59f0*/  FFMA R21, R21, R2, R29 ;  /* 0x0000000215157223 */ /* 0x001fc6000000001d */
[----:B------:R-:W0:Y:S01]  /*5a00*/  LDS R29, [R9+0x7824] ;  /* 0x00782400091d7984 */ /* 0x000e220000000800 */
[C---:B---3--:R-:W-:Y:S01]  /*5a10*/  FFMA R3, R0.reuse, R3, R17 ;  /* 0x0000000300037223 */ /* 0x048fe20000000011 */
[-C--:B------:R-:W-:Y:S01]  /*5a20*/  FFMA R16, R0, R22.reuse, R16 ;  /* 0x0000001600107223 */ /* 0x080fe20000000010 */
[----:B------:R-:W-:Y:S02]  /*5a30*/  IADD3 R17, PT, PT, R13, 0xd80, RZ ;  /* 0x00000d800d117810 */ /* 0x000fe40007ffe0ff */
[----:B--2---:R-:W-:Y:S01]  /*5a40*/  FFMA R3, R12, R22, R3 ;  /* 0x000000160c037223 */ /* 0x004fe20000000003 */
[-C--:B------:R-:W-:Y:S01]  /*5a50*/  FFMA R24, R0, R19.reuse, R24 ;  /* 0x0000001300187223 */ /* 0x080fe20000000018 */
[-C--:B------:R-:W-:Y:S02]  /*5a60*/  FFMA R16, R12, R19.reuse, R16 ;  /* 0x000000130c107223 */ /* 0x080fe40000000010 */
[----:B------:R-:W-:Y:S01]  /*5a70*/  FFMA R19, R14, R19, R3 ;  /* 0x000000130e137223 */ /* 0x000fe20000000003 */
[----:B------:R-:W-:-:S04]  /*5a80*/  IMAD.WIDE.U32 R2, R17, 0x4, R4 ;  /* 0x0000000411027825 */ /* 0x000fc800078e0004 */
[-C--:B-1----:R-:W-:Y:S01]  /*5a90*/  FFMA R17, R0, R20.reuse, R23 ;  /* 0x0000001400117223 */ /* 0x082fe20000000017 */
[-C--:B------:R-:W-:Y:S01]  /*5aa0*/  FFMA R26, R12, R20.reuse, R24 ;  /* 0x000000140c1a7223 */ /* 0x080fe20000000018 */
[----:B------:R-:W-:Y:S02]  /*5ab0*/  FFMA R23, R14, R20, R16 ;  /* 0x000000140e177223 */ /* 0x000fe40000000010 */
[----:B------:R-:W1:Y:S04]  /*5ac0*/  LDS R20, [R9+0x7828] ;  /* 0x0078280009147984 */ /* 0x000e680000000800 */
[----:B------:R-:W2:Y:S01]  /*5ad0*/  LDG.E.CONSTANT R16, desc[UR4][R2.64] ;  /* 0x0000000402107981 */ /* 0x000ea2000c1e9900 */
[----:B------:R-:W-:-:S03]  /*5ae0*/  FFMA R24, R12, R18, R17 ;  /* 0x000000120c187223 */ /* 0x000fc60000000011 */
[----:B------:R-:W3:Y:S01]  /*5af0*/  LDG.E.CONSTANT R17, desc[UR4][R2.64+0x80] ;  /* 0x0000800402117981 */ /* 0x000ee2000c1e9900 */
[C---:B------:R-:W-:Y:S01]  /*5b00*/  FFMA R22, R0.reuse, R18, R27 ;  /* 0x0000001200167223 */ /* 0x040fe2000000001b */
[----:B0-----:R-:W-:-:S03]  /*5b10*/  FFMA R25, R0, R29, R25 ;  /* 0x0000001d00197223 */ /* 0x001fc60000000019 */
[-C--:B------:R-:W-:Y:S01]  /*5b20*/  FFMA R22, R12, R29.reuse, R22 ;  /* 0x0000001d0c167223 */ /* 0x080fe20000000016 */
[----:B------:R-:W-:Y:S01]  /*5b30*/  FFMA R29, R14, R29, R24 ;  /* 0x0000001d0e1d7223 */ /* 0x000fe20000000018 */
[----:B-1----:R-:W-:Y:S02]  /*5b40*/  FFMA R24, R0, R20, R21 ;  /* 0x0000001400187223 */ /* 0x002fe40000000015 */
[----:B------:R-:W0:Y:S01]  /*5b50*/  LDS R21, [R9+0x782c] ;  /* 0x00782c0009157984 */ /* 0x000e220000000800 */
[----:B------:R-:W-:-:S03]  /*5b60*/  FFMA R27, R14, R18, R26 ;  /* 0x000000120e1b7223 */ /* 0x000fc6000000001a */
[----:B------:R-:W1:Y:S01]  /*5b70*/  LDS R0, [R9+0x7830] ;  /* 0x0078300009007984 */ /* 0x000e620000000800 */
[----:B------:R-:W-:-:S03]  /*5b80*/  FFMA R25, R12, R20, R25 ;  /* 0x000000140c197223 */ /* 0x000fc60000000019 */
[----:B------:R-:W3:Y:S01]  /*5b90*/  LDG.E.CONSTANT R18, desc[UR4][R2.64+0x100] ;  /* 0x0001000402127981 */ /* 0x000ee2000c1e9900 */
[----:B0-----:R-:W-:-:S03]  /*5ba0*/  FFMA R24, R12, R21, R24 ;  /* 0x000000150c187223 */ /* 0x001fc60000000018 */
[----:B------:R-:W4:Y:S01]  /*5bb0*/  LDS R12, [R9+0x7b98] ;  /* 0x007b9800090c7984 */ /* 0x000f220000000800 */
[C---:B------:R-:W-:Y:S01]  /*5bc0*/  FFMA R20, R14.reuse, R20, R22 ;  /* 0x000000140e147223 */ /* 0x040fe20000000016 */
[C---:B------:R-:W-:Y:S01]  /*5bd0*/  FFMA R21, R14.reuse, R21, R25 ;  /* 0x000000150e157223 */ /* 0x040fe20000000019 */
[----:B-1----:R-:W-:Y:S01]  /*5be0*/  FFMA R25, R14, R0, R24 ;  /* 0x000000000e197223 */ /* 0x002fe20000000018 */
[----:B------:R-:W0:Y:S04]  /*5bf0*/  LDS R22, [R9+0x7b9c] ;  /* 0x007b9c0009167984 */ /* 0x000e280000000800 */
[----:B------:R-:W1:Y:S01]  /*5c00*/  LDS R14, [R9+0x7ba0] ;  /* 0x007ba000090e7984 */ /* 0x000e620000000800 */
[----:B----4-:R-:W-:-:S03]  /*5c10*/  FFMA R0, R6, R12, R19 ;  /* 0x0000000c06007223 */ /* 0x010fc60000000013 */
[----:B------:R-:W4:Y:S04]  /*5c20*/  LDS R12, [R9+0x7ba4] ;  /* 0x007ba400090c7984 */ /* 0x000f280000000800 */
[----:B------:R-:W4:Y:S01]  /*5c30*/  LDS R19, [R9+0x7ba8] ;  /* 0x007ba80009137984 */ /* 0x000f220000000800 */
[CC--:B0-----:R-:W-:Y:S01]  /*5c40*/  FFMA R23, R6.reuse, R22.reuse, R23 ;  /* 0x0000001606177223 */ /* 0x0c1fe20000000017 */
[C---:B-----5:R-:W-:Y:S01]  /*5c50*/  FFMA R26, R7.reuse, R22, R0 ;  /* 0x00000016071a7223 */ /* 0x060fe20000000000 */
[-C--:B-1----:R-:W-:Y:S01]  /*5c60*/  FFMA R22, R6, R14.reuse, R27 ;  /* 0x0000000e06167223 */ /* 0x082fe2000000001b */
[----:B------:R-:W0:Y:S01]  /*5c70*/  LDS R0, [R9+0x7bac] ;  /* 0x007bac0009007984 */ /* 0x000e220000000800 */
[-C--:B------:R-:W-:Y:S01]  /*5c80*/  FFMA R24, R7, R14.reuse, R23 ;  /* 0x0000000e07187223 */ /* 0x080fe20000000017 */
[----:B------:R-:W-:-:S02]  /*5c90*/  FFMA R27, R15, R14, R26 ;  /* 0x0000000e0f1b7223 */ /* 0x000fc4000000001a */
[----:B------:R-:W5:Y:S04]  /*5ca0*/  LDG.E.CONSTANT R23, desc[UR4][R2.64+0x180] ;  /* 0x0001800402177981 */ /* 0x000f68000c1e9900 */
[----:B------:R-:W-:Y:S01]  /*5cb0*/  LDS R26, [R9+0x7f2c] ;  /* 0x007f2c00091a7984 */ /* 0x000fe20000000800 */
[-C--:B----4-:R-:W-:Y:S01]  /*5cc0*/  FFMA R22, R7, R12.reuse, R22 ;  /* 0x0000000c07167223 */ /* 0x090fe20000000016 */
[CC--:B------:R-:W-:Y:S01]  /*5cd0*/  FFMA R14, R6.reuse, R12.reuse, R29 ;  /* 0x0000000c060e7223 */ /* 0x0c0fe2000000001d */
[C---:B------:R-:W-:Y:S02]  /*5ce0*/  FFMA R29, R15.reuse, R12, R24 ;  /* 0x0000000c0f1d7223 */ /* 0x040fe40000000018 */
[-C--:B------:R-:W-:Y:S02]  /*5cf0*/  FFMA R12, R15, R19.reuse, R22 ;  /* 0x000000130f0c7223 */ /* 0x080fe40000000016 */
[----:B------:R-:W4:Y:S01]  /*5d00*/  LDG.E.CONSTANT R22, desc[UR4][R2.64+0x200] ;  /* 0x0002000402167981 */ /* 0x000f22000c1e9900 */
[-C--:B------:R-:W-:Y:S01]  /*5d10*/  FFMA R20, R6, R19.reuse, R20 ;  /* 0x0000001306147223 */ /* 0x080fe20000000014 */
[----:B------:R-:W-:-:S02]  /*5d20*/  FFMA R24, R7, R19, R14 ;  /* 0x0000001307187223 */ /* 0x000fc4000000000e */
[----:B------:R-:W4:Y:S01]  /*5d30*/  LDG.E.CONSTANT R19, desc[UR4][R2.64+0x280] ;  /* 0x0002800402137981 */ /* 0x000f22000c1e9900 */
[-C--:B0-----:R-:W-:Y:S01]  /*5d40*/  FFMA R14, R6, R0.reuse, R21 ;  /* 0x00000000060e7223 */ /* 0x081fe20000000015 */
[-C--:B------:R-:W-:Y:S02]  /*5d50*/  FFMA R21, R15, R0.reuse, R24 ;  /* 0x000000000f157223 */ /* 0x080fe40000000018 */
[----:B------:R-:W0:Y:S01]  /*5d60*/  LDS R24, [R9+0x7bb0] ;  /* 0x007bb00009187984 */ /* 0x000e220000000800 */
[----:B------:R-:W-:-:S03]  /*5d70*/  FFMA R20, R7, R0, R20 ;  /* 0x0000000007147223 */ /* 0x000fc60000000014 */
[----:B------:R-:W1:Y:S01]  /*5d80*/  LDS R0, [R9+0x7bb4] ;  /* 0x007bb40009007984 */ /* 0x000e620000000800 */
[-C--:B0-----:R-:W-:Y:S01]  /*5d90*/  FFMA R6, R6, R24.reuse, R25 ;  /* 0x0000001806067223 */ /* 0x081fe20000000019 */
[-C--:B------:R-:W-:Y:S02]  /*5da0*/  FFMA R25, R15, R24.reuse, R20 ;  /* 0x000000180f197223 */ /* 0x080fe40000000014 */
[----:B------:R-:W0:Y:S01]  /*5db0*/  LDS R20, [R9+0x7bb8] ;  /* 0x007bb80009147984 */ /* 0x000e220000000800 */
[C---:B------:R-:W-:Y:S01]  /*5dc0*/  FFMA R14, R7.reuse, R24, R14 ;  /* 0x00000018070e7223 */ /* 0x040fe2000000000e */
[-C--:B-1----:R-:W-:Y:S02]  /*5dd0*/  FFMA R6, R7, R0.reuse, R6 ;  /* 0x0000000007067223 */ /* 0x082fe40000000006 */
[----:B------:R-:W-:Y:S01]  /*5de0*/  LDS R24, [R9+0x7f34] ;  /* 0x007f340009187984 */ /* 0x000fe20000000800 */
[----:B------:R-:W-:-:S03]  /*5df0*/  FFMA R7, R15, R0, R14 ;  /* 0x000000000f077223 */ /* 0x000fc6000000000e */
[----:B------:R-:W2:Y:S04]  /*5e00*/  LDS R0, [R9+0x7f20] ;  /* 0x007f200009007984 */ /* 0x000ea80000000800 */
[----:B------:R-:W1:Y:S01]  /*5e10*/  LDS R14, [R9+0x7f24] ;  /* 0x007f2400090e7984 */ /* 0x000e620000000800 */
[----:B0-----:R-:W-:-:S03]  /*5e20*/  FFMA R15, R15, R20, R6 ;  /* 0x000000140f0f7223 */ /* 0x001fc60000000006 */
[----:B------:R-:W0:Y:S04]  /*5e30*/  LDS R6, [R9+0x7f28] ;  /* 0x007f280009067984 */ /* 0x000e280000000800 */
[----:B------:R-:W4:Y:S01]  /*5e40*/  LDG.E.CONSTANT R20, desc[UR4][R2.64+0x400] ;  /* 0x0004000402147981 */ /* 0x000f22000c1e9900 */
[C---:B--2---:R-:W-:Y:S01]  /*5e50*/  FFMA R0, R16.reuse, R0, R27 ;  /* 0x0000000010007223 */ /* 0x044fe2000000001b */
[----:B-1----:R-:W-:-:S03]  /*5e60*/  FFMA R27, R16, R14, R29 ;  /* 0x0000000e101b7223 */ /* 0x002fc6000000001d */
[----:B---3--:R-:W-:Y:S02]  /*5e70*/  FFMA R29, R17, R14, R0 ;  /* 0x0000000e111d7223 */ /* 0x008fe40000000000 */
[----:B------:R-:W2:Y:S01]  /*5e80*/  LDG.E.CONSTANT R0, desc[UR4][R2.64+0x300] ;  /* 0x0003000402007981 */ /* 0x000ea2000c1e9900 */
[----:B0-----:R-:W-:-:S03]  /*5e90*/  FFMA R14, R16, R6, R12 ;  /* 0x00000006100e7223 */ /* 0x001fc6000000000c */
[----:B------:R0:W3:Y:S01]  /*5ea0*/  LDG.E.CONSTANT R12, desc[UR4][R2.64+0x380] ;  /* 0x00038004020c7981 */ /* 0x0000e2000c1e9900 */
[----:B------:R-:W-:-:S03]  /*5eb0*/  FFMA R27, R17, R6, R27 ;  /* 0x00000006111b7223 */ /* 0x000fc6000000001b */
[----:B0-----:R-:W-:Y:S01]  /*5ec0*/  LDS R2, [R9+0x7f3c] ;  /* 0x007f3c0009027984 */ /* 0x001fe20000000800 */
[C---:B------:R-:W-:Y:S01]  /*5ed0*/  FFMA R21, R16.reuse, R26, R21 ;  /* 0x0000001a10157223 */ /* 0x040fe20000000015 */
[C---:B------:R-:W-:Y:S01]  /*5ee0*/  FFMA R25, R16.reuse, R28, R25 ;  /* 0x0000001c10197223 */ /* 0x040fe20000000019 */
[----:B------:R-:W-:Y:S01]  /*5ef0*/  FFMA R7, R16, R24, R7 ;  /* 0x0000001810077223 */ /* 0x000fe20000000007 */
[----:B------:R-:W-:Y:S01]  /*5f00*/  LDS R3, [R9+0x7f40] ;  /* 0x007f400009037984 */ /* 0x000fe20000000800 */
[C---:B------:R-:W-:Y:S01]  /*5f10*/  FFMA R6, R18.reuse, R6, R29 ;  /* 0x0000000612067223 */ /* 0x040fe2000000001d */
[CC--:B------:R-:W-:Y:S02]  /*5f20*/  FFMA R29, R17.reuse, R26.reuse, R14 ;  /* 0x0000001a111d7223 */ /* 0x0c0fe4000000000e */
[----:B------:R-:W0:Y:S01]  /*5f30*/  LDS R14, [R9+0x7f38] ;  /* 0x007f3800090e7984 */ /* 0x000e220000000800 */
[C---:B------:R-:W-:Y:S01]  /*5f40*/  FFMA R26, R18.reuse, R26, R27 ;  /* 0x0000001a121a7223 */ /* 0x040fe2000000001b */
[C---:B------:R-:W-:Y:S01]  /*5f50*/  FFMA R27, R17.reuse, R28, R21 ;  /* 0x0000001c111b7223 */ /* 0x040fe20000000015 */
[----:B------:R-:W-:Y:S01]  /*5f60*/  FFMA R21, R17, R24, R25 ;  /* 0x0000001811157223 */ /* 0x000fe20000000019 */
[----:B------:R-:W-:-:S02]  /*5f70*/  FFMA R28, R18, R28, R29 ;  /* 0x0000001c121c7223 */ /* 0x000fc4000000001d */
[----:B------:R-:W-:Y:S01]  /*5f80*/  LDS R29, [R9+0x82b0] ;  /* 0x0082b000091d7984 */ /* 0x000fe20000000800 */
[----:B------:R-:W-:-:S03]  /*5f90*/  FFMA R24, R18, R24, R27 ;  /* 0x0000001812187223 */ /* 0x000fc6000000001b */
[----:B------:R-:W-:Y:S01]  /*5fa0*/  LDS R27, [R9+0x82b4] ;  /* 0x0082b400091b7984 */ /* 0x000fe20000000800 */
[----:B0-----:R-:W-:-:S03]  /*5fb0*/  FFMA R25, R16, R14, R15 ;  /* 0x0000000e10197223 */ /* 0x001fc6000000000f */
[----:B------:R-:W5:Y:S01]  /*5fc0*/  LDS R15, [R9+0x82a8] ;  /* 0x0082a800090f7984 */ /* 0x000f620000000800 */
[C---:B------:R-:W-:Y:S01]  /*5fd0*/  FFMA R7, R17.reuse, R14, R7 ;  /* 0x0000000e11077223 */ /* 0x040fe20000000007 */
[----:B------:R-:W-:Y:S02]  /*5fe0*/  FFMA R25, R17, R2, R25 ;  /* 0x0000000211197223 */ /* 0x000fe40000000019 */
[----:B------:R-:W0:Y:S01]  /*5ff0*/  LDS R17, [R9+0x82ac] ;  /* 0x0082ac0009117984 */ /* 0x000e220000000800 */
[C---:B------:R-:W-:Y:S01]  /*6000*/  FFMA R16, R18.reuse, R14, R21 ;  /* 0x0000000e12107223 */ /* 0x040fe20000000015 */
[C---:B------:R-:W-:Y:S01]  /*6010*/  FFMA R14, R18.reuse, R2, R7 ;  /* 0x00000002120e7223 */ /* 0x040fe20000000007 */
[----:B------:R-:W-:Y:S01]  /*6020*/  FFMA R18, R18, R3, R25 ;  /* 0x0000000312127223 */ /* 0x000fe20000000019 */
[----:B------:R-:W-:Y:S01]  /*6030*/  IADD3 R3, PT, PT, R13, 0xea0, RZ ;  /* 0x00000ea00d037810 */ /* 0x000fe20007ffe0ff */
[----:B------:R-:W1:Y:S04]  /*6040*/  LDS R7, [R9+0x82b8] ;  /* 0x0082b80009077984 */ /* 0x000e680000000800 */
[----:B------:R-:W1:Y:S01]  /*6050*/  LDS R25, [R9+0x82bc] ;  /* 0x0082bc0009197984 */ /* 0x000e620000000800 */
[C---:B-----5:R-:W-:Y:S01]  /*6060*/  FFMA R15, R23.reuse, R15, R6 ;  /* 0x0000000f170f7223 */ /* 0x060fe20000000006 */
[----:B0-----:R-:W-:-:S03]  /*6070*/  FFMA R6, R23, R17, R26 ;  /* 0x0000001117067223 */ /* 0x001fc6000000001a */
[C---:B----4-:R-:W-:Y:S01]  /*6080*/  FFMA R2, R22.reuse, R17, R15 ;  /* 0x0000001116027223 */ /* 0x050fe2000000000f */
[CC--:B------:R-:W-:Y:S01]  /*6090*/  FFMA R15, R23.reuse, R29.reuse, R28 ;  /* 0x0000001d170f7223 */ /* 0x0c0fe2000000001c */
[----:B------:R-:W-:Y:S01]  /*60a0*/  FFMA R6, R22, R29, R6 ;  /* 0x0000001d16067223 */ /* 0x000fe20000000006 */
[----:B------:R-:W-:Y:S01]  /*60b0*/  FFMA R17, R23, R27, R24 ;  /* 0x0000001b17117223 */ /* 0x000fe20000000018 */
[----:B------:R-:W-:Y:S01]  /*60c0*/  FFMA R29, R19, R29, R2 ;  /* 0x0000001d131d7223 */ /* 0x000fe20000000002 */
[----:B------:R-:W-:-:S04]  /*60d0*/  IMAD.WIDE.U32 R2, R3, 0x4, R4 ;  /* 0x0000000403027825 */ /* 0x000fc800078e0004 */
[----:B------:R-:W-:Y:S01]  /*60e0*/  FFMA R26, R22, R27, R15 ;  /* 0x0000001b161a7223 */ /* 0x000fe2000000000f */
[----:B-1----:R-:W-:Y:S01]  /*60f0*/  FFMA R16, R23, R7, R16 ;  /* 0x0000000717107223 */ /* 0x002fe20000000010 */
[----:B------:R-:W-:Y:S04]  /*6100*/  LDS R28, [R9+0x89c4] ;  /* 0x0089c400091c7984 */ /* 0x000fe80000000800 */
[----:B------:R-:W4:Y:S04]  /*6110*/  LDG.E.CONSTANT R21, desc[UR4][R2.64] ;  /* 0x0000000402157981 */ /* 0x000f28000c1e9900 */
[----:B------:R-:W5:Y:S01]  /*6120*/  LDG.E.CONSTANT R15, desc[UR4][R2.64+0x80] ;  /* 0x00008004020f7981 */ /* 0x000f62000c1e9900 */
[----:B------:R-:W-:-:S03]  /*6130*/  FFMA R27, R19, R27, R6 ;  /* 0x0000001b131b7223 */ /* 0x000fc60000000006 */
[----:B------:R-:W0:Y:S01]  /*6140*/  LDS R6, [R9+0x82c0] ;  /* 0x0082c00009067984 */ /* 0x000e220000000800 */
[CC--:B------:R-:W-:Y:S01]  /*6150*/  FFMA R24, R22.reuse, R7.reuse, R17 ;  /* 0x0000000716187223 */ /* 0x0c0fe20000000011 */
[----:B------:R-:W-:Y:S01]  /*6160*/  FFMA R7, R19, R7, R26 ;  /* 0x0000000713077223 */ /* 0x000fe2000000001a */
[-C--:B------:R-:W-:Y:S01]  /*6170*/  FFMA R16, R22, R25.reuse, R16 ;  /* 0x0000001916107223 */ /* 0x080fe20000000010 */
[C---:B------:R-:W-:Y:S02]  /*6180*/  FFMA R17, R23.reuse, R25, R14 ;  /* 0x0000001917117223 */ /* 0x040fe4000000000e */
[----:B------:R-:W5:Y:S01]  /*6190*/  LDG.E.CONSTANT R14, desc[UR4][R2.64+0x100] ;  /* 0x00010004020e7981 */ /* 0x000f62000c1e9900 */
[----:B0-----:R-:W-:-:S03]  /*61a0*/  FFMA R26, R23, R6, R18 ;  /* 0x00000006171a7223 */ /* 0x001fc60000000012 */
[----:B------:R-:W0:Y:S01]  /*61b0*/  LDS R18, [R9+0x82c4] ;  /* 0x0082c40009127984 */ /* 0x000e220000000800 */
[----:B------:R-:W-:-:S03]  /*61c0*/  FFMA R23, R19, R6, R16 ;  /* 0x0000000613177223 */ /* 0x000fc60000000010 */
[----:B------:R-:W1:Y:S01]  /*61d0*/  LDS R16, [R9+0x82c8] ;  /* 0x0082c80009107984 */ /* 0x000e620000000800 */
[C---:B------:R-:W-:Y:S01]  /*61e0*/  FFMA R25, R19.reuse, R25, R24 ;  /* 0x0000001913197223 */ /* 0x040fe20000000018 */
[C---:B------:R-:W-:Y:S02]  /*61f0*/  FFMA R24, R22.reuse, R6, R17 ;  /* 0x0000000616187223 */ /* 0x040fe40000000011 */
[----:B------:R-:W2:Y:S01]  /*6200*/  LDS R6, [R9+0x8630] ;  /* 0x0086300009067984 */ /* 0x000ea20000000800 */
[-C--:B0-----:R-:W-:Y:S01]  /*6210*/  FFMA R26, R22, R18.reuse, R26 ;  /* 0x00000012161a7223 */ /* 0x081fe2000000001a */
[C---:B------:R-:W-:Y:S02]  /*6220*/  FFMA R17, R19.reuse, R18, R24 ;  /* 0x0000001213117223 */ /* 0x040fe40000000018 */
[----:B------:R-:W0:Y:S01]  /*6230*/  LDS R22, [R9+0x8634] ;  /* 0x0086340009167984 */ /* 0x000e220000000800 */
[----:B-1----:R-:W-:-:S03]  /*6240*/  FFMA R19, R19, R16, R26 ;  /* 0x0000001013137223 */ /* 0x002fc6000000001a */
[----:B------:R-:W1:Y:S04]  /*6250*/  LDS R16, [R9+0x8638] ;  /* 0x0086380009107984 */ /* 0x000e680000000800 */
[----:B------:R-:W1:Y:S01]  /*6260*/  LDS R18, [R9+0x863c] ;  /* 0x00863c0009127984 */ /* 0x000e620000000800 */
[----:B--2---:R-:W-:-:S03]  /*6270*/  FFMA R6, R0, R6, R29 ;  /* 0x0000000600067223 */ /* 0x004fc6000000001d */
[----:B------:R-:W2:Y:S01]  /*6280*/  LDS R29, [R9+0x8640] ;  /* 0x00864000091d7984 */ /* 0x000ea20000000800 */
[-C--:B0-----:R-:W-:Y:S01]  /*6290*/  FFMA R24, R0, R22.reuse, R27 ;  /* 0x0000001600187223 */ /* 0x081fe2000000001b */
[----:B---3--:R-:W-:Y:S02]  /*62a0*/  FFMA R26, R12, R22, R6 ;  /* 0x000000160c1a7223 */ /* 0x008fe40000000006 */
[----:B------:R-:W0:Y:S01]  /*62b0*/  LDS R27, [R9+0x8644] ;  /* 0x00864400091b7984 */ /* 0x000e220000000800 */
[----:B-1----:R-:W-:-:S03]  /*62c0*/  FFMA R22, R0, R16, R7 ;  /* 0x0000001000167223 */ /* 0x002fc60000000007 */
[----:B------:R-:W3:Y:S01]  /*62d0*/  LDG.E.CONSTANT R7, desc[UR4][R2.64+0x180] ;  /* 0x0001800402077981 */ /* 0x000ee2000c1e9900 */
[----:B------:R-:W-:Y:S01]  /*62e0*/  FFMA R6, R12, R16, R24 ;  /* 0x000000100c067223 */ /* 0x000fe20000000018 */
[-C--:B------:R-:W-:Y:S01]  /*62f0*/  FFMA R25, R0, R18.reuse, R25 ;  /* 0x0000001200197223 */ /* 0x080fe20000000019 */
[-C--:B------:R-:W-:Y:S02]  /*6300*/  FFMA R22, R12, R18.reuse, R22 ;  /* 0x000000120c167223 */ /* 0x080fe40000000016 */
[C---:B------:R-:W-:Y:S02]  /*6310*/  FFMA R18, R20.reuse, R18, R6 ;  /* 0x0000001214127223 */ /* 0x040fe40000000006 */
[----:B------:R-:W3:Y:S01]  /*6320*/  LDG.E.CONSTANT R6, desc[UR4][R2.64+0x200] ;  /* 0x0002000402067981 */ /* 0x000ee2000c1e9900 */
[----:B------:R-:W-:-:S03]  /*6330*/  FFMA R16, R20, R16, R26 ;  /* 0x0000001014107223 */ /* 0x000fc6000000001a */
[----:B------:R-:W1:Y:S01]  /*6340*/  LDS R26, [R9+0x8648] ;  /* 0x00864800091a7984 */ /* 0x000e620000000800 */
[----:B--2---:R-:W-:-:S03]  /*6350*/  FFMA R24, R12, R29, R25 ;  /* 0x0000001d0c187223 */ /* 0x004fc60000000019 */
[----:B------:R-:W2:Y:S01]  /*6360*/  LDG.E.CONSTANT R25, desc[UR4][R2.64+0x280] ;  /* 0x0002800402197981 */ /* 0x000ea2000c1e9900 */
[C---:B------:R-:W-:Y:S01]  /*6370*/  FFMA R23, R0.reuse, R29, R23 ;  /* 0x0000001d00177223 */ /* 0x040fe20000000017 */
[----:B0-----:R-:W-:-:S03]  /*6380*/  FFMA R17, R0, R27, R17 ;  /* 0x0000001b00117223 */ /* 0x001fc60000000011 */
[-C--:B------:R-:W-:Y:S01]  /*6390*/  FFMA R23, R12, R27.reuse, R23 ;  /* 0x0000001b0c177223 */ /* 0x080fe20000000017 */
[----:B------:R-:W-:Y:S02]  /*63a0*/  FFMA R24, R20, R27, R24 ;  /* 0x0000001b14187223 */ /* 0x000fe40000000018 */
[----:B------:R-:W0:Y:S01]  /*63b0*/  LDS R27, [R9+0x864c] ;  /* 0x00864c00091b7984 */ /* 0x000e220000000800 */
[-C--:B-1----:R-:W-:Y:S01]  /*63c0*/  FFMA R0, R0, R26.reuse, R19 ;  /* 0x0000001a00007223 */ /* 0x082fe20000000013 */
[-C--:B------:R-:W-:Y:S02]  /*63d0*/  FFMA R19, R20, R26.reuse, R23 ;  /* 0x0000001a14137223 */ /* 0x080fe40000000017 */
[----:B------:R-:W1:Y:S01]  /*63e0*/  LDS R23, [R9+0x8650] ;  /* 0x0086500009177984 */ /* 0x000e620000000800 */
[C---:B------:R-:W-:Y:S01]  /*63f0*/  FFMA R17, R12.reuse, R26, R17 ;  /* 0x0000001a0c117223 */ /* 0x040fe20000000011 */
[----:B0-----:R-:W-:-:S03]  /*6400*/  FFMA R0, R12, R27, R0 ;  /* 0x0000001b0c007223 */ /* 0x001fc60000000000 */
[C---:B------:R-:W-:Y:S02]  /*6410*/  FFMA R12, R20.reuse, R27, R17 ;  /* 0x0000001b140c7223 */ /* 0x040fe40000000011 */
[----:B------:R-:W4:Y:S04]  /*6420*/  LDS R27, [R9+0x89b8] ;  /* 0x0089b800091b7984 */ /* 0x000f280000000800 */
[----:B------:R-:W0:Y:S01]  /*6430*/  LDS R17, [R9+0x89bc] ;  /* 0x0089bc0009117984 */ /* 0x000e220000000800 */
[----:B-1----:R-:W-:-:S03]  /*6440*/  FFMA R26, R20, R23, R0 ;  /* 0x00000017141a7223 */ /* 0x002fc60000000000 */
[----:B------:R-:W1:Y:S01]  /*6450*/  LDS R0, [R9+0x89c0] ;  /* 0x0089c00009007984 */ /* 0x000e620000000800 */
[----:B------:R-:W-:Y:S01]  /*6460*/  FFMA R22, R20, R29, R22 ;  /* 0x0000001d14167223 */ /* 0x000fe20000000016 */
[C---:B----4-:R-:W-:Y:S02]  /*6470*/  FFMA R27, R21.reuse, R27, R16 ;  /* 0x0000001b151b7223 */ /* 0x050fe40000000010 */
[----:B------:R-:W4:Y:S01]  /*6480*/  LDG.E.CONSTANT R16, desc[UR4][R2.64+0x300] ;  /* 0x0003000402107981 */ /* 0x000f22000c1e9900 */
[-C--:B0-----:R-:W-:Y:S01]  /*6490*/  FFMA R20, R21, R17.reuse, R18 ;  /* 0x0000001115147223 */ /* 0x081fe20000000012 */
[----:B-----5:R-:W-:Y:S02]  /*64a0*/  FFMA R27, R15, R17, R27 ;  /* 0x000000110f1b7223 */ /* 0x020fe4000000001b */
[----:B------:R-:W5:Y:S04]  /*64b0*/  LDG.E.CONSTANT R17, desc[UR4][R2.64+0x380] ;  /* 0x0003800402117981 */ /* 0x000f68000c1e9900 */
[----:B------:R0:W5:Y:S01]  /*64c0*/  LDG.E.CONSTANT R18, desc[UR4][R2.64+0x400] ;  /* 0x0004000402127981 */ /* 0x000162000c1e9900 */
[----:B-1----:R-:W-:-:S03]  /*64d0*/  FFMA R23, R21, R0, R22 ;  /* 0x0000000015177223 */ /* 0x002fc60000000016 */
[----:B------:R-:W1:Y:S01]  /*64e0*/  LDS R22, [R9+0x89c8] ;  /* 0x0089c80009167984 */ /* 0x000e620000000800 */
[----:B------:R-:W-:Y:S01]  /*64f0*/  FFMA R29, R15, R0, R20 ;  /* 0x000000000f1d7223 */ /* 0x000fe20000000014 */
[-C--:B------:R-:W-:Y:S01]  /*6500*/  FFMA R24, R21, R28.reuse, R24 ;  /* 0x0000001c15187223 */ /* 0x080fe20000000018 */
[----:B------:R-:W-:Y:S01]  /*6510*/  FFMA R23, R15, R28, R23 ;  /* 0x0000001c0f177223 */ /* 0x000fe20000000017 */
[----:B------:R-:W1:Y:S01]  /*6520*/  LDS R20, [R9+0x89cc] ;  /* 0x0089cc0009147984 */ /* 0x000e620000000800 */
[C---:B------:R-:W-:Y:S01]  /*6530*/  FFMA R0, R14.reuse, R0, R27 ;  /* 0x000000000e007223 */ /* 0x040fe2000000001b */
[C---:B------:R-:W-:Y:S02]  /*6540*/  FFMA R28, R14.reuse, R28, R29 ;  /* 0x0000001c0e1c7223 */ /* 0x040fe4000000001d */
[----:B0-----:R-:W-:Y:S01]  /*6550*/  LDS R3, [R9+0x89d8] ;  /* 0x0089d80009037984 */ /* 0x001fe20000000800 */
[-C--:B-1----:R-:W-:Y:S01]  /*6560*/  FFMA R27, R21, R22.reuse, R19 ;  /* 0x00000016151b7223 */ /* 0x082fe20000000013 */
[-C--:B------:R-:W-:Y:S01]  /*6570*/  FFMA R29, R15, R22.reuse, R24 ;  /* 0x000000160f1d7223 */ /* 0x080fe20000000018 */
[----:B------:R-:W-:Y:S01]  /*6580*/  FFMA R19, R14, R22, R23 ;  /* 0x000000160e137223 */ /* 0x000fe20000000017 */
[----:B------:R-:W-:Y:S04]  /*6590*/  LDS R24, [R9+0x89d4] ;  /* 0x0089d40009187984 */ /* 0x000fe80000000800 */
[----:B------:R-:W0:Y:S01]  /*65a0*/  LDS R22, [R9+0x89d0] ;  /* 0x0089d00009167984 */ /* 0x000e220000000800 */
[-C--:B------:R-:W-:Y:S01]  /*65b0*/  FFMA R12, R21, R20.reuse, R12 ;  /* 0x00000014150c7223 */ /* 0x080fe2000000000c */
[----:B------:R-:W-:-:S03]  /*65c0*/  FFMA R23, R15, R20, R27 ;  /* 0x000000140f177223 */ /* 0x000fc6000000001b */
[-C--:B0-----:R-:W-:Y:S02]  /*65d0*/  FFMA R27, R15, R22.reuse, R12 ;  /* 0x000000160f1b7223 */ /* 0x081fe4000000000c */
[----:B------:R-:W3:Y:S01]  /*65e0*/  LDS R12, [R9+0x8d40] ;  /* 0x008d4000090c7984 */ /* 0x000ee20000000800 */
[----:B------:R-:W-:-:S04]  /*65f0*/  FFMA R21, R21, R22, R26 ;  /* 0x0000001615157223 */ /* 0x000fc8000000001a */
[-C--:B------:R-:W-:Y:S02]  /*6600*/  FFMA R26, R15, R24.reuse, R21 ;  /* 0x000000180f1a7223 */ /* 0x080fe40000000015 */
[----:B------:R-:W0:Y:S02]  /*6610*/  LDS R15, [R9+0x8d44] ;  /* 0x008d4400090f7984 */ /* 0x000e240000000800 */
[C---:B------:R-:W-:Y:S01]  /*6620*/  FFMA R26, R14.reuse, R3, R26 ;  /* 0x000000030e1a7223 */ /* 0x040fe2000000001a */
[----:B------:R-:W-:Y:S01]  /*6630*/  IADD3 R3, PT, PT, R13, 0xfc0, RZ ;  /* 0x00000fc00d037810 */ /* 0x000fe20007ffe0ff */
[C---:B------:R-:W-:Y:S01]  /*6640*/  FFMA R24, R14.reuse, R24, R27 ;  /* 0x000000180e187223 */ /* 0x040fe2000000001b */
[----:B------:R-:W-:Y:S01]  /*6650*/  FFMA R22, R14, R22, R23 ;  /* 0x000000160e167223 */ /* 0x000fe20000000017 */
[----:B------:R-:W1:Y:S02]  /*6660*/  LDS R27, [R9+0x8d48] ;  /* 0x008d4800091b7984 */ /* 0x000e640000000800 */
[----:B------:R-:W-:-:S02]  /*6670*/  IMAD.WIDE.U32 R2, R3, 0x4, R4 ;  /* 0x0000000403027825 */ /* 0x000fc400078e0004 */
[----:B------:R-:W2:Y:S02]  /*6680*/  LDS R21, [R9+0x8d4c] ;  /* 0x008d4c0009157984 */ /* 0x000ea40000000800 */
[----:B---3--:R-:W-:Y:S02]  /*6690*/  FFMA R23, R7, R12, R0 ;  /* 0x0000000c07177223 */ /* 0x008fe40000000000 */
[----:B------:R-:W3:Y:S01]  /*66a0*/  LDG.E.CONSTANT R12, desc[UR4][R2.64] ;  /* 0x00000004020c7981 */ /* 0x000ee2000c1e9900 */
[----:B------:R-:W-:-:S03]  /*66b0*/  FFMA R20, R14, R20, R29 ;  /* 0x000000140e147223 */ /* 0x000fc6000000001d */
[----:B------:R-:W2:Y:S01]  /*66c0*/  LDS R29, [R9+0x8d50] ;  /* 0x008d5000091d7984 */ /* 0x000ea20000000800 */
[-C--:B0-----:R-:W-:Y:S01]  /*66d0*/  FFMA R28, R7, R15.reuse, R28 ;  /* 0x0000000f071c7223 */ /* 0x081fe2000000001c */
[C---:B------:R-:W-:Y:S01]  /*66e0*/  FFMA R14, R6.reuse, R15, R23 ;  /* 0x0000000f060e7223 */ /* 0x040fe20000000017 */
[----:B------:R-:W-:Y:S01]  /*66f0*/  IADD3 R15, PT, PT, R13, 0x1000, RZ ;  /* 0x000010000d0f7810 */ /* 0x000fe20007ffe0ff */
[----:B------:R0:W3:Y:S01]  /*6700*/  LDG.E.CONSTANT R0, desc[UR4][R2.64+0x80] ;  /* 0x0000800402007981 */ /* 0x0000e2000c1e9900 */
[-C--:B-1----:R-:W-:Y:S01]  /*6710*/  FFMA R19, R7, R27.reuse, R19 ;  /* 0x0000001b07137223 */ /* 0x082fe20000000013 */
[-C--:B------:R-:W-:Y:S01]  /*6720*/  FFMA R28, R6, R27.reuse, R28 ;  /* 0x0000001b061c7223 */ /* 0x080fe2000000001c */
[----:B--2---:R-:W-:Y:S01]  /*6730*/  FFMA R27, R25, R27, R14 ;  /* 0x0000001b191b7223 */ /* 0x004fe2000000000e */
[----:B------:R-:W-:-:S06]  /*6740*/  IMAD.WIDE.U32 R14, R15, 0x4, R4 ;  /* 0x000000040f0e7825 */ /* 0x000fcc00078e0004 */
[----:B------:R-:W2:Y:S01]  /*6750*/  LDG.E.CONSTANT R14, desc[UR4][R14.64] ;  /* 0x000000040e0e7981 */ /* 0x000ea2000c1e9900 */
[-C--:B0-----:R-:W-:Y:S01]  /*6760*/  FFMA R2, R6, R21.reuse, R19 ;  /* 0x0000001506027223 */ /* 0x081fe20000000013 */
[-C--:B------:R-:W-:Y:S02]  /*6770*/  FFMA R23, R7, R21.reuse, R20 ;  /* 0x0000001507177223 */ /* 0x080fe40000000014 */
[----:B------:R-:W0:Y:S01]  /*6780*/  LDS R19, [R9+0x8d54] ;  /* 0x008d540009137984 */ /* 0x000e220000000800 */
[----:B------:R-:W-:-:S03]  /*6790*/  FFMA R3, R25, R21, R28 ;  /* 0x0000001519037223 */ /* 0x000fc6000000001c */
[----:B------:R-:W1:Y:S01]  /*67a0*/  LDS R21, [R9+0x8d58] ;  /* 0x008d580009157984 */ /* 0x000e620000000800 */
[-C--:B------:R-:W-:Y:S01]  /*67b0*/  FFMA R20, R7, R29.reuse, R22 ;  /* 0x0000001d07147223 */ /* 0x080fe20000000016 */
[CC--:B------:R-:W-:Y:S01]  /*67c0*/  FFMA R22, R6.reuse, R29.reuse, R23 ;  /* 0x0000001d06167223 */ /* 0x0c0fe20000000017 */
[----:B------:R-:W-:Y:S02]  /*67d0*/  FFMA R29, R25, R29, R2 ;  /* 0x0000001d191d7223 */ /* 0x000fe40000000002 */
[----:B------:R-:W1:Y:S01]  /*67e0*/  LDS R2, [R9+0x8d5c] ;  /* 0x008d5c0009027984 */ /* 0x000e620000000800 */
[CC--:B0-----:R-:W-:Y:S01]  /*67f0*/  FFMA R23, R7.reuse, R19.reuse, R24 ;  /* 0x0000001307177223 */ /* 0x0c1fe20000000018 */
[C---:B------:R-:W-:Y:S01]  /*6800*/  FFMA R20, R6.reuse, R19, R20 ;  /* 0x0000001306147223 */ /* 0x040fe20000000014 */
[-C--:B-1----:R-:W-:Y:S02]  /*6810*/  FFMA R7, R7, R21.reuse, R26 ;  /* 0x0000001507077223 */ /* 0x082fe4000000001a */
[CC--:B------:R-:W-:Y:S01]  /*6820*/  FFMA R26, R6.reuse, R21.reuse, R23 ;  /* 0x00000015061a7223 */ /* 0x0c0fe20000000017 */
[C---:B------:R-:W-:Y:S01]  /*6830*/  FFMA R21, R25.reuse, R21, R20 ;  /* 0x0000001519157223 */ /* 0x040fe20000000014 */
[----:B------:R-:W-:Y:S01]  /*6840*/  FFMA R19, R25, R19, R22 ;  /* 0x0000001319137223 */ /* 0x000fe20000000016 */
[----:B------:R-:W-:Y:S04]  /*6850*/  LDS R20, [R9+0x90c8] ;  /* 0x0090c80009147984 */ /* 0x000fe80000000800 */
[----:B------:R-:W0:Y:S01]  /*6860*/  LDS R22, [R9+0x8d60] ;  /* 0x008d600009167984 */ /* 0x000e220000000800 */
[----:B------:R-:W-:-:S03]  /*6870*/  FFMA R7, R6, R2, R7 ;  /* 0x0000000206077223 */ /* 0x000fc60000000007 */
[----:B------:R-:W1:Y:S01]  /*6880*/  LDS R24, [R9+0x90cc] ;  /* 0x0090cc0009187984 */ /* 0x000e620000000800 */
[----:B------:R-:W-:-:S03]  /*6890*/  FFMA R23, R25, R2, R26 ;  /* 0x0000000219177223 */ /* 0x000fc6000000001a */
[----:B------:R-:W5:Y:S04]  /*68a0*/  LDS R2, [R9+0x90d0] ;  /* 0x0090d00009027984 */ /* 0x000f680000000800 */
[----:B------:R-:W-:Y:S01]  /*68b0*/  LDS R26, [R9+0x90d8] ;  /* 0x0090d800091a7984 */ /* 0x000fe20000000800 */
[----:B0-----:R-:W-:Y:S01]  /*68c0*/  FFMA R25, R25, R22, R7 ;  /* 0x0000001619197223 */ /* 0x001fe20000000007 */
[----:B------:R-:W-:Y:S02]  /*68d0*/  IADD3 R7, PT, PT, R13, 0x1020, RZ ;  /* 0x000010200d077810 */ /* 0x000fe40007ffe0ff */
[----:B------:R-:W0:Y:S03]  /*68e0*/  LDS R22, [R9+0x90d4] ;  /* 0x0090d40009167984 */ /* 0x000e260000000800 */
[----:B------:R-:W-:-:S05]  /*68f0*/  IMAD.WIDE.U32 R6, R7, 0x4, R4 ;  /* 0x0000000407067825 */ /* 0x000fca00078e0004 */
[----:B------:R5:W2:Y:S01]  /*6900*/  LDG.E.CONSTANT R15, desc[UR4][R6.64] ;  /* 0x00000004060f7981 */ /* 0x000aa2000c1e9900 */
[C---:B----4-:R-:W-:Y:S01]  /*6910*/  FFMA R20, R16.reuse, R20, R27 ;  /* 0x0000001410147223 */ /* 0x050fe2000000001b */
[----:B-1----:R-:W-:-:S03]  /*6920*/  FFMA R3, R16, R24, R3 ;  /* 0x0000001810037223 */ /* 0x002fc60000000003 */
[----:B-----5:R-:W-:Y:S01]  /*6930*/  FFMA R27, R17, R24, R20 ;  /* 0x00000018111b7223 */ /* 0x020fe20000000014 */
[----:B------:R-:W-:Y:S01]  /*6940*/  IADD3 R20, PT, PT, R13, 0x1040, RZ ;  /* 0x000010400d147810 */ /* 0x000fe20007ffe0ff */
[-C--:B------:R-:W-:Y:S01]  /*6950*/  FFMA R24, R16, R2.reuse, R29 ;  /* 0x0000000210187223 */ /* 0x080fe2000000001d */
[-C--:B------:R-:W-:Y:S01]  /*6960*/  FFMA R29, R17, R2.reuse, R3 ;  /* 0x00000002111d7223 */ /* 0x080fe20000000003 */
[----:B------:R-:W-:Y:S02]  /*6970*/  FFMA R27, R18, R2, R27 ;  /* 0x00000002121b7223 */ /* 0x000fe4000000001b */
[----:B------:R-:W-:Y:S01]  /*6980*/  IMAD.WIDE.U32 R2, R20, 0x4, R4 ;  /* 0x0000000414027825 */ /* 0x000fe200078e0004 */
[----:B------:R-:W-:-:S05]  /*6990*/  IADD3 R20, PT, PT, R13, 0x1060, RZ ;  /* 0x000010600d147810 */ /* 0x000fca0007ffe0ff */
[----:B------:R-:W-:Y:S01]  /*69a0*/  IMAD.WIDE.U32 R6, R20, 0x4, R4 ;  /* 0x0000000414067825 */ /* 0x000fe200078e0004 */
[----:B------:R-:W4:Y:S04]  /*69b0*/  LDG.E.CONSTANT R2, desc[UR4][R2.64] ;  /* 0x0000000402027981 */ /* 0x000f28000c1e9900 */
[----:B------:R1:W5:Y:S01]  /*69c0*/  LDG.E.CONSTANT R20, desc[UR4][R6.64] ;  /* 0x0000000406147981 */ /* 0x000362000c1e9900 */
[-C--:B0-----:R-:W-:Y:S01]  /*69d0*/  FFMA R28, R16, R22.reuse, R19 ;  /* 0x00000016101c7223 */ /* 0x081fe20000000013 */
[-C--:B------:R-:W-:Y:S01]  /*69e0*/  FFMA R19, R17, R22.reuse, R24 ;  /* 0x0000001611137223 */ /* 0x080fe20000000018 */
[----:B------:R-:W-:Y:S02]  /*69f0*/  FFMA R29, R18, R22, R29 ;  /* 0x00000016121d7223 */ /* 0x000fe4000000001d */
[----:B------:R-:W0:Y:S01]  /*6a00*/  LDS R22, [R9+0x90dc] ;  /* 0x0090dc0009167984 */ /* 0x000e220000000800 */
[----:B-1----:R-:W-:-:S03]  /*6a10*/  FFMA R6, R16, R26, R21 ;  /* 0x0000001a10067223 */ /* 0x002fc60000000015 */
[----:B------:R-:W1:Y:S01]  /*6a20*/  LDS R21, [R9+0x90e0] ;  /* 0x0090e00009157984 */ /* 0x000e620000000800 */
[CC--:B------:R-:W-:Y:S01]  /*6a30*/  FFMA R28, R17.reuse, R26.reuse, R28 ;  /* 0x0000001a111c7223 */ /* 0x0c0fe2000000001c */
[----:B------:R-:W-:Y:S01]  /*6a40*/  FFMA R19, R18, R26, R19 ;  /* 0x0000001a12137223 */ /* 0x000fe20000000013 */
[CC--:B0-----:R-:W-:Y:S02]  /*6a50*/  FFMA R24, R16.reuse, R22.reuse, R23 ;  /* 0x0000001610187223 */ /* 0x0c1fe40000000017 */
[----:B------:R-:W0:Y:S01]  /*6a60*/  LDS R23, [R9+0x90e4] ;  /* 0x0090e40009177984 */ /* 0x000e220000000800 */
[CC--:B------:R-:W-:Y:S01]  /*6a70*/  FFMA R26, R17.reuse, R22.reuse, R6 ;  /* 0x00000016111a7223 */ /* 0x0c0fe20000000006 */
[-C--:B-1----:R-:W-:Y:S02]  /*6a80*/  FFMA R6, R16, R21.reuse, R25 ;  /* 0x0000001510067223 */ /* 0x082fe40000000019 */
[----:B------:R-:W1:Y:S04]  /*6a90*/  LDS R25, [R9+0x90e8] ;  /* 0x0090e80009197984 */ /* 0x000e680000000800 */
[----:B------:R-:W3:Y:S01]  /*6aa0*/  LDS R16, [R9+0x9450] ;  /* 0x0094500009107984 */ /* 0x000ee20000000800 */
[CC--:B------:R-:W-:Y:S01]  /*6ab0*/  FFMA R7, R17.reuse, R21.reuse, R24 ;  /* 0x0000001511077223 */ /* 0x0c0fe20000000018 */
[C---:B------:R-:W-:Y:S01]  /*6ac0*/  FFMA R21, R18.reuse, R21, R26 ;  /* 0x0000001512157223 */ /* 0x040fe2000000001a */
[C---:B------:R-:W-:Y:S01]  /*6ad0*/  FFMA R3, R18.reuse, R22, R28 ;  /* 0x0000001612037223 */ /* 0x040fe2000000001c */
[----:B------:R-:W3:Y:S04]  /*6ae0*/  LDS R26, [R9+0x9454] ;  /* 0x00945400091a7984 */ /* 0x000ee80000000800 */
[----:B------:R-:W3:Y:S04]  /*6af0*/  LDS R22, [R9+0x9458] ;  /* 0x0094580009167984 */ /* 0x000ee80000000800 */
[----:B------:R-:W3:Y:S01]  /*6b00*/  LDS R24, [R9+0x945c] ;  /* 0x00945c0009187984 */ /* 0x000ee20000000800 */
[-C--:B0-----:R-:W-:Y:S01]  /*6b10*/  FFMA R6, R17, R23.reuse, R6 ;  /* 0x0000001711067223 */ /* 0x081fe20000000006 */
[----:B------:R-:W-:Y:S01]  /*6b20*/  FFMA R23, R18, R23, R7 ;  /* 0x0000001712177223 */ /* 0x000fe20000000007 */
[----:B------:R-:W-:-:S02]  /*6b30*/  IADD3 R7, PT, PT, R13, 0x1080, RZ ;  /* 0x000010800d077810 */ /* 0x000fc40007ffe0ff */
[----:B------:R-:W-:Y:S01]  /*6b40*/  IADD3 R17, PT, PT, R13, 0x10a0, RZ ;  /* 0x000010a00d117810 */ /* 0x000fe20007ffe0ff */
[----:B-1----:R-:W-:Y:S02]  /*6b50*/  FFMA R25, R18, R25, R6 ;  /* 0x0000001912197223 */ /* 0x002fe40000000006 */
[----:B------:R-:W-:-:S05]  /*6b60*/  IMAD.WIDE.U32 R6, R7, 0x4, R4 ;  /* 0x0000000407067825 */ /* 0x000fca00078e0004 */
[----:B------:R0:W5:Y:S01]  /*6b70*/  LDG.E.CONSTANT R18, desc[UR4][R6.64] ;  /* 0x0000000406127981 */ /* 0x000162000c1e9900 */
[----:B---3--:R-:W-:Y:S01]  /*6b80*/  FFMA R27, R12, R16, R27 ;  /* 0x000000100c1b7223 */ /* 0x008fe2000000001b */
[----:B------:R-:W-:-:S06]  /*6b90*/  IMAD.WIDE.U32 R16, R17, 0x4, R4 ;  /* 0x0000000411107825 */ /* 0x000fcc00078e0004 */
[----:B------:R1:W3:Y:S01]  /*6ba0*/  LDG.E.CONSTANT R16, desc[UR4][R16.64] ;  /* 0x0000000410107981 */ /* 0x0002e2000c1e9900 */
[----:B0-----:R-:W-:Y:S01]  /*6bb0*/  IADD3 R7, PT, PT, R13, 0x10c0, RZ ;  /* 0x000010c00d077810 */ /* 0x001fe20007ffe0ff */
[-C--:B------:R-:W-:Y:S01]  /*6bc0*/  FFMA R28, R12, R26.reuse, R29 ;  /* 0x0000001a0c1c7223 */ /* 0x080fe2000000001d */
[----:B------:R-:W-:-:S03]  /*6bd0*/  FFMA R26, R0, R26, R27 ;  /* 0x0000001a001a7223 */ /* 0x000fc6000000001b */
[----:B------:R-:W-:Y:S01]  /*6be0*/  IMAD.WIDE.U32 R6, R7, 0x4, R4 ;  /* 0x0000000407067825 */ /* 0x000fe200078e0004 */
[----:B------:R-:W0:Y:S03]  /*6bf0*/  LDS R27, [R9+0x9460] ;  /* 0x00946000091b7984 */ /* 0x000e260000000800 */
[-C--:B------:R-:W-:Y:S01]  /*6c00*/  FFMA R29, R12, R22.reuse, R19 ;  /* 0x000000160c1d7223 */ /* 0x080fe20000000013 */
[C---:B------:R-:W-:Y:S01]  /*6c10*/  FFMA R28, R0.reuse, R22, R28 ;  /* 0x00000016001c7223 */ /* 0x040fe2000000001c */
[----:B------:R2:W3:Y:S02]  /*6c20*/  LDG.E.CONSTANT R19, desc[UR4][R6.64] ;  /* 0x0000000406137981 */ /* 0x0004e4000c1e9900 */
[----:B------:R-:W-:Y:S02]  /*6c30*/  FFMA R29, R0, R24, R29 ;  /* 0x00000018001d7223 */ /* 0x000fe4000000001d */
[----:B-1----:R-:W-:Y:S04]  /*6c40*/  LDS R17, [R9+0x9468] ;  /* 0x0094680009117984 */ /* 0x002fe80000000800 */
[----:B--2---:R-:W-:Y:S01]  /*6c50*/  LDS R7, [R9+0x9470] ;  /* 0x0094700009077984 */ /* 0x004fe20000000800 */
[----:B------:R-:W-:Y:S01]  /*6c60*/  FFMA R22, R14, R22, R26 ;  /* 0x000000160e167223 */ /* 0x000fe2000000001a */
[----:B------:R-:W-:-:S02]  /*6c70*/  FFMA R26, R12, R24, R3 ;  /* 0x000000180c1a7223 */ /* 0x000fc40000000003 */
[----:B------:R-:W1:Y:S01]  /*6c80*/  LDS R3, [R9+0x9464] ;  /* 0x0094640009037984 */ /* 0x000e620000000800 */
[----:B------:R-:W-:Y:S01]  /*6c90*/  FFMA R24, R14, R24, R28 ;  /* 0x000000180e187223 */ /* 0x000fe2000000001c */
[-C--:B0-----:R-:W-:Y:S01]  /*6ca0*/  FFMA R21, R12, R27.reuse, R21 ;  /* 0x0000001b0c157223 */ /* 0x081fe20000000015 */
[----:B------:R-:W-:Y:S01]  /*6cb0*/  FFMA R28, R0, R27, R26 ;  /* 0x0000001b001c7223 */ /* 0x000fe2000000001a */
[-C--:B-1----:R-:W-:Y:S02]  /*6cc0*/  FFMA R23, R12, R3.reuse, R23 ;  /* 0x000000030c177223 */ /* 0x082fe40000000017 */
[-C--:B------:R-:W-:Y:S01]  /*6cd0*/  FFMA R21, R0, R3.reuse, R21 ;  /* 0x0000000300157223 */ /* 0x080fe20000000015 */
[----:B------:R-:W-:Y:S02]  /*6ce0*/  FFMA R6, R14, R3, R28 ;  /* 0x000000030e067223 */ /* 0x000fe4000000001c */
[----:B------:R-:W0:Y:S01]  /*6cf0*/  LDS R3, [R9+0x946c] ;  /* 0x00946c0009037984 */ /* 0x000e220000000800 */
[-C--:B------:R-:W-:Y:S01]  /*6d00*/  FFMA R28, R12, R17.reuse, R25 ;  /* 0x000000110c1c7223 */ /* 0x080fe20000000019 */
[-C--:B------:R-:W-:Y:S01]  /*6d10*/  FFMA R23, R0, R17.reuse, R23 ;  /* 0x0000001100177223 */ /* 0x080fe20000000017 */
[----:B------:R-:W-:Y:S01]  /*6d20*/  FFMA R12, R14, R17, R21 ;  /* 0x000000110e0c7223 */ /* 0x000fe20000000015 */
[----:B------:R-:W-:Y:S04]  /*6d30*/  LDS R25, [R9+0x97e8] ;  /* 0x0097e80009197984 */ /* 0x000fe80000000800 */
[----:B------:R-:W1:Y:S04]  /*6d40*/  LDS R17, [R9+0x97d8] ;  /* 0x0097d80009117984 */ /* 0x000e680000000800 */
[----:B------:R-:W2:Y:S01]  /*6d50*/  LDS R21, [R9+0x97dc] ;  /* 0x0097dc0009157984 */ /* 0x000ea20000000800 */
[-C--:B0-----:R-:W-:Y:S01]  /*6d60*/  FFMA R28, R0, R3.reuse, R28 ;  /* 0x00000003001c7223 */ /* 0x081fe2000000001c */
[----:B------:R-:W-:-:S02]  /*6d70*/  FFMA R0, R14, R3, R23 ;  /* 0x000000030e007223 */ /* 0x000fc40000000017 */
[----:B------:R-:W0:Y:S04]  /*6d80*/  LDS R3, [R9+0x97e0] ;  /* 0x0097e00009037984 */ /* 0x000e280000000800 */
[----:B------:R-:W4:Y:S01]  /*6d90*/  LDS R23, [R9+0x97e4] ;  /* 0x0097e40009177984 */ /* 0x000f220000000800 */
[C---:B------:R-:W-:Y:S01]  /*6da0*/  FFMA R26, R14.reuse, R27, R29 ;  /* 0x0000001b0e1a7223 */ /* 0x040fe2000000001d */
[----:B------:R-:W-:Y:S02]  /*6db0*/  FFMA R14, R14, R7, R28 ;  /* 0x000000070e0e7223 */ /* 0x000fe4000000001c */
[----:B------:R-:W4:Y:S01]  /*6dc0*/  LDS R27, [R9+0x97ec] ;  /* 0x0097ec00091b7984 */ /* 0x000f220000000800 */
[C---:B-1----:R-:W-:Y:S01]  /*6dd0*/  FFMA R17, R15.reuse, R17, R22 ;  /* 0x000000110f117223 */ /* 0x042fe20000000016 */
[----:B--2---:R-:W-:Y:S01]  /*6de0*/  FFMA R24, R15, R21, R24 ;  /* 0x000000150f187223 */ /* 0x004fe20000000018 */
[----:B------:R-:W-:Y:S01]  /*6df0*/  IADD3 R22, PT, PT, R13, 0x10e0, RZ ;  /* 0x000010e00d167810 */ /* 0x000fe20007ffe0ff */
[C---:B------:R-:W-:Y:S01]  /*6e00*/  FFMA R12, R15.reuse, R25, R12 ;  /* 0x000000190f0c7223 */ /* 0x040fe2000000000c */
[----:B0-----:R-:W-:Y:S01]  /*6e10*/  FFMA R7, R15, R3, R26 ;  /* 0x000000030f077223 */ /* 0x001fe2000000001a */
[C---:B----4-:R-:W-:Y:S01]  /*6e20*/  FFMA R17, R2.reuse, R21, R17 ;  /* 0x0000001502117223 */ /* 0x050fe20000000011 */
[----:B------:R-:W-:-:S02]  /*6e30*/  FFMA R21, R2, R3, R24 ;  /* 0x0000000302157223 */ /* 0x000fc40000000018 */
[----:B------:R-:W-:Y:S01]  /*6e40*/  FFMA R29, R2, R23, R7 ;  /* 0x00000017021d7223 */ /* 0x000fe20000000007 */
[C---:B------:R-:W-:Y:S01]  /*6e50*/  FFMA R0, R15.reuse, R27, R0 ;  /* 0x0000001b0f007223 */ /* 0x040fe20000000000 */
[----:B-----5:R-:W-:Y:S01]  /*6e60*/  FFMA R17, R20, R3, R17 ;  /* 0x0000000314117223 */ /* 0x020fe20000000011 */
[----:B------:R-:W-:Y:S01]  /*6e70*/  FFMA R3, R15, R23, R6 ;  /* 0x000000170f037223 */ /* 0x000fe20000000006 */
[----:B------:R-:W-:-:S04]  /*6e80*/  IMAD.WIDE.U32 R6, R22, 0x4, R4 ;  /* 0x0000000416067825 */ /* 0x000fc800078e0004 */
[C---:B------:R-:W-:Y:S01]  /*6e90*/  FFMA R12, R2.reuse, R27, R12 ;  /* 0x0000001b020c7223 */ /* 0x040fe2000000000c */
[----:B------:R-:W-:Y:S01]  /*6ea0*/  LDS R24, [R9+0x9b64] ;  /* 0x009b640009187984 */ /* 0x000fe20000000800 */
[-C--:B------:R-:W-:Y:S01]  /*6eb0*/  FFMA R22, R2, R25.reuse, R3 ;  /* 0x0000001902167223 */ /* 0x080fe20000000003 */
[C---:B------:R-:W-:Y:S02]  /*6ec0*/  FFMA R25, R20.reuse, R25, R29 ;  /* 0x0000001914197223 */ /* 0x040fe4000000001d */
[----:B------:R-:W0:Y:S01]  /*6ed0*/  LDS R29, [R9+0x97f0] ;  /* 0x0097f000091d7984 */ /* 0x000e220000000800 */
[----:B------:R-:W-:-:S03]  /*6ee0*/  FFMA R23, R20, R23, R21 ;  /* 0x0000001714177223 */ /* 0x000fc60000000015 */
[----:B------:R-:W2:Y:S01]  /*6ef0*/  LDG.E.CONSTANT R3, desc[UR4][R6.64] ;  /* 0x0000000406037981 */ /* 0x000ea2000c1e9900 */
[----:B------:R-:W-:-:S03]  /*6f00*/  FFMA R27, R20, R27, R22 ;  /* 0x0000001b141b7223 */ /* 0x000fc60000000016 */
[----:B------:R-:W4:Y:S04]  /*6f10*/  LDG.E.CONSTANT R21, desc[UR4][R6.64+0x80] ;  /* 0x0000800406157981 */ /* 0x000f28000c1e9900 */
[----:B------:R-:W5:Y:S01]  /*6f20*/  LDG.E.CONSTANT R22, desc[UR4][R6.64+0x100] ;  /* 0x0001000406167981 */ /* 0x000f62000c1e9900 */
[----:B0-----:R-:W-:-:S03]  /*6f30*/  FFMA R14, R15, R29, R14 ;  /* 0x0000001d0f0e7223 */ /* 0x001fc6000000000e */
[----:B------:R-:W0:Y:S01]  /*6f40*/  LDS R15, [R9+0x97f4] ;  /* 0x0097f400090f7984 */ /* 0x000e220000000800 */
[-C--:B------:R-:W-:Y:S01]  /*6f50*/  FFMA R0, R2, R29.reuse, R0 ;  /* 0x0000001d02007223 */ /* 0x080fe20000000000 */
[----:B------:R-:W-:Y:S02]  /*6f60*/  FFMA R12, R20, R29, R12 ;  /* 0x0000001d140c7223 */ /* 0x000fe4000000000c */
[----:B------:R-:W1:Y:S01]  /*6f70*/  LDS R29, [R9+0x97f8] ;  /* 0x0097f800091d7984 */ /* 0x000e620000000800 */
[----:B0-----:R-:W-:-:S03]  /*6f80*/  FFMA R26, R2, R15, R14 ;  /* 0x0000000f021a7223 */ /* 0x001fc6000000000e */
[----:B------:R-:W0:Y:S01]  /*6f90*/  LDS R14, [R9+0x9b60] ;  /* 0x009b6000090e7984 */ /* 0x000e220000000800 */
[----:B------:R-:W-:-:S03]  /*6fa0*/  FFMA R2, R20, R15, R0 ;  /* 0x0000000f14027223 */ /* 0x000fc60000000000 */
[----:B------:R-:W3:Y:S01]  /*6fb0*/  LDS R0, [R9+0x9b68] ;  /* 0x009b680009007984 */ /* 0x000ee20000000800 */
[----:B-1----:R-:W-:-:S03]  /*6fc0*/  FFMA R29, R20, R29, R26 ;  /* 0x0000001d141d7223 */ /* 0x002fc6000000001a */
[----:B------:R-:W-:Y:S01]  /*6fd0*/  LDS R20, [R9+0x9b70] ;  /* 0x009b700009147984 */ /* 0x000fe20000000800 */
[----:B------:R-:W-:-:S03]  /*6fe0*/  FFMA R23, R18, R24, R23 ;  /* 0x0000001812177223 */ /* 0x000fc60000000017 */
[----:B------:R-:W5:Y:S01]  /*6ff0*/  LDG.E.CONSTANT R15, desc[UR4][R6.64+0x180] ;  /* 0x00018004060f7981 */ /* 0x000f62000c1e9900 */
[----:B0-----:R-:W-:-:S03]  /*7000*/  FFMA R17, R18, R14, R17 ;  /* 0x0000000e12117223 */ /* 0x001fc60000000011 */
[----:B------:R-:W0:Y:S01]  /*7010*/  LDS R14, [R9+0x9b6c] ;  /* 0x009b6c00090e7984 */ /* 0x000e220000000800 */
[----:B---3--:R-:W-:-:S03]  /*7020*/  FFMA R26, R16, R24, R17 ;  /* 0x00000018101a7223 */ /* 0x008fc60000000011 */
[----:B------:R-:W1:Y:S01]  /*7030*/  LDS R17, [R9+0x9b74] ;  /* 0x009b740009117984 */ /* 0x000e620000000800 */
[-C--:B------:R-:W-:Y:S01]  /*7040*/  FFMA R25, R18, R0.reuse, R25 ;  /* 0x0000000012197223 */ /* 0x080fe20000000019 */
[-C--:B------:R-:W-:Y:S01]  /*7050*/  FFMA R24, R16, R0.reuse, R23 ;  /* 0x0000000010187223 */ /* 0x080fe20000000017 */
[C---:B------:R-:W-:Y:S01]  /*7060*/  FFMA R0, R19.reuse, R0, R26 ;  /* 0x0000000013007223 */ /* 0x040fe2000000001a */
[-C--:B0-----:R-:W-:Y:S01]  /*7070*/  FFMA R27, R18, R14.reuse, R27 ;  /* 0x0000000e121b7223 */ /* 0x081fe2000000001b */
[-C--:B------:R-:W-:Y:S01]  /*7080*/  FFMA R25, R16, R14.reuse, R25 ;  /* 0x0000000e10197223 */ /* 0x080fe20000000019 */
[C---:B------:R-:W-:Y:S01]  /*7090*/  FFMA R14, R19.reuse, R14, R24 ;  /* 0x0000000e130e7223 */ /* 0x040fe20000000018 */
[-C--:B------:R-:W-:Y:S01]  /*70a0*/  FFMA R24, R18, R20.reuse, R12 ;  /* 0x0000001412187223 */ /* 0x080fe2000000000c */
[----:B------:R-:W-:Y:S01]  /*70b0*/  FFMA R26, R16, R20, R27 ;  /* 0x00000014101a7223 */ /* 0x000fe2000000001b */
[----:B------:R-:W3:Y:S01]  /*70c0*/  LDG.E.CONSTANT R12, desc[UR4][R6.64+0x200] ;  /* 0x00020004060c7981 */ /* 0x000ee2000c1e9900 */
[-C--:B-1----:R-:W-:Y:S01]  /*70d0*/  FFMA R23, R18, R17.reuse, R2 ;  /* 0x0000001112177223 */ /* 0x082fe20000000002 */
[-C--:B------:R-:W-:Y:S01]  /*70e0*/  FFMA R24, R16, R17.reuse, R24 ;  /* 0x0000001110187223 */ /* 0x080fe20000000018 */
[----:B------:R-:W-:-:S02]  /*70f0*/  FFMA R2, R19, R17, R26 ;  /* 0x0000001113027223 */ /* 0x000fc4000000001a */
[----:B------:R-:W3:Y:S01]  /*7100*/  LDG.E.CONSTANT R17, desc[UR4][R6.64+0x280] ;  /* 0x0002800406117981 */ /* 0x000ee2000c1e9900 */
[----:B------:R-:W-:-:S03]  /*7110*/  FFMA R20, R19, R20, R25 ;  /* 0x0000001413147223 */ /* 0x000fc60000000019 */
[----:B------:R-:W0:Y:S04]  /*7120*/  LDS R26, [R9+0x9b78] ;  /* 0x009b7800091a7984 */ /* 0x000e280000000800 */
[----:B------:R-:W1:Y:S01]  /*7130*/  LDS R25, [R9+0x9b7c] ;  /* 0x009b7c0009197984 */ /* 0x000e620000000800 */
[-C--:B0-----:R-:W-:Y:S01]  /*7140*/  FFMA R28, R18, R26.reuse, R29 ;  /* 0x0000001a121c7223 */ /* 0x081fe2000000001d */
[----:B------:R-:W-:-:S03]  /*7150*/  FFMA R23, R16, R26, R23 ;  /* 0x0000001a10177223 */ /* 0x000fc60000000017 */
[-C--:B-1----:R-:W-:Y:S02]  /*7160*/  FFMA R27, R16, R25.reuse, R28 ;  /* 0x00000019101b7223 */ /* 0x082fe4000000001c */
[----:B------:R-:W-:Y:S01]  /*7170*/  LDS R16, [R9+0x9ee8] ;  /* 0x009ee80009107984 */ /* 0x000fe20000000800 */
[C---:B------:R-:W-:Y:S01]  /*7180*/  FFMA R18, R19.reuse, R26, R24 ;  /* 0x0000001a13127223 */ /* 0x040fe20000000018 */
[C---:B------:R-:W-:Y:S02]  /*7190*/  FFMA R24, R19.reuse, R25, R23 ;  /* 0x0000001913187223 */ /* 0x040fe40000000017 */
[----:B------:R-:W0:Y:S04]  /*71a0*/  LDS R26, [R9+0x9b80] ;  /* 0x009b8000091a7984 */ /* 0x000e280000000800 */
[----:B------:R-:W1:Y:S04]  /*71b0*/  LDS R25, [R9+0x9eec] ;  /* 0x009eec0009197984 */ /* 0x000e680000000800 */
[----:B------:R-:W1:Y:S01]  /*71c0*/  LDS R23, [R9+0x9ef0] ;  /* 0x009ef00009177984 */ /* 0x000e620000000800 */
[----:B0-----:R-:W-:-:S03]  /*71d0*/  FFMA R26, R19, R26, R27 ;  /* 0x0000001a131a7223 */ /* 0x001fc6000000001b */
[----:B------:R-:W0:Y:S01]  /*71e0*/  LDS R19, [R9+0x9ef4] ;  /* 0x009ef40009137984 */ /* 0x000e220000000800 */
[C---:B--2---:R-:W-:Y:S01]  /*71f0*/  FFMA R0, R3.reuse, R16, R0 ;  /* 0x0000001003007223 */ /* 0x044fe20000000000 */
[C---:B-1----:R-:W-:Y:S01]  /*7200*/  FFMA R14, R3.reuse, R25, R14 ;  /* 0x00000019030e7223 */ /* 0x042fe2000000000e */
[----:B------:R-:W-:Y:S01]  /*7210*/  FFMA R28, R3, R23, R20 ;  /* 0x00000017031c7223 */ /* 0x000fe20000000014 */
[----:B------:R-:W2:Y:S01]  /*7220*/  LDG.E.CONSTANT R16, desc[UR4][R6.64+0x400] ;  /* 0x0004000406107981 */ /* 0x000ea2000c1e9900 */
[C---:B----4-:R-:W-:Y:S01]  /*7230*/  FFMA R27, R21.reuse, R25, R0 ;  /* 0x00000019151b7223 */ /* 0x050fe20000000000 */
[-C--:B------:R-:W-:Y:S02]  /*7240*/  FFMA R25, R21, R23.reuse, R14 ;  /* 0x0000001715197223 */ /* 0x080fe4000000000e */
[----:B------:R-:W4:Y:S01]  /*7250*/  LDG.E.CONSTANT R0, desc[UR4][R6.64+0x300] ;  /* 0x0003000406007981 */ /* 0x000f22000c1e9900 */
[----:B-----5:R-:W-:-:S03]  /*7260*/  FFMA R20, R22, R23, R27 ;  /* 0x0000001716147223 */ /* 0x020fc6000000001b */
[----:B------:R-:W1:Y:S04]  /*7270*/  LDS R23, [R9+0x9ef8] ;  /* 0x009ef80009177984 */ /* 0x000e680000000800 */
[----:B------:R5:W2:Y:S01]  /*7280*/  LDG.E.CONSTANT R14, desc[UR4][R6.64+0x380] ;  /* 0x00038004060e7981 */ /* 0x000aa2000c1e9900 */
[-C--:B0-----:R-:W-:Y:S01]  /*7290*/  FFMA R27, R3, R19.reuse, R2 ;  /* 0x00000013031b7223 */ /* 0x081fe20000000002 */
[-C--:B------:R-:W-:Y:S01]  /*72a0*/  FFMA R29, R21, R19.reuse, R28 ;  /* 0x00000013151d7223 */ /* 0x080fe2000000001c */
[----:B------:R-:W-:Y:S02]  /*72b0*/  FFMA R2, R22, R19, R25 ;  /* 0x0000001316027223 */ /* 0x000fe40000000019 */
[----:B------:R-:W0:Y:S04]  /*72c0*/  LDS R19, [R9+0x9efc] ;  /* 0x009efc0009137984 */ /* 0x000e280000000800 */
[----:B-----5:R-:W-:Y:S04]  /*72d0*/  LDS R6, [R9+0x9f04] ;  /* 0x009f040009067984 */ /* 0x020fe80000000800 */
[----:B------:R-:W-:Y:S01]  /*72e0*/  LDS R7, [R9+0xa270] ;  /* 0x00a2700009077984 */ /* 0x000fe20000000800 */
[----:B-1----:R-:W-:-:S03]  /*72f0*/  FFMA R25, R3, R23, R18 ;  /* 0x0000001703197223 */ /* 0x002fc60000000012 */
[----:B------:R-:W1:Y:S01]  /*7300*/  LDS R18, [R9+0x9f00] ;  /* 0x009f000009127984 */ /* 0x000e620000000800 */
[-C--:B------:R-:W-:Y:S01]  /*7310*/  FFMA R27, R21, R23.reuse, R27 ;  /* 0x00000017151b7223 */ /* 0x080fe2000000001b */
[C---:B------:R-:W-:Y:S01]  /*7320*/  FFMA R28, R22.reuse, R23, R29 ;  /* 0x00000017161c7223 */ /* 0x040fe2000000001d */
[-C--:B0-----:R-:W-:Y:S01]  /*7330*/  FFMA R23, R3, R19.reuse, R24 ;  /* 0x0000001303177223 */ /* 0x081fe20000000018 */
[-C--:B------:R-:W-:Y:S01]  /*7340*/  FFMA R25, R21, R19.reuse, R25 ;  /* 0x0000001315197223 */ /* 0x080fe20000000019 */
[----:B------:R-:W-:Y:S02]  /*7350*/  FFMA R24, R22, R19, R27 ;  /* 0x0000001316187223 */ /* 0x000fe4000000001b */
[----:B------:R-:W0:Y:S01]  /*7360*/  LDS R27, [R9+0xa274] ;  /* 0x00a27400091b7984 */ /* 0x000e220000000800 */
[----:B-1----:R-:W-:-:S03]  /*7370*/  FFMA R19, R3, R18, R26 ;  /* 0x0000001203137223 */ /* 0x002fc6000000001a */
[----:B------:R-:W1:Y:S01]  /*7380*/  LDS R3, [R9+0x9f08] ;  /* 0x009f080009037984 */ /* 0x000e620000000800 */
[C---:B------:R-:W-:Y:S01]  /*7390*/  FFMA R23, R21.reuse, R18, R23 ;  /* 0x0000001215177223 */ /* 0x040fe20000000017 */
[-C--:B------:R-:W-:Y:S02]  /*73a0*/  FFMA R26, R21, R6.reuse, R19 ;  /* 0x00000006151a7223 */ /* 0x080fe40000000013 */
[----:B------:R-:W-:Y:S01]  /*73b0*/  LDS R21, [R9+0xa278] ;  /* 0x00a2780009157984 */ /* 0x000fe20000000800 */
[----:B------:R-:W-:-:S03]  /*73c0*/  FFMA R6, R22, R6, R23 ;  /* 0x0000000616067223 */ /* 0x000fc60000000017 */
[----:B------:R-:W5:Y:S01]  /*73d0*/  LDS R23, [R9+0xa27c] ;  /* 0x00a27c0009177984 */ /* 0x000f620000000800 */
[----:B------:R-:W-:-:S03]  /*73e0*/  FFMA R18, R22, R18, R25 ;  /* 0x0000001216127223 */ /* 0x000fc60000000019 */
[----:B------:R-:W3:Y:S04]  /*73f0*/  LDS R25, [R9+0xa280] ;  /* 0x00a2800009197984 */ /* 0x000ee80000000800 */
[----:B------:R-:W3:Y:S01]  /*7400*/  LDS R19, [R9+0xa284] ;  /* 0x00a2840009137984 */ /* 0x000ee20000000800 */
[C---:B------:R-:W-:Y:S01]  /*7410*/  FFMA R7, R15.reuse, R7, R20 ;  /* 0x000000070f077223 */ /* 0x040fe20000000014 */
[----:B0-----:R-:W-:Y:S01]  /*7420*/  FFMA R2, R15, R27, R2 ;  /* 0x0000001b0f027223 */ /* 0x001fe20000000002 */
[----:B-1----:R-:W-:Y:S01]  /*7430*/  FFMA R22, R22, R3, R26 ;  /* 0x0000000316167223 */ /* 0x002fe2000000001a */
[----:B------:R-:W-:Y:S01]  /*7440*/  IADD3 R3, PT, PT, R13, 0x1200, RZ ;  /* 0x000012000d037810 */ /* 0x000fe20007ffe0ff */
[C---:B-----5:R-:W-:Y:S01]  /*7450*/  FFMA R29, R15.reuse, R23, R24 ;  /* 0x000000170f1d7223 */ /* 0x060fe20000000018 */
[C---:B---3--:R-:W-:Y:S01]  /*7460*/  FFMA R26, R12.reuse, R27, R7 ;  /* 0x0000001b0c1a7223 */ /* 0x048fe20000000007 */
[-C--:B------:R-:W-:Y:S01]  /*7470*/  FFMA R7, R15, R21.reuse, R28 ;  /* 0x000000150f077223 */ /* 0x080fe2000000001c */
[----:B------:R-:W-:Y:S01]  /*7480*/  FFMA R20, R12, R21, R2 ;  /* 0x000000150c147223 */ /* 0x000fe20000000002 */
[----:B------:R-:W-:-:S04]  /*7490*/  IMAD.WIDE.U32 R2, R3, 0x4, R4 ;  /* 0x0000000403027825 */ /* 0x000fc800078e0004 */
[----:B------:R-:W-:Y:S01]  /*74a0*/  FFMA R21, R17, R21, R26 ;  /* 0x0000001511157223 */ /* 0x000fe2000000001a */
[C---:B------:R-:W-:Y:S02]  /*74b0*/  FFMA R26, R12.reuse, R23, R7 ;  /* 0x000000170c1a7223 */ /* 0x040fe40000000007 */
[----:B------:R-:W3:Y:S01]  /*74c0*/  LDG.E.CONSTANT R7, desc[UR4][R2.64] ;  /* 0x0000000402077981 */ /* 0x000ee2000c1e9900 */
[CC--:B------:R-:W-:Y:S01]  /*74d0*/  FFMA R27, R15.reuse, R25.reuse, R18 ;  /* 0x000000190f1b7223 */ /* 0x0c0fe20000000012 */
[C---:B------:R-:W-:Y:S02]  /*74e0*/  FFMA R24, R12.reuse, R25, R29 ;  /* 0x000000190c187223 */ /* 0x040fe4000000001d */
[----:B------:R-:W5:Y:S01]  /*74f0*/  LDG.E.CONSTANT R18, desc[UR4][R2.64+0x80] ;  /* 0x0000800402127981 */ /* 0x000f62000c1e9900 */
[-C--:B------:R-:W-:Y:S01]  /*7500*/  FFMA R29, R15, R19.reuse, R6 ;  /* 0x000000130f1d7223 */ /* 0x080fe20000000006 */
[-C--:B------:R-:W-:Y:S01]  /*7510*/  FFMA R6, R12, R19.reuse, R27 ;  /* 0x000000130c067223 */ /* 0x080fe2000000001b */
[----:B------:R-:W-:-:S02]  /*7520*/  FFMA R27, R17, R19, R24 ;  /* 0x00000013111b7223 */ /* 0x000fc40000000018 */
[----:B------:R-:W5:Y:S01]  /*7530*/  LDG.E.CONSTANT R19, desc[UR4][R2.64+0x100] ;  /* 0x0001000402137981 */ /* 0x000f62000c1e9900 */
[----:B------:R-:W-:-:S03]  /*7540*/  FFMA R23, R17, R23, R20 ;  /* 0x0000001711177223 */ /* 0x000fc60000000014 */
[----:B------:R-:W0:Y:S01]  /*7550*/  LDS R20, [R9+0xa288] ;  /* 0x00a2880009147984 */ /* 0x000e220000000800 */
[----:B------:R-:W-:Y:S01]  /*7560*/  FFMA R25, R17, R25, R26 ;  /* 0x0000001911197223 */ /* 0x000fe2000000001a */
[-C--:B0-----:R-:W-:Y:S02]  /*7570*/  FFMA R26, R15, R20.reuse, R22 ;  /* 0x000000140f1a7223 */ /* 0x081fe40000000016 */
[----:B------:R-:W0:Y:S01]  /*7580*/  LDS R22, [R9+0xa28c] ;  /* 0x00a28c0009167984 */ /* 0x000e220000000800 */
[----:B------:R-:W-:-:S03]  /*7590*/  FFMA R15, R17, R20, R6 ;  /* 0x00000014110f7223 */ /* 0x000fc60000000006 */
[----:B------:R-:W1:Y:S01]  /*75a0*/  LDS R6, [R9+0xa290] ;  /* 0x00a2900009067984 */ /* 0x000e620000000800 */
[----:B------:R-:W-:-:S03]  /*75b0*/  FFMA R24, R12, R20, R29 ;  /* 0x000000140c187223 */ /* 0x000fc6000000001d */
[----:B------:R-:W-:Y:S01]  /*75c0*/  LDS R20, [R9+0xa5fc] ;  /* 0x00a5fc0009147984 */ /* 0x000fe20000000800 */
[----:B0-----:R-:W-:-:S03]  /*75d0*/  FFMA R26, R12, R22, R26 ;  /* 0x000000160c1a7223 */ /* 0x001fc6000000001a */
[----:B------:R-:W4:Y:S01]  /*75e0*/  LDS R12, [R9+0xa5f8] ;  /* 0x00a5f800090c7984 */ /* 0x000f220000000800 */
[----:B------:R-:W-:-:S03]  /*75f0*/  FFMA R29, R17, R22, R24 ;  /* 0x00000016111d7223 */ /* 0x000fc60000000018 */
[----:B------:R-:W0:Y:S01]  /*7600*/  LDS R24, [R9+0xa600] ;  /* 0x00a6000009187984 */ /* 0x000e220000000800 */
[----:B-1----:R-:W-:-:S03]  /*7610*/  FFMA R6, R17, R6, R26 ;  /* 0x0000000611067223 */ /* 0x002fc6000000001a */
[----:B------:R-:W1:Y:S04]  /*7620*/  LDS R22, [R9+0xa604] ;  /* 0x00a6040009167984 */ /* 0x000e680000000800 */
[----:B------:R-:W1:Y:S01]  /*7630*/  LDS R17, [R9+0xa608] ;  /* 0x00a6080009117984 */ /* 0x000e620000000800 */
[C---:B----4-:R-:W-:Y:S01]  /*7640*/  FFMA R21, R0.reuse, R12, R21 ;  /* 0x0000000c00157223 */ /* 0x050fe20000000015 */
[-C--:B------:R-:W-:Y:S02]  /*7650*/  FFMA R12, R0, R20.reuse, R23 ;  /* 0x00000014000c7223 */ /* 0x080fe40000000017 */
[----:B------:R-:W4:Y:S01]  /*7660*/  LDS R23, [R9+0xa60c] ;  /* 0x00a60c0009177984 */ /* 0x000f220000000800 */
[----:B--2---:R-:W-:Y:S01]  /*7670*/  FFMA R21, R14, R20, R21 ;  /* 0x000000140e157223 */ /* 0x004fe20000000015 */
[-C--:B0-----:R-:W-:Y:S01]  /*7680*/  FFMA R25, R0, R24.reuse, R25 ;  /* 0x0000001800197223 */ /* 0x081fe20000000019 */
[----:B------:R-:W-:-:S02]  /*7690*/  FFMA R12, R14, R24, R12 ;  /* 0x000000180e0c7223 */ /* 0x000fc4000000000c */
[----:B------:R-:W-:Y:S02]  /*76a0*/  FFMA R20, R16, R24, R21 ;  /* 0x0000001810147223 */ /* 0x000fe40000000015 */
[----:B------:R-:W2:Y:S01]  /*76b0*/  LDG.E.CONSTANT R21, desc[UR4][R2.64+0x180] ;  /* 0x0001800402157981 */ /* 0x000ea2000c1e9900 */
[-C--:B-1----:R-:W-:Y:S01]  /*76c0*/  FFMA R24, R14, R22.reuse, R25 ;  /* 0x000000160e187223 */ /* 0x082fe20000000019 */
[CC--:B------:R-:W-:Y:S01]  /*76d0*/  FFMA R25, R0.reuse, R17.reuse, R15 ;  /* 0x0000001100197223 */ /* 0x0c0fe2000000000f */
[-C--:B------:R-:W-:Y:S01]  /*76e0*/  FFMA R27, R0, R22.reuse, R27 ;  /* 0x00000016001b7223 */ /* 0x080fe2000000001b */
[----:B------:R-:W2:Y:S01]  /*76f0*/  LDG.E.CONSTANT R15, desc[UR4][R2.64+0x200] ;  /* 0x00020004020f7981 */ /* 0x000ea2000c1e9900 */
[-C--:B------:R-:W-:Y:S02]  /*7700*/  FFMA R24, R16, R17.reuse, R24 ;  /* 0x0000001110187223 */ /* 0x080fe40000000018 */
[----:B------:R-:W-:Y:S02]  /*7710*/  FFMA R27, R14, R17, R27 ;  /* 0x000000110e1b7223 */ /* 0x000fe4000000001b */
[----:B------:R-:W2:Y:S01]  /*7720*/  LDG.E.CONSTANT R17, desc[UR4][R2.64+0x280] ;  /* 0x0002800402117981 */ /* 0x000ea2000c1e9900 */
[C---:B------:R-:W-:Y:S01]  /*7730*/  FFMA R22, R16.reuse, R22, R12 ;  /* 0x0000001610167223 */ /* 0x040fe2000000000c */
[----:B----4-:R-:W-:-:S02]  /*7740*/  FFMA R12, R16, R23, R27 ;  /* 0x00000017100c7223 */ /* 0x010fc4000000001b */
[----:B------:R-:W0:Y:S01]  /*7750*/  LDS R27, [R9+0xa610] ;  /* 0x00a61000091b7984 */ /* 0x000e220000000800 */
[-C--:B------:R-:W-:Y:S01]  /*7760*/  FFMA R29, R0, R23.reuse, R29 ;  /* 0x00000017001d7223 */ /* 0x080fe2000000001d */
[----:B------:R-:W-:Y:S02]  /*7770*/  FFMA R25, R14, R23, R25 ;  /* 0x000000170e197223 */ /* 0x000fe40000000019 */
[----:B------:R-:W1:Y:S01]  /*7780*/  LDS R23, [R9+0xa614] ;  /* 0x00a6140009177984 */ /* 0x000e620000000800 */
[-C--:B0-----:R-:W-:Y:S01]  /*7790*/  FFMA R6, R0, R27.reuse, R6 ;  /* 0x0000001b00067223 */ /* 0x081fe20000000006 */
[-C--:B------:R-:W-:Y:S01]  /*77a0*/  FFMA R29, R14, R27.reuse, R29 ;  /* 0x0000001b0e1d7223 */ /* 0x080fe2000000001d */
[----:B------:R-:W-:Y:S02]  /*77b0*/  FFMA R0, R16, R27, R25 ;  /* 0x0000001b10007223 */ /* 0x000fe40000000019 */
[----:B------:R-:W0:Y:S01]  /*77c0*/  LDS R25, [R9+0xa618] ;  /* 0x00a6180009197984 */ /* 0x000e220000000800 */
[----:B-1----:R-:W-:-:S03]  /*77d0*/  FFMA R26, R14, R23, R6 ;  /* 0x000000170e1a7223 */ /* 0x002fc60000000006 */
[----:B------:R-:W3:Y:S01]  /*77e0*/  LDS R6, [R9+0xa980] ;  /* 0x00a9800009067984 */ /* 0x000ee20000000800 */
[----:B------:R-:W-:-:S03]  /*77f0*/  FFMA R14, R16, R23, R29 ;  /* 0x00000017100e7223 */ /* 0x000fc6000000001d */
[----:B------:R-:W1:Y:S04]  /*7800*/  LDS R29, [R9+0xa984] ;  /* 0x00a98400091d7984 */ /* 0x000e680000000800 */
[----:B------:R-:W4:Y:S04]  /*7810*/  LDS R27, [R9+0xa988] ;  /* 0x00a98800091b7984 */ /* 0x000f280000000800 */
[----:B------:R-:W4:Y:S01]  /*7820*/  LDS R23, [R9+0xa98c] ;  /* 0x00a98c0009177984 */ /* 0x000f220000000800 */
[----:B0-----:R-:W-:Y:S01]  /*7830*/  FFMA R16, R16, R25, R26 ;  /* 0x0000001910107223 */ /* 0x001fe2000000001a */
[C---:B---3--:R-:W-:Y:S01]  /*7840*/  FFMA R25, R7.reuse, R6, R20 ;  /* 0x0000000607197223 */ /* 0x048fe20000000014 */
[CC--:B-1----:R-:W-:Y:S01]  /*7850*/  FFMA R22, R7.reuse, R29.reuse, R22 ;  /* 0x0000001d07167223 */ /* 0x0c2fe20000000016 */
[----:B------:R-:W3:Y:S02]  /*7860*/  LDG.E.CONSTANT R20, desc[UR4][R2.64+0x300] ;  /* 0x0003000402147981 */ /* 0x000ee4000c1e9900 */
[C---:B-----5:R-:W-:Y:S01]  /*7870*/  FFMA R6, R18.reuse, R29, R25 ;  /* 0x0000001d12067223 */ /* 0x060fe20000000019 */
[-C--:B----4-:R-:W-:Y:S01]  /*7880*/  FFMA R29, R7, R27.reuse, R24 ;  /* 0x0000001b071d7223 */ /* 0x090fe20000000018 */
[-C--:B------:R-:W-:Y:S01]  /*7890*/  FFMA R26, R18, R27.reuse, R22 ;  /* 0x0000001b121a7223 */ /* 0x080fe20000000016 */
[----:B------:R-:W0:Y:S01]  /*78a0*/  LDS R25, [R9+0xa990] ;  /* 0x00a9900009197984 */ /* 0x000e220000000800 */
[----:B------:R-:W-:-:S03]  /*78b0*/  FFMA R24, R19, R27, R6 ;  /* 0x0000001b13187223 */ /* 0x000fc60000000006 */
[----:B------:R-:W4:Y:S04]  /*78c0*/  LDG.E.CONSTANT R6, desc[UR4][R2.64+0x380] ;  /* 0x0003800402067981 */ /* 0x000f28000c1e9900 */
[----:B------:R1:W5:Y:S01]  /*78d0*/  LDG.E.CONSTANT R22, desc[UR4][R2.64+0x400] ;  /* 0x0004000402167981 */ /* 0x000362000c1e9900 */
[-C--:B------:R-:W-:Y:S01]  /*78e0*/  FFMA R27, R7, R23.reuse, R12 ;  /* 0x00000017071b7223 */ /* 0x080fe2000000000c */
[-C--:B------:R-:W-:Y:S01]  /*78f0*/  FFMA R28, R18, R23.reuse, R29 ;  /* 0x00000017121c7223 */ /* 0x080fe2000000001d */
[----:B------:R-:W-:Y:S02]  /*7900*/  FFMA R12, R19, R23, R26 ;  /* 0x00000017130c7223 */ /* 0x000fe4000000001a */
[----:B------:R-:W0:Y:S04]  /*7910*/  LDS R23, [R9+0xa994] ;  /* 0x00a9940009177984 */ /* 0x000e280000000800 */
[----:B-1----:R-:W-:Y:S01]  /*7920*/  LDS R3, [R9+0xad08] ;  /* 0x00ad080009037984 */ /* 0x002fe20000000800 */
[----:B0-----:R-:W-:-:S03]  /*7930*/  FFMA R29, R7, R25, R0 ;  /* 0x00000019071d7223 */ /* 0x001fc60000000000 */
[----:B------:R-:W0:Y:S01]  /*7940*/  LDS R0, [R9+0xa998] ;  /* 0x00a9980009007984 */ /* 0x000e220000000800 */
[-C--:B------:R-:W-:Y:S01]  /*7950*/  FFMA R27, R18, R25.reuse, R27 ;  /* 0x00000019121b7223 */ /* 0x080fe2000000001b */
[----:B------:R-:W-:Y:S01]  /*7960*/  FFMA R28, R19, R25, R28 ;  /* 0x00000019131c7223 */ /* 0x000fe2000000001c */
[C---:B------:R-:W-:Y:S02]  /*7970*/  FFMA R25, R7.reuse, R23, R14 ;  /* 0x0000001707197223 */ /* 0x040fe4000000000e */
[----:B------:R-:W1:Y:S01]  /*7980*/  LDS R14, [R9+0xa99c] ;  /* 0x00a99c00090e7984 */ /* 0x000e620000000800 */
[----:B0-----:R-:W-:-:S03]  /*7990*/  FFMA R7, R7, R0, R16 ;  /* 0x0000000007077223 */ /* 0x001fc60000000010 */
[----:B------:R-:W0:Y:S01]  /*79a0*/  LDS R16, [R9+0xa9a0] ;  /* 0x00a9a00009107984 */ /* 0x000e220000000800 */
[-C--:B------:R-:W-:Y:S01]  /*79b0*/  FFMA R2, R19, R23.reuse, R27 ;  /* 0x0000001713027223 */ /* 0x080fe2000000001b */
[C---:B------:R-:W-:Y:S01]  /*79c0*/  FFMA R26, R18.reuse, R23, R29 ;  /* 0x00000017121a7223 */ /* 0x040fe2000000001d */
[C---:B------:R-:W-:Y:S01]  /*79d0*/  FFMA R25, R18.reuse, R0, R25 ;  /* 0x0000000012197223 */ /* 0x040fe20000000019 */
[----:B------:R-:W-:Y:S01]  /*79e0*/  LDS R23, [R9+0xad10] ;  /* 0x00ad100009177984 */ /* 0x000fe20000000800 */
[----:B-1----:R-:W-:-:S03]  /*79f0*/  FFMA R27, R18, R14, R7 ;  /* 0x0000000e121b7223 */ /* 0x002fc60000000007 */
[----:B------:R-:W-:Y:S04]  /*7a00*/  LDS R29, [R9+0xb09c] ;  /* 0x00b09c00091d7984 */ /* 0x000fe80000000800 */
[----:B------:R-:W1:Y:S01]  /*7a10*/  LDS R7, [R9+0xad0c] ;  /* 0x00ad0c0009077984 */ /* 0x000e620000000800 */
[C---:B------:R-:W-:Y:S01]  /*7a20*/  FFMA R0, R19.reuse, R0, R26 ;  /* 0x0000000013007223 */ /* 0x040fe2000000001a */
[C---:B------:R-:W-:Y:S02]  /*7a30*/  FFMA R14, R19.reuse, R14, R25 ;  /* 0x0000000e130e7223 */ /* 0x040fe40000000019 */
[----:B------:R-:W-:Y:S04]  /*7a40*/  LDS R26, [R9+0xad18] ;  /* 0x00ad1800091a7984 */ /* 0x000fe80000000800 */
[----:B------:R-:W-:Y:S01]  /*7a50*/  LDS R18, [R9+0xad1c] ;  /* 0x00ad1c0009127984 */ /* 0x000fe20000000800 */
[----:B0-----:R-:W-:-:S03]  /*7a60*/  FFMA R16, R19, R16, R27 ;  /* 0x0000001013107223 */ /* 0x001fc6000000001b */
[----:B------:R-:W0:Y:S01]  /*7a70*/  LDS R19, [R9+0xad14] ;  /* 0x00ad140009137984 */ /* 0x000e220000000800 */
[C---:B--2---:R-:W-:Y:S01]  /*7a80*/  FFMA R24, R21.reuse, R3, R24 ;  /* 0x0000000315187223 */ /* 0x044fe20000000018 */
[-C--:B-1----:R-:W-:Y:S01]  /*7a90*/  FFMA R12, R21, R7.reuse, R12 ;  /* 0x00000007150c7223 */ /* 0x082fe2000000000c */
[----:B------:R-:W-:Y:S02]  /*7aa0*/  IADD3 R3, PT, PT, R13, 0x1320, RZ ;  /* 0x000013200d037810 */ /* 0x000fe40007ffe0ff */
[----:B------:R-:W-:Y:S01]  /*7ab0*/  FFMA R24, R15, R7, R24 ;  /* 0x000000070f187223 */ /* 0x000fe20000000018 */
[-C--:B------:R-:W-:Y:S01]  /*7ac0*/  FFMA R28, R21, R23.reuse, R28 ;  /* 0x00000017151c7223 */ /* 0x080fe2000000001c */
[-C--:B------:R-:W-:Y:S02]  /*7ad0*/  FFMA R12, R15, R23.reuse, R12 ;  /* 0x000000170f0c7223 */ /* 0x080fe4000000000c */
[----:B------:R-:W-:Y:S02]  /*7ae0*/  FFMA R7, R17, R23, R24 ;  /* 0x0000001711077223 */ /* 0x000fe40000000018 */
[----:B------:R-:W1:Y:S01]  /*7af0*/  LDS R24, [R9+0xad20] ;  /* 0x00ad200009187984 */ /* 0x000e620000000800 */
[----:B0-----:R-:W-:Y:S01]  /*7b00*/  FFMA R23, R21, R19, R2 ;  /* 0x0000001315177223 */ /* 0x001fe20000000002 */
[----:B------:R-:W-:-:S04]  /*7b10*/  IMAD.WIDE.U32 R2, R3, 0x4, R4 ;  /* 0x0000000403027825 */ /* 0x000fc800078e0004 */
[-C--:B------:R-:W-:Y:S01]  /*7b20*/  FFMA R25, R15, R19.reuse, R28 ;  /* 0x000000130f197223 */ /* 0x080fe2000000001c */
[----:B------:R-:W-:Y:S02]  /*7b30*/  FFMA R19, R17, R19, R12 ;  /* 0x0000001311137223 */ /* 0x000fe4000000000c */
[----:B------:R-:W2:Y:S01]  /*7b40*/  LDG.E.CONSTANT R12, desc[UR4][R2.64] ;  /* 0x00000004020c7981 */ /* 0x000ea2000c1e9900 */
[----:B------:R-:W-:-:S03]  /*7b50*/  FFMA R28, R21, R26, R0 ;  /* 0x0000001a151c7223 */ /* 0x000fc60000000000 */
[----:B------:R-:W2:Y:S01]  /*7b60*/  LDG.E.CONSTANT R0, desc[UR4][R2.64+0x80] ;  /* 0x0000800402007981 */ /* 0x000ea2000c1e9900 */
[-C--:B------:R-:W-:Y:S01]  /*7b70*/  FFMA R23, R15, R26.reuse, R23 ;  /* 0x0000001a0f177223 */ /* 0x080fe20000000017 */
[----:B------:R-:W-:Y:S01]  /*7b80*/  FFMA R25, R17, R26, R25 ;  /* 0x0000001a11197223 */ /* 0x000fe20000000019 */
[C---:B------:R-:W-:Y:S02]  /*7b90*/  FFMA R26, R21.reuse, R18, R14 ;  /* 0x00000012151a7223 */ /* 0x040fe4000000000e */
[----:B------:R-:W2:Y:S01]  /*7ba0*/  LDG.E.CONSTANT R14, desc[UR4][R2.64+0x100] ;  /* 0x00010004020e7981 */ /* 0x000ea2000c1e9900 */
[----:B-1----:R-:W-:-:S03]  /*7bb0*/  FFMA R21, R21, R24, R16 ;  /* 0x0000001815157223 */ /* 0x002fc60000000010 */
[----:B------:R-:W0:Y:S01]  /*7bc0*/  LDS R16, [R9+0xad24] ;  /* 0x00ad240009107984 */ /* 0x000e220000000800 */
[-C--:B------:R-:W-:Y:S01]  /*7bd0*/  FFMA R28, R15, R18.reuse, R28 ;  /* 0x000000120f1c7223 */ /* 0x080fe2000000001c */
[----:B------:R-:W-:Y:S02]  /*7be0*/  FFMA R23, R17, R18, R23 ;  /* 0x0000001211177223 */ /* 0x000fe40000000017 */
[----:B------:R-:W1:Y:S01]  /*7bf0*/  LDS R18, [R9+0xad28] ;  /* 0x00ad280009127984 */ /* 0x000e620000000800 */
[-C--:B------:R-:W-:Y:S01]  /*7c00*/  FFMA R26, R15, R24.reuse, R26 ;  /* 0x000000180f1a7223 */ /* 0x080fe2000000001a */
[----:B------:R-:W-:Y:S02]  /*7c10*/  FFMA R24, R17, R24, R28 ;  /* 0x0000001811187223 */ /* 0x000fe4000000001c */
[----:B------:R-:W3:Y:S01]  /*7c20*/  LDS R28, [R9+0xb090] ;  /* 0x00b09000091c7984 */ /* 0x000ee20000000800 */
[-C--:B0-----:R-:W-:Y:S01]  /*7c30*/  FFMA R21, R15, R16.reuse, R21 ;  /* 0x000000100f157223 */ /* 0x081fe20000000015 */
[----:B------:R-:W-:-:S02]  /*7c40*/  FFMA R27, R17, R16, R26 ;  /* 0x00000010111b7223 */ /* 0x000fc4000000001a */
        /* <DEDUP_REMOVED lines=8> */
[C---:B----4-:R-:W-:Y:S01]  /*7cd0*/  FFMA R7, R6.reuse, R16, R7 ;  /* 0x0000001006077223 */ /* 0x050fe20000000007 */
[----:B------:R-:W-:-:S03]  /*7ce0*/  FFMA R16, R6, R15, R18 ;  /* 0x0000000f06107223 */ /* 0x000fc60000000012 */
[----:B-----5:R-:W-:Y:S02]  /*7cf0*/  FFMA R7, R22, R15, R7 ;  /* 0x0000000f16077223 */ /* 0x020fe40000000007 */
[----:B------:R-:W3:Y:S01]  /*7d00*/  LDG.E.CONSTANT R15, desc[UR4][R2.64+0x180] ;  /* 0x00018004020f7981 */ /* 0x000ee2000c1e9900 */
[-C--:B------:R-:W-:Y:S01]  /*7d10*/  FFMA R18, R20, R29.reuse, R23 ;  /* 0x0000001d14127223 */ /* 0x080fe20000000017 */
[-C--:B------:R-:W-:Y:S01]  /*7d20*/  FFMA R25, R6, R29.reuse, R25 ;  /* 0x0000001d06197223 */ /* 0x080fe20000000019 */
[----:B------:R-:W-:Y:S02]  /*7d30*/  FFMA R29, R22, R29, R16 ;  /* 0x0000001d161d7223 */ /* 0x000fe40000000010 */
[----:B------:R-:W4:Y:S01]  /*7d40*/  LDG.E.CONSTANT R16, desc[UR4][R2.64+0x200] ;  /* 0x0002000402107981 */ /* 0x000f22000c1e9900 */
[-C--:B-1----:R-:W-:Y:S01]  /*7d50*/  FFMA R23, R20, R17.reuse, R24 ;  /* 0x0000001114177223 */ /* 0x082fe20000000018 */
[-C--:B------:R-:W-:Y:S01]  /*7d60*/  FFMA R18, R6, R17.reuse, R18 ;  /* 0x0000001106127223 */ /* 0x080fe20000000012 */
[----:B------:R-:W-:Y:S01]  /*7d70*/  FFMA R25, R22, R17, R25 ;  /* 0x0000001116197223 */ /* 0x000fe20000000019 */
[----:B------:R-:W1:Y:S04]  /*7d80*/  LDS R24, [R9+0xb0a8] ;  /* 0x00b0a80009187984 */ /* 0x000e680000000800 */
[----:B------:R-:W5:Y:S01]  /*7d90*/  LDG.E.CONSTANT R17, desc[UR4][R2.64+0x280] ;  /* 0x0002800402117981 */ /* 0x000f62000c1e9900 */
[-C--:B0-----:R-:W-:Y:S01]  /*7da0*/  FFMA R27, R20, R19.reuse, R27 ;  /* 0x00000013141b7223 */ /* 0x081fe2000000001b */
[-C--:B------:R-:W-:Y:S01]  /*7db0*/  FFMA R23, R6, R19.reuse, R23 ;  /* 0x0000001306177223 */ /* 0x080fe20000000017 */
[----:B------:R-:W-:-:S02]  /*7dc0*/  FFMA R19, R22, R19, R18 ;  /* 0x0000001316137223 */ /* 0x000fc40000000012 */
[----:B------:R-:W0:Y:S01]  /*7dd0*/  LDS R18, [R9+0xb0ac] ;  /* 0x00b0ac0009127984 */ /* 0x000e220000000800 */
[----:B-1----:R-:W-:-:S03]  /*7de0*/  FFMA R26, R6, R24, R27 ;  /* 0x00000018061a7223 */ /* 0x002fc6000000001b */
[----:B------:R-:W1:Y:S01]  /*7df0*/  LDS R27, [R9+0xb0b0] ;  /* 0x00b0b000091b7984 */ /* 0x000e620000000800 */
[-C--:B------:R-:W-:Y:S01]  /*7e00*/  FFMA R20, R20, R24.reuse, R21 ;  /* 0x0000001814147223 */ /* 0x080fe20000000015 */
[----:B------:R-:W-:Y:S02]  /*7e10*/  FFMA R21, R22, R24, R23 ;  /* 0x0000001816157223 */ /* 0x000fe40000000017 */
[----:B------:R-:W2:Y:S01]  /*7e20*/  LDS R24, [R9+0xb418] ;  /* 0x00b4180009187984 */ /* 0x000ea20000000800 */
[----:B0-----:R-:W-:-:S03]  /*7e30*/  FFMA R20, R6, R18, R20 ;  /* 0x0000001206147223 */ /* 0x001fc60000000014 */
[----:B------:R-:W0:Y:S01]  /*7e40*/  LDS R6, [R9+0xb41c] ;  /* 0x00b41c0009067984 */ /* 0x000e220000000800 */
[----:B-1----:R-:W-:-:S03]  /*7e50*/  FFMA R27, R22, R27, R20 ;  /* 0x0000001b161b7223 */ /* 0x002fc60000000014 */
[----:B------:R-:W1:Y:S01]  /*7e60*/  LDS R20, [R9+0xb420] ;  /* 0x00b4200009147984 */ /* 0x000e620000000800 */
[----:B------:R-:W-:-:S03]  /*7e70*/  FFMA R23, R22, R18, R26 ;  /* 0x0000001216177223 */ /* 0x000fc6000000001a */
[----:B------:R-:W1:Y:S04]  /*7e80*/  LDS R22, [R9+0xb424] ;  /* 0x00b4240009167984 */ /* 0x000e680000000800 */
[----:B------:R0:W5:Y:S02]  /*7e90*/  LDG.E.CONSTANT R18, desc[UR4][R2.64+0x300] ;  /* 0x0003000402127981 */ /* 0x000164000c1e9900 */
[----:B0-----:R-:W-:-:S05]  /*7ea0*/  IADD3 R3, PT, PT, R13, 0x1420, RZ ;  /* 0x000014200d037810 */ /* 0x001fca0007ffe0ff */
[----:B------:R-:W-:-:S04]  /*7eb0*/  IMAD.WIDE.U32 R2, R3, 0x4, R4 ;  /* 0x0000000403027825 */ /* 0x000fc800078e0004 */
[C---:B--2---:R-:W-:Y:S01]  /*7ec0*/  FFMA R26, R12.reuse, R24, R7 ;  /* 0x000000180c1a7223 */ /* 0x044fe20000000007 */
[----:B------:R-:W-:Y:S01]  /*7ed0*/  IADD3 R7, PT, PT, R13, 0x1400, RZ ;  /* 0x000014000d077810 */ /* 0x000fe20007ffe0ff */
[-C--:B------:R-:W-:Y:S02]  /*7ee0*/  FFMA R24, R12, R6.reuse, R29 ;  /* 0x000000060c187223 */ /* 0x080fe4000000001d */
[----:B------:R-:W-:Y:S01]  /*7ef0*/  FFMA R26, R0, R6, R26 ;  /* 0x00000006001a7223 */ /* 0x000fe2000000001a */
[----:B-1----:R-:W-:Y:S01]  /*7f00*/  FFMA R25, R12, R20, R25 ;  /* 0x000000140c197223 */ /* 0x002fe20000000019 */
[----:B------:R-:W-:-:S04]  /*7f10*/  IMAD.WIDE.U32 R6, R7, 0x4, R4 ;  /* 0x0000000407067825 */ /* 0x000fc800078e0004 */
[-C--:B------:R-:W-:Y:S01]  /*7f20*/  FFMA R28, R0, R20.reuse, R24 ;  /* 0x00000014001c7223 */ /* 0x080fe20000000018 */
[----:B------:R-:W0:Y:S04]  /*7f30*/  LDS R29, [R9+0xb428] ;  /* 0x00b42800091d7984 */ /* 0x000e280000000800 */
[----:B------:R1:W2:Y:S01]  /*7f40*/  LDG.E.CONSTANT R6, desc[UR4][R6.64] ;  /* 0x0000000406067981 */ /* 0x0002a2000c1e9900 */
[----:B------:R-:W-:-:S03]  /*7f50*/  FFMA R24, R14, R20, R26 ;  /* 0x000000140e187223 */ /* 0x000fc6000000001a */
[----:B------:R1:W2:Y:S01]  /*7f60*/  LDG.E.CONSTANT R20, desc[UR4][R2.64] ;  /* 0x0000000402147981 */ /* 0x0002a2000c1e9900 */
[----:B------:R-:W-:-:S03]  /*7f70*/  FFMA R26, R12, R22, R19 ;  /* 0x000000160c1a7223 */ /* 0x000fc60000000013 */
[----:B------:R-:W0:Y:S04]  /*7f80*/  LDS R19, [R9+0xb42c] ;  /* 0x00b42c0009137984 */ /* 0x000e280000000800 */
[----:B-1----:R-:W1:Y:S04]  /*7f90*/  LDS R7, [R9+0xb430] ;  /* 0x00b4300009077984 */ /* 0x002e680000000800 */
[----:B------:R-:W1:Y:S01]  /*7fa0*/  LDS R3, [R9+0xb434] ;  /* 0x00b4340009037984 */ /* 0x000e620000000800 */
[-C--:B------:R-:W-:Y:S01]  /*7fb0*/  FFMA R25, R0, R22.reuse, R25 ;  /* 0x0000001600197223 */ /* 0x080fe20000000019 */
[----:B------:R-:W-:Y:S01]  /*7fc0*/  FFMA R22, R14, R22, R28 ;  /* 0x000000160e167223 */ /* 0x000fe2000000001c */
[-C--:B0-----:R-:W-:Y:S01]  /*7fd0*/  FFMA R21, R12, R29.reuse, R21 ;  /* 0x0000001d0c157223 */ /* 0x081fe20000000015 */
[----:B------:R-:W-:Y:S01]  /*7fe0*/  FFMA R28, R0, R29, R26 ;  /* 0x0000001d001c7223 */ /* 0x000fe2000000001a */
[----:B------:R-:W-:-:S02]  /*7ff0*/  FFMA R23, R12, R19, R23 ;  /* 0x000000130c177223 */ /* 0x000fc40000000017 */
[-C--:B------:R-:W-:Y:S01]  /*8000*/  FFMA R21, R0, R19.reuse, R21 ;  /* 0x0000001300157223 */ /* 0x080fe20000000015 */
[----:B------:R-:W-:Y:S01]  /*8010*/  FFMA R2, R14, R19, R28 ;  /* 0x000000130e027223 */ /* 0x000fe2000000001c */
[-C--:B-1----:R-:W-:Y:S01]  /*8020*/  FFMA R12, R12, R7.reuse, R27 ;  /* 0x000000070c0c7223 */ /* 0x082fe2000000001b */
[-C--:B------:R-:W-:Y:S01]  /*8030*/  FFMA R23, R0, R7.reuse, R23 ;  /* 0x0000000700177223 */ /* 0x080fe20000000017 */
[----:B------:R-:W-:Y:S01]  /*8040*/  FFMA R28, R14, R7, R21 ;  /* 0x000000070e1c7223 */ /* 0x000fe20000000015 */
[----:B------:R-:W0:Y:S04]  /*8050*/  LDS R19, [R9+0xb438] ;  /* 0x00b4380009137984 */ /* 0x000e280000000800 */
[----:B------:R-:W3:Y:S01]  /*8060*/  LDS R7, [R9+0xb7a0] ;  /* 0x00b7a00009077984 */ /* 0x000ee20000000800 */
[----:B------:R-:W-:-:S03]  /*8070*/  FFMA R12, R0, R3, R12 ;  /* 0x00000003000c7223 */ /* 0x000fc6000000000c */
[----:B------:R-:W1:Y:S01]  /*8080*/  LDS R21, [R9+0xb7a4] ;  /* 0x00b7a40009157984 */ /* 0x000e620000000800 */
[----:B------:R-:W-:-:S03]  /*8090*/  FFMA R0, R14, R3, R23 ;  /* 0x000000030e007223 */ /* 0x000fc60000000017 */
[----:B------:R-:W4:Y:S04]  /*80a0*/  LDS R3, [R9+0xb7a8] ;  /* 0x00b7a80009037984 */ /* 0x000f280000000800 */
[----:B------:R-:W4:Y:S01]  /*80b0*/  LDS R23, [R9+0xb7ac] ;  /* 0x00b7ac0009177984 */ /* 0x000f220000000800 */
[----:B------:R-:W-:-:S03]  /*80c0*/  FFMA R26, R14, R29, R25 ;  /* 0x0000001d0e1a7223 */ /* 0x000fc60000000019 */
[----:B------:R-:W4:Y:S04]  /*80d0*/  LDS R25, [R9+0xb7b0] ;  /* 0x00b7b00009197984 */ /* 0x000f280000000800 */
[----:B------:R-:W4:Y:S01]  /*80e0*/  LDS R29, [R9+0xb7b8] ;  /* 0x00b7b800091d7984 */ /* 0x000f220000000800 */
[----:B0-----:R-:W-:-:S03]  /*80f0*/  FFMA R14, R14, R19, R12 ;  /* 0x000000130e0e7223 */ /* 0x001fc6000000000c */
[----:B------:R-:W0:Y:S01]  /*8100*/  LDS R12, [R9+0xb7b4] ;  /* 0x00b7b400090c7984 */ /* 0x000e220000000800 */
[C---:B---3--:R-:W-:Y:S01]  /*8110*/  FFMA R7, R15.reuse, R7, R24 ;  /* 0x000000070f077223 */ /* 0x048fe20000000018 */
[----:B-1----:R-:W-:-:S03]  /*8120*/  FFMA R22, R15, R21, R22 ;  /* 0x000000150f167223 */ /* 0x002fc60000000016 */
[C---:B----4-:R-:W-:Y:S01]  /*8130*/  FFMA R24, R16.reuse, R21, R7 ;  /* 0x0000001510187223 */ /* 0x050fe20000000007 */
[CC--:B------:R-:W-:Y:S01]  /*8140*/  FFMA R19, R15.reuse, R3.reuse, R26 ;  /* 0x000000030f137223 */ /* 0x0c0fe2000000001a */
[C---:B------:R-:W-:Y:S01]  /*8150*/  FFMA R22, R16.reuse, R3, R22 ;  /* 0x0000000310167223 */ /* 0x040fe20000000016 */
[C---:B------:R-:W-:Y:S01]  /*8160*/  FFMA R21, R15.reuse, R23, R2 ;  /* 0x000000170f157223 */ /* 0x040fe20000000002 */
[C---:B------:R-:W-:Y:S01]  /*8170*/  FFMA R27, R15.reuse, R25, R28 ;  /* 0x000000190f1b7223 */ /* 0x040fe2000000001c */
[C---:B------:R-:W-:Y:S01]  /*8180*/  FFMA R14, R15.reuse, R29, R14 ;  /* 0x0000001d0f0e7223 */ /* 0x040fe2000000000e */
[----:B0-----:R-:W-:Y:S01]  /*8190*/  FFMA R0, R15, R12, R0 ;  /* 0x0000000c0f007223 */ /* 0x001fe20000000000 */
[----:B------:R-:W-:Y:S01]  /*81a0*/  LDS R26, [R9+0xbb38] ;  /* 0x00bb3800091a7984 */ /* 0x000fe20000000800 */
[----:B-----5:R-:W-:Y:S01]  /*81b0*/  FFMA R7, R17, R3, R24 ;  /* 0x0000000311077223 */ /* 0x020fe20000000018 */
[----:B------:R-:W-:Y:S01]  /*81c0*/  IADD3 R3, PT, PT, R13, 0x1440, RZ ;  /* 0x000014400d037810 */ /* 0x000fe20007ffe0ff */
[----:B------:R-:W-:Y:S01]  /*81d0*/  FFMA R24, R16, R23, R19 ;  /* 0x0000001710187223 */ /* 0x000fe20000000013 */
[----:B------:R-:W0:Y:S03]  /*81e0*/  LDS R15, [R9+0xb7bc] ;  /* 0x00b7bc00090f7984 */ /* 0x000e260000000800 */
[----:B------:R-:W-:-:S04]  /*81f0*/  IMAD.WIDE.U32 R2, R3, 0x4, R4 ;  /* 0x0000000403027825 */ /* 0x000fc800078e0004 */
[----:B------:R-:W-:Y:S01]  /*8200*/  FFMA R23, R17, R23, R22 ;  /* 0x0000001711177223 */ /* 0x000fe20000000016 */
[----:B------:R-:W3:Y:S01]  /*8210*/  LDG.E.CONSTANT R19, desc[UR4][R2.64] ;  /* 0x0000000402137981 */ /* 0x000ee2000c1e9900 */
[----:B------:R-:W-:-:S03]  /*8220*/  FFMA R22, R16, R25, R21 ;  /* 0x0000001910167223 */ /* 0x000fc60000000015 */
[----:B------:R-:W4:Y:S01]  /*8230*/  LDG.E.CONSTANT R21, desc[UR4][R2.64+0x80] ;  /* 0x0000800402157981 */ /* 0x000f22000c1e9900 */
[C---:B------:R-:W-:Y:S01]  /*8240*/  FFMA R25, R17.reuse, R25, R24 ;  /* 0x0000001911197223 */ /* 0x040fe20000000018 */
[CC--:B------:R-:W-:Y:S01]  /*8250*/  FFMA R24, R16.reuse, R12.reuse, R27 ;  /* 0x0000000c10187223 */ /* 0x0c0fe2000000001b */
[----:B------:R-:W-:Y:S02]  /*8260*/  FFMA R27, R17, R12, R22 ;  /* 0x0000000c111b7223 */ /* 0x000fe40000000016 */
[----:B------:R-:W5:Y:S01]  /*8270*/  LDG.E.CONSTANT R22, desc[UR4][R2.64+0x100] ;  /* 0x0001000402167981 */ /* 0x000f62000c1e9900 */
[----:B------:R-:W-:-:S03]  /*8280*/  FFMA R12, R16, R29, R0 ;  /* 0x0000001d100c7223 */ /* 0x000fc60000000000 */
        /* <DEDUP_REMOVED lines=8> */
[----:B------:R-:W1:Y:S01]  /*8310*/  LDS R0, [R9+0xbb30] ;  /* 0x00bb300009007984 */ /* 0x000e620000000800 */
[C---:B0-----:R-:W-:Y:S01]  /*8320*/  FFMA R7, R18.reuse, R14, R7 ;  /* 0x0000000e12077223 */ /* 0x041fe20000000007 */
[C---:B------:R-:W-:Y:S02]  /*8330*/  FFMA R14, R18.reuse, R12, R23 ;  /* 0x0000000c120e7223 */ /* 0x040fe40000000017 */
[----:B------:R-:W0:Y:S01]  /*8340*/  LDS R23, [R9+0xbb3c] ;  /* 0x00bb3c0009177984 */ /* 0x000e220000000800 */
[C---:B-1----:R-:W-:Y:S01]  /*8350*/  FFMA R25, R18.reuse, R0, R25 ;  /* 0x0000000012197223 */ /* 0x042fe20000000019 */
[C---:B------:R-:W-:Y:S01]  /*8360*/  FFMA R27, R18.reuse, R24, R27 ;  /* 0x00000018121b7223 */ /* 0x040fe2000000001b */
[----:B------:R-:W-:Y:S01]  /*8370*/  FFMA R29, R18, R26, R29 ;  /* 0x0000001a121d7223 */ /* 0x000fe2000000001d */
[C---:B--2---:R-:W-:Y:S01]  /*8380*/  FFMA R7, R6.reuse, R12, R7 ;  /* 0x0000000c06077223 */ /* 0x044fe20000000007 */
[-C--:B------:R-:W-:Y:S02]  /*8390*/  FFMA R12, R6, R0.reuse, R14 ;  /* 0x00000000060c7223 */ /* 0x080fe4000000000e */
[----:B------:R-:W2:Y:S01]  /*83a0*/  LDG.E.CONSTANT R14, desc[UR4][R2.64+0x200] ;  /* 0x00020004020e7981 */ /* 0x000ea2000c1e9900 */
[----:B------:R-:W-:-:S03]  /*83b0*/  FFMA R0, R20, R0, R7 ;  /* 0x0000000014007223 */ /* 0x000fc60000000007 */
[----:B------:R-:W2:Y:S01]  /*83c0*/  LDG.E.CONSTANT R7, desc[UR4][R2.64+0x180] ;  /* 0x0001800402077981 */ /* 0x000ea2000c1e9900 */
[C---:B------:R-:W-:Y:S01]  /*83d0*/  FFMA R25, R6.reuse, R24, R25 ;  /* 0x0000001806197223 */ /* 0x040fe20000000019 */
[----:B------:R-:W-:Y:S01]  /*83e0*/  FFMA R27, R6, R26, R27 ;  /* 0x0000001a061b7223 */ /* 0x000fe2000000001b */
[----:B------:R-:W-:Y:S01]  /*83f0*/  FFMA R24, R20, R24, R12 ;  /* 0x0000001814187223 */ /* 0x000fe2000000000c */
[-C--:B0-----:R-:W-:Y:S01]  /*8400*/  FFMA R15, R18, R23.reuse, R15 ;  /* 0x00000017120f7223 */ /* 0x081fe2000000000f */
[----:B------:R-:W-:Y:S01]  /*8410*/  FFMA R26, R20, R26, R25 ;  /* 0x0000001a141a7223 */ /* 0x000fe20000000019 */
[----:B------:R-:W2:Y:S01]  /*8420*/  LDG.E.CONSTANT R12, desc[UR4][R2.64+0x280] ;  /* 0x00028004020c7981 */ /* 0x000ea2000c1e9900 */
[-C--:B------:R-:W-:Y:S01]  /*8430*/  FFMA R25, R6, R23.reuse, R29 ;  /* 0x0000001706197223 */ /* 0x080fe2000000001d */
[----:B------:R-:W-:Y:S02]  /*8440*/  FFMA R16, R20, R23, R27 ;  /* 0x0000001714107223 */ /* 0x000fe4000000001b */
[----:B------:R-:W0:Y:S02]  /*8450*/  LDS R23, [R9+0xbb40] ;  /* 0x00bb400009177984 */ /* 0x000e240000000800 */
[----:B0-----:R-:W-:-:S02]  /*8460*/  FFMA R28, R18, R23, R17 ;  /* 0x00000017121c7223 */ /* 0x001fc40000000011 */
[----:B------:R-:W0:Y:S01]  /*8470*/  LDS R17, [R9+0xbb44] ;  /* 0x00bb440009117984 */ /* 0x000e220000000800 */
[-C--:B------:R-:W-:Y:S01]  /*8480*/  FFMA R27, R6, R23.reuse, R15 ;  /* 0x00000017061b7223 */ /* 0x080fe2000000000f */
[----:B------:R-:W-:Y:S02]  /*8490*/  FFMA R18, R20, R23, R25 ;  /* 0x0000001714127223 */ /* 0x000fe40000000019 */
[----:B------:R-:W-:Y:S04]  /*84a0*/  LDS R23, [R9+0xbeb0] ;  /* 0x00beb00009177984 */ /* 0x000fe80000000800 */
[----:B------:R-:W1:Y:S04]  /*84b0*/  LDS R15, [R9+0xbb48] ;  /* 0x00bb4800090f7984 */ /* 0x000e680000000800 */
[----:B------:R-:W3:Y:S01]  /*84c0*/  LDS R25, [R9+0xbeb4] ;  /* 0x00beb40009197984 */ /* 0x000ee20000000800 */
[-C--:B0-----:R-:W-:Y:S01]  /*84d0*/  FFMA R6, R6, R17.reuse, R28 ;  /* 0x0000001106067223 */ /* 0x081fe2000000001c */
[----:B------:R-:W-:-:S03]  /*84e0*/  FFMA R28, R20, R17, R27 ;  /* 0x00000011141c7223 */ /* 0x000fc6000000001b */
[----:B-1----:R-:W-:Y:S02]  /*84f0*/  FFMA R17, R20, R15, R6 ;  /* 0x0000000f14117223 */ /* 0x002fe40000000006 */
[----:B------:R-:W0:Y:S04]  /*8500*/  LDS R15, [R9+0xbeb8] ;  /* 0x00beb800090f7984 */ /* 0x000e280000000800 */
[----:B------:R-:W2:Y:S01]  /*8510*/  LDG.E.CONSTANT R6, desc[UR4][R2.64+0x300] ;  /* 0x0003000402067981 */ /* 0x000ea2000c1e9900 */
[C---:B---3--:R-:W-:Y:S01]  /*8520*/  FFMA R0, R19.reuse, R23, R0 ;  /* 0x0000001713007223 */ /* 0x048fe20000000000 */
[-C--:B------:R-:W-:Y:S02]  /*8530*/  FFMA R24, R19, R25.reuse, R24 ;  /* 0x0000001913187223 */ /* 0x080fe40000000018 */
[----:B------:R-:W1:Y:S01]  /*8540*/  LDS R23, [R9+0xbebc] ;  /* 0x00bebc0009177984 */ /* 0x000e620000000800 */
[----:B----4-:R-:W-:-:S03]  /*8550*/  FFMA R25, R21, R25, R0 ;  /* 0x0000001915197223 */ /* 0x010fc60000000000 */
[----:B------:R-:W3:Y:S01]  /*8560*/  LDG.E.CONSTANT R0, desc[UR4][R2.64+0x380] ;  /* 0x0003800402007981 */ /* 0x000ee2000c1e9900 */
[-C--:B0-----:R-:W-:Y:S01]  /*8570*/  FFMA R26, R19, R15.reuse, R26 ;  /* 0x0000000f131a7223 */ /* 0x081fe2000000001a */
[-C--:B------:R-:W-:Y:S01]  /*8580*/  FFMA R27, R21, R15.reuse, R24 ;  /* 0x0000000f151b7223 */ /* 0x080fe20000000018 */
[----:B-----5:R-:W-:Y:S02]  /*8590*/  FFMA R20, R22, R15, R25 ;  /* 0x0000000f16147223 */ /* 0x020fe40000000019 */
[----:B------:R0:W4:Y:S04]  /*85a0*/  LDG.E.CONSTANT R15, desc[UR4][R2.64+0x400] ;  /* 0x00040004020f7981 */ /* 0x000128000c1e9900 */
[----:B------:R-:W5:Y:S04]  /*85b0*/  LDS R25, [R9+0xbec0] ;  /* 0x00bec00009197984 */ /* 0x000f680000000800 */
[----:B0-----:R-:W-:Y:S04]  /*85c0*/  LDS R2, [R9+0xc240] ;  /* 0x00c2400009027984 */ /* 0x001fe80000000800 */
[----:B------:R-:W-:Y:S01]  /*85d0*/  LDS R3, [R9+0xbed0] ;  /* 0x00bed00009037984 */ /* 0x000fe20000000800 */
[----:B-1----:R-:W-:-:S03]  /*85e0*/  FFMA R24, R19, R23, R16 ;  /* 0x0000001713187223 */ /* 0x002fc60000000010 */
[----:B------:R-:W0:Y:S01]  /*85f0*/  LDS R16, [R9+0xbec4] ;  /* 0x00bec40009107984 */ /* 0x000e220000000800 */
[-C--:B------:R-:W-:Y:S01]  /*8600*/  FFMA R29, R21, R23.reuse, R26 ;  /* 0x00000017151d7223 */ /* 0x080fe2000000001a */
[C---:B------:R-:W-:Y:S01]  /*8610*/  FFMA R26, R22.reuse, R23, R27 ;  /* 0x00000017161a7223 */ /* 0x040fe2000000001b */
[-C--:B-----5:R-:W-:Y:S01]  /*8620*/  FFMA R18, R19, R25.reuse, R18 ;  /* 0x0000001913127223 */ /* 0x0a0fe20000000012 */
[CC--:B------:R-:W-:Y:S02]  /*8630*/  FFMA R27, R21.reuse, R25.reuse, R24 ;  /* 0x00000019151b7223 */ /* 0x0c0fe40000000018 */
[----:B------:R-:W1:Y:S01]  /*8640*/  LDS R24, [R9+0xbec8] ;  /* 0x00bec80009187984 */ /* 0x000e620000000800 */
[-C--:B0-----:R-:W-:Y:S01]  /*8650*/  FFMA R23, R21, R16.reuse, R18 ;  /* 0x0000001015177223 */ /* 0x081fe20000000012 */
[-C--:B------:R-:W-:Y:S01]  /*8660*/  FFMA R28, R19, R16.reuse, R28 ;  /* 0x00000010131c7223 */ /* 0x080fe2000000001c */
[C---:B------:R-:W-:Y:S02]  /*8670*/  FFMA R18, R22.reuse, R16, R27 ;  /* 0x0000001016127223 */ /* 0x040fe4000000001b */
[----:B------:R-:W0:Y:S01]  /*8680*/  LDS R16, [R9+0xbecc] ;  /* 0x00becc0009107984 */ /* 0x000e220000000800 */
[----:B------:R-:W-:-:S03]  /*8690*/  FFMA R25, R22, R25, R29 ;  /* 0x0000001916197223 */ /* 0x000fc6000000001d */
[----:B------:R-:W5:Y:S01]  /*86a0*/  LDS R27, [R9+0xc23c] ;  /* 0x00c23c00091b7984 */ /* 0x000f620000000800 */
[-C--:B-1----:R-:W-:Y:S01]  /*86b0*/  FFMA R19, R19, R24.reuse, R17 ;  /* 0x0000001813137223 */ /* 0x082fe20000000011 */
[C---:B------:R-:W-:Y:S02]  /*86c0*/  FFMA R29, R21.reuse, R24, R28 ;  /* 0x00000018151d7223 */ /* 0x040fe4000000001c */
[----:B------:R-:W-:Y:S01]  /*86d0*/  LDS R17, [R9+0xc238] ;  /* 0x00c2380009117984 */ /* 0x000fe20000000800 */
[----:B0-----:R-:W-:-:S03]  /*86e0*/  FFMA R28, R21, R16, R19 ;  /* 0x00000010151c7223 */ /* 0x001fc60000000013 */
[----:B------:R-:W0:Y:S01]  /*86f0*/  LDS R21, [R9+0xc244] ;  /* 0x00c2440009157984 */ /* 0x000e220000000800 */
[C---:B------:R-:W-:Y:S01]  /*8700*/  FFMA R16, R22.reuse, R16, R29 ;  /* 0x0000001016107223 */ /* 0x040fe2000000001d */
[----:B------:R-:W-:Y:S02]  /*8710*/  FFMA R24, R22, R24, R23 ;  /* 0x0000001816187223 */ /* 0x000fe40000000017 */
[----:B------:R-:W1:Y:S04]  /*8720*/  LDS R19, [R9+0xc248] ;  /* 0x00c2480009137984 */ /* 0x000e680000000800 */
[----:B------:R-:W1:Y:S01]  /*8730*/  LDS R23, [R9+0xc24c] ;  /* 0x00c24c0009177984 */ /* 0x000e620000000800 */
[C---:B--2---:R-:W-:Y:S01]  /*8740*/  FFMA R25, R7.reuse, R2, R25 ;  /* 0x0000000207197223 */ /* 0x044fe20000000019 */
[----:B-----5:R-:W-:-:S03]  /*8750*/  FFMA R29, R7, R27, R26 ;  /* 0x0000001b071d7223 */ /* 0x020fc6000000001a */
[----:B0-----:R-:W-:Y:S02]  /*8760*/  FFMA R26, R14, R21, R25 ;  /* 0x000000150e1a7223 */ /* 0x001fe40000000019 */
[----:B------:R-:W0:Y:S01]  /*8770*/  LDS R25, [R9+0xc250] ;  /* 0x00c2500009197984 */ /* 0x000e220000000800 */
[----:B------:R-:W-:Y:S01]  /*8780*/  FFMA R17, R7, R17, R20 ;  /* 0x0000001107117223 */ /* 0x000fe20000000014 */
[----:B------:R-:W-:Y:S01]  /*8790*/  FFMA R22, R22, R3, R28 ;  /* 0x0000000316167223 */ /* 0x000fe2000000001c */
[----:B------:R-:W-:Y:S02]  /*87a0*/  IADD3 R3, PT, PT, R13, 0x1560, RZ ;  /* 0x000015600d037810 */ /* 0x000fe40007ffe0ff */
[C---:B------:R-:W-:Y:S01]  /*87b0*/  FFMA R17, R14.reuse, R27, R17 ;  /* 0x0000001b0e117223 */ /* 0x040fe20000000011 */
[----:B------:R-:W-:-:S03]  /*87c0*/  FFMA R29, R14, R2, R29 ;  /* 0x000000020e1d7223 */ /* 0x000fc6000000001d */
[----:B------:R-:W-:Y:S01]  /*87d0*/  FFMA R17, R12, R2, R17 ;  /* 0x000000020c117223 */ /* 0x000fe20000000011 */
[----:B------:R-:W-:-:S04]  /*87e0*/  IMAD.WIDE.U32 R2, R3, 0x4, R4 ;  /* 0x0000000403027825 */ /* 0x000fc800078e0004 */
[CC--:B------:R-:W-:Y:S01]  /*87f0*/  FFMA R27, R7.reuse, R21.reuse, R18 ;  /* 0x00000015071b7223 */ /* 0x0c0fe20000000012 */
[----:B------:R-:W-:Y:S01]  /*8800*/  FFMA R21, R12, R21, R29 ;  /* 0x000000150c157223 */ /* 0x000fe2000000001d */
[----:B------:R-:W2:Y:S02]  /*8810*/  LDG.E.CONSTANT R18, desc[UR4][R2.64] ;  /* 0x0000000402127981 */ /* 0x000ea4000c1e9900 */
[-C--:B-1----:R-:W-:Y:S01]  /*8820*/  FFMA R20, R14, R19.reuse, R27 ;  /* 0x000000130e147223 */ /* 0x082fe2000000001b */
[CC--:B------:R-:W-:Y:S01]  /*8830*/  FFMA R29, R7.reuse, R19.reuse, R24 ;  /* 0x00000013071d7223 */ /* 0x0c0fe20000000018 */
[----:B------:R-:W-:Y:S01]  /*8840*/  FFMA R27, R12, R19, R26 ;  /* 0x000000130c1b7223 */ /* 0x000fe2000000001a */
[-C--:B------:R-:W-:Y:S01]  /*8850*/  FFMA R16, R7, R23.reuse, R16 ;  /* 0x0000001707107223 */ /* 0x080fe20000000010 */
[----:B------:R-:W5:Y:S01]  /*8860*/  LDG.E.CONSTANT R19, desc[UR4][R2.64+0x80] ;  /* 0x0000800402137981 */ /* 0x000f62000c1e9900 */
[-C--:B------:R-:W-:Y:S01]  /*8870*/  FFMA R29, R14, R23.reuse, R29 ;  /* 0x000000170e1d7223 */ /* 0x080fe2000000001d */
[----:B------:R-:W-:-:S02]  /*8880*/  FFMA R23, R12, R23, R20 ;  /* 0x000000170c177223 */ /* 0x000fc40000000014 */
[----:B------:R-:W5:Y:S04]  /*8890*/  LDG.E.CONSTANT R20, desc[UR4][R2.64+0x100] ;  /* 0x0001000402147981 */ /* 0x000f68000c1e9900 */
[----:B------:R-:W-:Y:S01]  /*88a0*/  LDS R24, [R9+0xc5c0] ;  /* 0x00c5c00009187984 */ /* 0x000fe20000000800 */
[----:B0-----:R-:W-:-:S03]  /*88b0*/  FFMA R22, R7, R25, R22 ;  /* 0x0000001907167223 */ /* 0x001fc60000000016 */
[----:B------:R-:W0:Y:S01]  /*88c0*/  LDS R7, [R9+0xc254] ;  /* 0x00c2540009077984 */ /* 0x000e220000000800 */
[-C--:B------:R-:W-:Y:S01]  /*88d0*/  FFMA R16, R14, R25.reuse, R16 ;  /* 0x000000190e107223 */ /* 0x080fe20000000010 */
[----:B------:R-:W-:Y:S02]  /*88e0*/  FFMA R29, R12, R25, R29 ;  /* 0x000000190c1d7223 */ /* 0x000fe4000000001d */
[----:B------:R-:W1:Y:S01]  /*88f0*/  LDS R25, [R9+0xc258] ;  /* 0x00c2580009197984 */ /* 0x000e620000000800 */
[-C--:B0-----:R-:W-:Y:S01]  /*8900*/  FFMA R22, R14, R7.reuse, R22 ;  /* 0x000000070e167223 */ /* 0x081fe20000000016 */
[C---:B------:R-:W-:Y:S02]  /*8910*/  FFMA R7, R12.reuse, R7, R16 ;  /* 0x000000070c077223 */ /* 0x040fe40000000010 */
[----:B------:R-:W-:Y:S04]  /*8920*/  LDS R14, [R9+0xc5c8] ;  /* 0x00c5c800090e7984 */ /* 0x000fe80000000800 */
[----:B------:R-:W0:Y:S01]  /*8930*/  LDS R16, [R9+0xc5c4] ;  /* 0x00c5c40009107984 */ /* 0x000e220000000800 */
[----:B-1----:R-:W-:Y:S01]  /*8940*/  FFMA R25, R12, R25, R22 ;  /* 0x000000190c197223 */ /* 0x002fe20000000016 */
[----:B------:R-:W-:-:S02]  /*8950*/  FFMA R17, R6, R24, R17 ;  /* 0x0000001806117223 */ /* 0x000fc40000000011 */
[----:B------:R-:W1:Y:S01]  /*8960*/  LDS R12, [R9+0xc5cc] ;  /* 0x00c5cc00090c7984 */ /* 0x000e620000000800 */
[----:B0-----:R-:W-:-:S03]  /*8970*/  FFMA R24, R6, R16, R21 ;  /* 0x0000001006187223 */ /* 0x001fc60000000015 */
[----:B------:R-:W0:Y:S01]  /*8980*/  LDS R21, [R9+0xc5d4] ;  /* 0x00c5d40009157984 */ /* 0x000e220000000800 */
[----:B---3--:R-:W-:-:S03]  /*8990*/  FFMA R26, R0, R16, R17 ;  /* 0x00000010001a7223 */ /* 0x008fc60000000011 */
[----:B------:R-:W3:Y:S01]  /*89a0*/  LDS R16, [R9+0xc5d0] ;  /* 0x00c5d00009107984 */ /* 0x000ee20000000800 */
[-C--:B------:R-:W-:Y:S01]  /*89b0*/  FFMA R22, R6, R14.reuse, R27 ;  /* 0x0000000e06167223 */ /* 0x080fe2000000001b */
[-C--:B------:R-:W-:Y:S01]  /*89c0*/  FFMA R24, R0, R14.reuse, R24 ;  /* 0x0000000e00187223 */ /* 0x080fe20000000018 */
[C---:B----4-:R-:W-:Y:S01]  /*89d0*/  FFMA R27, R15.reuse, R14, R26 ;  /* 0x0000000e0f1b7223 */ /* 0x050fe2000000001a */
[-C--:B-1----:R-:W-:Y:S01]  /*89e0*/  FFMA R14, R6, R12.reuse, R23 ;  /* 0x0000000c060e7223 */ /* 0x082fe20000000017 */
[-C--:B------:R-:W-:Y:S01]  /*89f0*/  FFMA R22, R0, R12.reuse, R22 ;  /* 0x0000000c00167223 */ /* 0x080fe20000000016 */
[----:B------:R-:W4:Y:S01]  /*8a00*/  LDG.E.CONSTANT R17, desc[UR4][R2.64+0x180] ;  /* 0x0001800402117981 */ /* 0x000f22000c1e9900 */
[C---:B------:R-:W-:Y:S01]  /*8a10*/  FFMA R23, R15.reuse, R12, R24 ;  /* 0x0000000c0f177223 */ /* 0x040fe20000000018 */
[C---:B0-----:R-:W-:Y:S02]  /*8a20*/  FFMA R12, R6.reuse, R21, R7 ;  /* 0x00000015060c7223 */ /* 0x041fe40000000007 */
[----:B------:R-:W4:Y:S01]  /*8a30*/  LDG.E.CONSTANT R7, desc[UR4][R2.64+0x280] ;  /* 0x0002800402077981 */ /* 0x000f22000c1e9900 */
[-C--:B---3--:R-:W-:Y:S01]  /*8a40*/  FFMA R24, R6, R16.reuse, R29 ;  /* 0x0000001006187223 */ /* 0x088fe2000000001d */
[-C--:B------:R-:W-:Y:S01]  /*8a50*/  FFMA R26, R0, R16.reuse, R14 ;  /* 0x00000010001a7223 */ /* 0x080fe2000000000e */
[----:B------:R-:W-:-:S02]  /*8a60*/  FFMA R29, R15, R16, R22 ;  /* 0x000000100f1d7223 */ /* 0x000fc40000000016 */
[----:B------:R-:W3:Y:S04]  /*8a70*/  LDG.E.CONSTANT R16, desc[UR4][R2.64+0x200] ;  /* 0x0002000402107981 */ /* 0x000ee8000c1e9900 */
[----:B------:R-:W0:Y:S01]  /*8a80*/  LDS R22, [R9+0xc5d8] ;  /* 0x00c5d80009167984 */ /* 0x000e220000000800 */
[----:B------:R-:W-:Y:S01]  /*8a90*/  FFMA R14, R0, R21, R24 ;  /* 0x00000015000e7223 */ /* 0x000fe20000000018 */
[-C--:B0-----:R-:W-:Y:S02]  /*8aa0*/  FFMA R24, R6, R22.reuse, R25 ;  /* 0x0000001606187223 */ /* 0x081fe40000000019 */
[----:B------:R-:W0:Y:S01]  /*8ab0*/  LDS R6, [R9+0xc5dc] ;  /* 0x00c5dc0009067984 */ /* 0x000e220000000800 */
[----:B------:R-:W-:-:S03]  /*8ac0*/  FFMA R25, R15, R22, R14 ;  /* 0x000000160f197223 */ /* 0x000fc6000000000e */
[----:B------:R-:W1:Y:S01]  /*8ad0*/  LDS R14, [R9+0xc5e0] ;  /* 0x00c5e000090e7984 */ /* 0x000e620000000800 */
[C---:B------:R-:W-:Y:S01]  /*8ae0*/  FFMA R12, R0.reuse, R22, R12 ;  /* 0x00000016000c7223 */ /* 0x040fe2000000000c */
[----:B------:R-:W-:Y:S02]  /*8af0*/  FFMA R21, R15, R21, R26 ;  /* 0x000000150f157223 */ /* 0x000fe4000000001a */
[----:B------:R-:W-:Y:S01]  /*8b00*/  LDS R26, [R9+0xc954] ;  /* 0x00c95400091a7984 */ /* 0x000fe20000000800 */
[----:B0-----:R-:W-:-:S03]  /*8b10*/  FFMA R22, R0, R6, R24 ;  /* 0x0000000600167223 */ /* 0x001fc60000000018 */
[----:B------:R-:W2:Y:S04]  /*8b20*/  LDS R0, [R9+0xc948] ;  /* 0x00c9480009007984 */ /* 0x000ea80000000800 */
[----:B------:R-:W0:Y:S01]  /*8b30*/  LDS R24, [R9+0xc94c] ;  /* 0x00c94c0009187984 */ /* 0x000e220000000800 */
[C---:B------:R-:W-:Y:S01]  /*8b40*/  FFMA R6, R15.reuse, R6, R12 ;  /* 0x000000060f067223 */ /* 0x040fe2000000000c */
[----:B-1----:R-:W-:Y:S02]  /*8b50*/  FFMA R15, R15, R14, R22 ;  /* 0x0000000e0f0f7223 */ /* 0x002fe40000000016 */
[----:B------:R-:W1:Y:S04]  /*8b60*/  LDS R22, [R9+0xc950] ;  /* 0x00c9500009167984 */ /* 0x000e680000000800 */
[----:B------:R-:W3:Y:S04]  /*8b70*/  LDG.E.CONSTANT R12, desc[UR4][R2.64+0x300] ;  /* 0x00030004020c7981 */ /* 0x000ee8000c1e9900 */
[----:B------:R-:W3:Y:S01]  /*8b80*/  LDG.E.CONSTANT R14, desc[UR4][R2.64+0x400] ;  /* 0x00040004020e7981 */ /* 0x000ee2000c1e9900 */
[C---:B--2---:R-:W-:Y:S01]  /*8b90*/  FFMA R0, R18.reuse, R0, R27 ;  /* 0x0000000012007223 */ /* 0x044fe2000000001b */
[----:B0-----:R-:W-:-:S02]  /*8ba0*/  FFMA R27, R18, R24, R23 ;  /* 0x00000018121b7223 */ /* 0x001fc40000000017 */
[----:B------:R-:W0:Y:S01]  /*8bb0*/  LDS R23, [R9+0xc958] ;  /* 0x00c9580009177984 */ /* 0x000e220000000800 */
[C---:B-----5:R-:W-:Y:S01]  /*8bc0*/  FFMA R0, R19.reuse, R24, R0 ;  /* 0x0000001813007223 */ /* 0x060fe20000000000 */
[C---:B------:R-:W-:Y:S01]  /*8bd0*/  FFMA R28, R18.reuse, R26, R21 ;  /* 0x0000001a121c7223 */ /* 0x040fe20000000015 */
[-C--:B-1----:R-:W-:Y:S01]  /*8be0*/  FFMA R24, R18, R22.reuse, R29 ;  /* 0x0000001612187223 */ /* 0x082fe2000000001d */
[-C--:B------:R-:W-:Y:S01]  /*8bf0*/  FFMA R27, R19, R22.reuse, R27 ;  /* 0x00000016131b7223 */ /* 0x080fe2000000001b */
[----:B------:R-:W1:Y:S01]  /*8c00*/  LDS R21, [R9+0xc95c] ;  /* 0x00c95c0009157984 */ /* 0x000e620000000800 */
[----:B------:R-:W-:-:S03]  /*8c10*/  FFMA R22, R20, R22, R0 ;  /* 0x0000001614167223 */ /* 0x000fc60000000000 */
[----:B------:R2:W5:Y:S01]  /*8c20*/  LDG.E.CONSTANT R0, desc[UR4][R2.64+0x380] ;  /* 0x0003800402007981 */ /* 0x000562000c1e9900 */
[CC--:B------:R-:W-:Y:S01]  /*8c30*/  FFMA R29, R19.reuse, R26.reuse, R24 ;  /* 0x0000001a131d7223 */ /* 0x0c0fe20000000018 */
[----:B------:R-:W-:Y:S02]  /*8c40*/  FFMA R26, R20, R26, R27 ;  /* 0x0000001a141a7223 */ /* 0x000fe4000000001b */
[----:B--2---:R-:W-:Y:S01]  /*8c50*/  LDS R3, [R9+0xc968] ;  /* 0x00c9680009037984 */ /* 0x004fe20000000800 */
[CC--:B0-----:R-:W-:Y:S01]  /*8c60*/  FFMA R27, R19.reuse, R23.reuse, R28 ;  /* 0x00000017131b7223 */ /* 0x0c1fe2000000001c */
[-C--:B------:R-:W-:Y:S01]  /*8c70*/  FFMA R24, R18, R23.reuse, R25 ;  /* 0x0000001712187223 */ /* 0x080fe20000000019 */
[----:B------:R-:W-:Y:S02]  /*8c80*/  FFMA R28, R20, R23, R29 ;  /* 0x00000017141c7223 */ /* 0x000fe4000000001d */
[----:B------:R-:W0:Y:S01]  /*8c90*/  LDS R23, [R9+0xc960] ;  /* 0x00c9600009177984 */ /* 0x000e220000000800 */
[----:B-1----:R-:W-:-:S03]  /*8ca0*/  FFMA R25, R19, R21, R24 ;  /* 0x0000001513197223 */ /* 0x002fc60000000018 */
[----:B------:R-:W1:Y:S01]  /*8cb0*/  LDS R24, [R9+0xc964] ;  /* 0x00c9640009187984 */ /* 0x000e620000000800 */
[-C--:B------:R-:W-:Y:S01]  /*8cc0*/  FFMA R6, R18, R21.reuse, R6 ;  /* 0x0000001512067223 */ /* 0x080fe20000000006 */
[----:B------:R-:W-:Y:S02]  /*8cd0*/  FFMA R2, R20, R21, R27 ;  /* 0x0000001514027223 */ /* 0x000fe4000000001b */
[----:B------:R-:W-:Y:S04]  /*8ce0*/  LDS R29, [R9+0xccdc] ;  /* 0x00ccdc00091d7984 */ /* 0x000fe80000000800 */
[----:B------:R-:W-:Y:S01]  /*8cf0*/  LDS R27, [R9+0xcce8] ;  /* 0x00cce800091b7984 */ /* 0x000fe20000000800 */
[-C--:B0-----:R-:W-:Y:S01]  /*8d00*/  FFMA R15, R18, R23.reuse, R15 ;  /* 0x00000017120f7223 */ /* 0x081fe2000000000f */
[----:B------:R-:W-:-:S02]  /*8d10*/  FFMA R21, R19, R23, R6 ;  /* 0x0000001713157223 */ /* 0x000fc40000000006 */
[----:B------:R-:W4:Y:S01]  /*8d20*/  LDS R6, [R9+0xccd0] ;  /* 0x00ccd00009067984 */ /* 0x000f220000000800 */
[----:B-1----:R-:W-:-:S03]  /*8d30*/  FFMA R19, R19, R24, R15 ;  /* 0x0000001813137223 */ /* 0x002fc6000000000f */
[----:B------:R-:W0:Y:S01]  /*8d40*/  LDS R15, [R9+0xccd4] ;  /* 0x00ccd400090f7984 */ /* 0x000e220000000800 */
[----:B------:R-:W-:-:S03]  /*8d50*/  FFMA R24, R20, R24, R21 ;  /* 0x0000001814187223 */ /* 0x000fc60000000015 */
[----:B------:R-:W1:Y:S01]  /*8d60*/  LDS R21, [R9+0xccd8] ;  /* 0x00ccd80009157984 */ /* 0x000e620000000800 */
[----:B------:R-:W-:-:S03]  /*8d70*/  FFMA R18, R20, R23, R25 ;  /* 0x0000001714127223 */ /* 0x000fc60000000019 */
[----:B------:R-:W-:Y:S01]  /*8d80*/  LDS R25, [R9+0xcce0] ;  /* 0x00cce00009197984 */ /* 0x000fe20000000800 */
[----:B------:R-:W-:-:S03]  /*8d90*/  FFMA R20, R20, R3, R19 ;  /* 0x0000000314147223 */ /* 0x000fc60000000013 */
[----:B------:R-:W2:Y:S01]  /*8da0*/  LDS R19, [R9+0xcce4] ;  /* 0x00cce40009137984 */ /* 0x000ea20000000800 */
[C---:B----4-:R-:W-:Y:S01]  /*8db0*/  FFMA R3, R17.reuse, R6, R22 ;  /* 0x0000000611037223 */ /* 0x050fe20000000016 */
[----:B0-----:R-:W-:-:S03]  /*8dc0*/  FFMA R26, R17, R15, R26 ;  /* 0x0000000f111a7223 */ /* 0x001fc6000000001a */
[C---:B---3--:R-:W-:Y:S01]  /*8dd0*/  FFMA R6, R16.reuse, R15, R3 ;  /* 0x0000000f10067223 */ /* 0x048fe20000000003 */
[CC--:B-1----:R-:W-:Y:S01]  /*8de0*/  FFMA R3, R17.reuse, R21.reuse, R28 ;  /* 0x0000001511037223 */ /* 0x0c2fe2000000001c */
[C---:B------:R-:W-:Y:S01]  /*8df0*/  FFMA R26, R16.reuse, R21, R26 ;  /* 0x00000015101a7223 */ /* 0x040fe2000000001a */
[----:B------:R-:W-:Y:S01]  /*8e00*/  FFMA R15, R17, R29, R2 ;  /* 0x0000001d110f7223 */ /* 0x000fe20000000002 */
[----:B------:R-:W-:Y:S01]  /*8e10*/  FFMA R6, R7, R21, R6 ;  /* 0x0000001507067223 */ /* 0x000fe20000000006 */
[----:B------:R-:W-:Y:S01]  /*8e20*/  IADD3 R21, PT, PT, R13, 0x1680, RZ ;  /* 0x000016800d157810 */ /* 0x000fe20007ffe0ff */
[-C--:B------:R-:W-:Y:S01]  /*8e30*/  FFMA R22, R16, R29.reuse, R3 ;  /* 0x0000001d10167223 */ /* 0x080fe20000000003 */
[----:B------:R-:W-:Y:S01]  /*8e40*/  FFMA R29, R7, R29, R26 ;  /* 0x0000001d071d7223 */ /* 0x000fe2000000001a */
[----:B--2---:R-:W-:Y:S01]  /*8e50*/  FFMA R23, R17, R19, R24 ;  /* 0x0000001311177223 */ /* 0x004fe20000000018 */
[----:B------:R-:W-:Y:S01]  /*8e60*/  LDS R28, [R9+0xd070] ;  /* 0x00d07000091c7984 */ /* 0x000fe20000000800 */
[----:B------:R-:W-:-:S04]  /*8e70*/  IMAD.WIDE.U32 R2, R21, 0x4, R4 ;  /* 0x0000000415027825 */ /* 0x000fc800078e0004 */
[CC--:B------:R-:W-:Y:S02]  /*8e80*/  FFMA R26, R16.reuse, R25.reuse, R15 ;  /* 0x00000019101a7223 */ /* 0x0c0fe4000000000f */
[----:B------:R-:W2:Y:S01]  /*8e90*/  LDG.E.CONSTANT R15, desc[UR4][R2.64] ;  /* 0x00000004020f7981 */ /* 0x000ea2000c1e9900 */
[-C--:B------:R-:W-:Y:S01]  /*8ea0*/  FFMA R21, R17, R25.reuse, R18 ;  /* 0x0000001911157223 */ /* 0x080fe20000000012 */
[----:B------:R-:W-:Y:S02]  /*8eb0*/  FFMA R25, R7, R25, R22 ;  /* 0x0000001907197223 */ /* 0x000fe40000000016 */
[----:B------:R-:W3:Y:S01]  /*8ec0*/  LDG.E.CONSTANT R18, desc[UR4][R2.64+0x80] ;  /* 0x0000800402127981 */ /* 0x000ee2000c1e9900 */
[----:B------:R-:W-:-:S03]  /*8ed0*/  FFMA R22, R16, R19, R21 ;  /* 0x0000001310167223 */ /* 0x000fc60000000015 */
[----:B------:R-:W4:Y:S01]  /*8ee0*/  LDG.E.CONSTANT R21, desc[UR4][R2.64+0x100] ;  /* 0x0001000402157981 */ /* 0x000f22000c1e9900 */
        /* <DEDUP_REMOVED lines=9> */
[C---:B------:R-:W-:Y:S01]  /*8f80*/  FFMA R17, R7.reuse, R17, R20 ;  /* 0x0000001107117223 */ /* 0x040fe20000000014 */
[----:B-1----:R-:W-:Y:S02]  /*8f90*/  FFMA R23, R7, R22, R23 ;  /* 0x0000001607177223 */ /* 0x002fe40000000017 */
[----:B------:R-:W1:Y:S04]  /*8fa0*/  LDS R7, [R9+0xd060] ;  /* 0x00d0600009077984 */ /* 0x000e680000000800 */
[----:B------:R-:W1:Y:S04]  /*8fb0*/  LDS R20, [R9+0xd064] ;  /* 0x00d0640009147984 */ /* 0x000e680000000800 */
[----:B------:R-:W5:Y:S04]  /*8fc0*/  LDS R24, [R9+0xd068] ;  /* 0x00d0680009187984 */ /* 0x000f680000000800 */
[----:B------:R-:W4:Y:S01]  /*8fd0*/  LDG.E.CONSTANT R22, desc[UR4][R2.64+0x280] ;  /* 0x0002800402167981 */ /* 0x000f22000c1e9900 */
[C---:B0-----:R-:W-:Y:S01]  /*8fe0*/  FFMA R6, R12.reuse, R16, R6 ;  /* 0x000000100c067223 */ /* 0x041fe20000000006 */
[----:B------:R-:W-:-:S02]  /*8ff0*/  FFMA R16, R12, R26, R29 ;  /* 0x0000001a0c107223 */ /* 0x000fc4000000001d */
[----:B------:R-:W0:Y:S01]  /*9000*/  LDS R29, [R9+0xd06c] ;  /* 0x00d06c00091d7984 */ /* 0x000e220000000800 */
[CC--:B-1----:R-:W-:Y:S01]  /*9010*/  FFMA R25, R12.reuse, R7.reuse, R25 ;  /* 0x000000070c197223 */ /* 0x0c2fe20000000019 */
[----:B------:R-:W-:Y:S01]  /*9020*/  FFMA R19, R12, R20, R19 ;  /* 0x000000140c137223 */ /* 0x000fe20000000013 */
[C---:B-----5:R-:W-:Y:S01]  /*9030*/  FFMA R26, R0.reuse, R26, R6 ;  /* 0x0000001a001a7223 */ /* 0x060fe20000000006 */
[----:B------:R-:W-:-:S03]  /*9040*/  FFMA R6, R0, R7, R16 ;  /* 0x0000000700067223 */ /* 0x000fc60000000010 */
[----:B------:R-:W-:Y:S02]  /*9050*/  FFMA R16, R14, R7, R26 ;  /* 0x000000070e107223 */ /* 0x000fe4000000001a */
[----:B------:R-:W5:Y:S01]  /*9060*/  LDG.E.CONSTANT R7, desc[UR4][R2.64+0x180] ;  /* 0x0001800402077981 */ /* 0x000f62000c1e9900 */
[-C--:B------:R-:W-:Y:S01]  /*9070*/  FFMA R25, R0, R20.reuse, R25 ;  /* 0x0000001400197223 */ /* 0x080fe20000000019 */
[----:B------:R-:W-:Y:S02]  /*9080*/  FFMA R20, R14, R20, R6 ;  /* 0x000000140e147223 */ /* 0x000fe40000000006 */
[----:B------:R-:W5:Y:S01]  /*9090*/  LDG.E.CONSTANT R6, desc[UR4][R2.64+0x200] ;  /* 0x0002000402067981 */ /* 0x000f62000c1e9900 */
[----:B------:R-:W-:-:S04]  /*90a0*/  FFMA R19, R0, R24, R19 ;  /* 0x0000001800137223 */ /* 0x000fc80000000013 */
[-C--:B0-----:R-:W-:Y:S02]  /*90b0*/  FFMA R26, R14, R29.reuse, R19 ;  /* 0x0000001d0e1a7223 */ /* 0x081fe40000000013 */
[----:B------:R-:W0:Y:S01]  /*90c0*/  LDS R19, [R9+0xd074] ;  /* 0x00d0740009137984 */ /* 0x000e220000000800 */
[CC--:B------:R-:W-:Y:S01]  /*90d0*/  FFMA R17, R12.reuse, R29.reuse, R17 ;  /* 0x0000001d0c117223 */ /* 0x0c0fe20000000011 */
[C---:B------:R-:W-:Y:S01]  /*90e0*/  FFMA R27, R12.reuse, R24, R27 ;  /* 0x000000180c1b7223 */ /* 0x040fe2000000001b */
[-C--:B------:R-:W-:Y:S02]  /*90f0*/  FFMA R12, R12, R28.reuse, R23 ;  /* 0x0000001c0c0c7223 */ /* 0x080fe40000000017 */
[C---:B------:R-:W-:Y:S01]  /*9100*/  FFMA R23, R0.reuse, R28, R17 ;  /* 0x0000001c00177223 */ /* 0x040fe20000000011 */
[C---:B------:R-:W-:Y:S01]  /*9110*/  FFMA R27, R0.reuse, R29, R27 ;  /* 0x0000001d001b7223 */ /* 0x040fe2000000001b */
[----:B------:R-:W1:Y:S01]  /*9120*/  LDS R17, [R9+0xd078] ;  /* 0x00d0780009117984 */ /* 0x000e620000000800 */
[-C--:B0-----:R-:W-:Y:S01]  /*9130*/  FFMA R0, R0, R19.reuse, R12 ;  /* 0x0000001300007223 */ /* 0x081fe2000000000c */
[----:B------:R-:W-:-:S02]  /*9140*/  FFMA R12, R14, R19, R23 ;  /* 0x000000130e0c7223 */ /* 0x000fc40000000017 */
[----:B------:R-:W2:Y:S04]  /*9150*/  LDS R19, [R9+0xd3e0] ;  /* 0x00d3e00009137984 */ /* 0x000ea80000000800 */
[----:B------:R-:W0:Y:S01]  /*9160*/  LDS R23, [R9+0xd3e4] ;  /* 0x00d3e40009177984 */ /* 0x000e220000000800 */
[C---:B------:R-:W-:Y:S01]  /*9170*/  FFMA R28, R14.reuse, R28, R27 ;  /* 0x0000001c0e1c7223 */ /* 0x040fe2000000001b */
[C---:B------:R-:W-:Y:S01]  /*9180*/  FFMA R24, R14.reuse, R24, R25 ;  /* 0x000000180e187223 */ /* 0x040fe20000000019 */
[----:B-1----:R-:W-:Y:S02]  /*9190*/  FFMA R17, R14, R17, R0 ;  /* 0x000000110e117223 */ /* 0x002fe40000000000 */
[----:B------:R-:W1:Y:S04]  /*91a0*/  LDS R0, [R9+0xd3e8] ;  /* 0x00d3e80009007984 */ /* 0x000e680000000800 */
[----:B------:R-:W4:Y:S01]  /*91b0*/  LDS R14, [R9+0xd3ec] ;  /* 0x00d3ec00090e7984 */ /* 0x000f220000000800 */
[----:B--2---:R-:W-:-:S03]  /*91c0*/  FFMA R27, R15, R19, R16 ;  /* 0x000000130f1b7223 */ /* 0x004fc60000000010 */
[----:B------:R-:W2:Y:S01]  /*91d0*/  LDG.E.CONSTANT R19, desc[UR4][R2.64+0x300] ;  /* 0x0003000402137981 */ /* 0x000ea2000c1e9900 */
[----:B0-----:R-:W-:-:S03]  /*91e0*/  FFMA R25, R15, R23, R20 ;  /* 0x000000170f197223 */ /* 0x001fc60000000014 */
[----:B------:R-:W2:Y:S04]  /*91f0*/  LDG.E.CONSTANT R20, desc[UR4][R2.64+0x380] ;  /* 0x0003800402147981 */ /* 0x000ea8000c1e9900 */
[----:B------:R0:W2:Y:S01]  /*9200*/  LDG.E.CONSTANT R16, desc[UR4][R2.64+0x400] ;  /* 0x0004000402107981 */ /* 0x0000a2000c1e9900 */
[C---:B---3--:R-:W-:Y:S01]  /*9210*/  FFMA R27, R18.reuse, R23, R27 ;  /* 0x00000017121b7223 */ /* 0x048fe2000000001b */
[-C--:B-1----:R-:W-:Y:S01]  /*9220*/  FFMA R23, R15, R0.reuse, R24 ;  /* 0x000000000f177223 */ /* 0x082fe20000000018 */
[-C--:B------:R-:W-:Y:S01]  /*9230*/  FFMA R25, R18, R0.reuse, R25 ;  /* 0x0000000012197223 */ /* 0x080fe20000000019 */
[----:B------:R-:W1:Y:S01]  /*9240*/  LDS R24, [R9+0xd3f0] ;  /* 0x00d3f00009187984 */ /* 0x000e620000000800 */
[----:B----4-:R-:W-:Y:S01]  /*9250*/  FFMA R0, R21, R0, R27 ;  /* 0x0000000015007223 */ /* 0x010fe2000000001b */
[----:B------:R-:W-:-:S02]  /*9260*/  FFMA R27, R15, R14, R26 ;  /* 0x0000000e0f1b7223 */ /* 0x000fc4000000001a */
[----:B------:R-:W3:Y:S01]  /*9270*/  LDS R26, [R9+0xd3f4] ;  /* 0x00d3f400091a7984 */ /* 0x000ee20000000800 */
[CC--:B------:R-:W-:Y:S01]  /*9280*/  FFMA R23, R18.reuse, R14.reuse, R23 ;  /* 0x0000000e12177223 */ /* 0x0c0fe20000000017 */
[----:B------:R-:W-:Y:S02]  /*9290*/  FFMA R14, R21, R14, R25 ;  /* 0x0000000e150e7223 */ /* 0x000fe40000000019 */
[----:B0-----:R-:W0:Y:S01]  /*92a0*/  LDS R2, [R9+0xd3f8] ;  /* 0x00d3f80009027984 */ /* 0x001e220000000800 */
[CC--:B-1----:R-:W-:Y:S01]  /*92b0*/  FFMA R25, R15.reuse, R24.reuse, R28 ;  /* 0x000000180f197223 */ /* 0x0c2fe2000000001c */
[C---:B------:R-:W-:Y:S01]  /*92c0*/  FFMA R28, R18.reuse, R24, R27 ;  /* 0x00000018121c7223 */ /* 0x040fe2000000001b */
[-C--:B---3--:R-:W-:Y:S02]  /*92d0*/  FFMA R3, R15, R26.reuse, R12 ;  /* 0x0000001a0f037223 */ /* 0x088fe4000000000c */
[-C--:B------:R-:W-:Y:S01]  /*92e0*/  FFMA R12, R18, R26.reuse, R25 ;  /* 0x0000001a120c7223 */ /* 0x080fe20000000019 */
[C---:B------:R-:W-:Y:S01]  /*92f0*/  FFMA R26, R21.reuse, R26, R28 ;  /* 0x0000001a151a7223 */ /* 0x040fe2000000001c */
[----:B------:R-:W-:Y:S01]  /*9300*/  FFMA R24, R21, R24, R23 ;  /* 0x0000001815187223 */ /* 0x000fe20000000017 */
[----:B------:R-:W1:Y:S04]  /*9310*/  LDS R28, [R9+0xd3fc] ;  /* 0x00d3fc00091c7984 */ /* 0x000e680000000800 */
[----:B------:R-:W3:Y:S01]  /*9320*/  LDS R23, [R9+0xd400] ;  /* 0x00d4000009177984 */ /* 0x000ee20000000800 */
[-C--:B0-----:R-:W-:Y:S01]  /*9330*/  FFMA R17, R15, R2.reuse, R17 ;  /* 0x000000020f117223 */ /* 0x081fe20000000011 */
[----:B------:R-:W-:-:S02]  /*9340*/  FFMA R15, R21, R2, R12 ;  /* 0x00000002150f7223 */ /* 0x000fc4000000000c */
[----:B------:R-:W5:Y:S01]  /*9350*/  LDS R12, [R9+0xd768] ;  /* 0x00d76800090c7984 */ /* 0x000f620000000800 */
[----:B------:R-:W-:-:S03]  /*9360*/  FFMA R3, R18, R2, R3 ;  /* 0x0000000212037223 */ /* 0x000fc60000000003 */
[----:B------:R-:W0:Y:S01]  /*9370*/  LDS R25, [R9+0xd76c] ;  /* 0x00d76c0009197984 */ /* 0x000e220000000800 */
[----:B-1----:R-:W-:-:S03]  /*9380*/  FFMA R18, R18, R28, R17 ;  /* 0x0000001c12127223 */ /* 0x002fc60000000011 */
[----:B------:R-:W1:Y:S01]  /*9390*/  LDS R17, [R9+0xd770] ;  /* 0x00d7700009117984 */ /* 0x000e620000000800 */
[C---:B------:R-:W-:Y:S01]  /*93a0*/  FFMA R28, R21.reuse, R28, R3 ;  /* 0x0000001c151c7223 */ /* 0x040fe20000000003 */
[----:B---3--:R-:W-:Y:S02]  /*93b0*/  FFMA R21, R21, R23, R18 ;  /* 0x0000001715157223 */ /* 0x008fe40000000012 */
[----:B------:R-:W3:Y:S01]  /*93c0*/  LDS R23, [R9+0xd774] ;  /* 0x00d7740009177984 */ /* 0x000ee20000000800 */
[----:B------:R-:W-:-:S05]  /*93d0*/  IADD3 R3, PT, PT, R13, 0x17a0, RZ ;  /* 0x000017a00d037810 */ /* 0x000fca0007ffe0ff */
[----:B------:R-:W-:-:S04]  /*93e0*/  IMAD.WIDE.U32 R2, R3, 0x4, R4 ;  /* 0x0000000403027825 */ /* 0x000fc800078e0004 */
[C---:B-----5:R-:W-:Y:S01]  /*93f0*/  FFMA R29, R7.reuse, R12, R0 ;  /* 0x0000000c071d7223 */ /* 0x060fe20000000000 */
[CC--:B0-----:R-:W-:Y:S01]  /*9400*/  FFMA R27, R7.reuse, R25.reuse, R14 ;  /* 0x00000019071b7223 */ /* 0x0c1fe2000000000e */
[----:B------:R-:W4:Y:S02]  /*9410*/  LDG.E.CONSTANT R12, desc[UR4][R2.64] ;  /* 0x00000004020c7981 */ /* 0x000f24000c1e9900 */
[----:B------:R-:W-:Y:S01]  /*9420*/  FFMA R29, R6, R25, R29 ;  /* 0x00000019061d7223 */ /* 0x000fe2000000001d */
[CC--:B-1----:R-:W-:Y:S01]  /*9430*/  FFMA R25, R7.reuse, R17.reuse, R24 ;  /* 0x0000001107197223 */ /* 0x0c2fe20000000018 */
[----:B------:R-:W5:Y:S02]  /*9440*/  LDG.E.CONSTANT R0, desc[UR4][R2.64+0x80] ;  /* 0x0000800402007981 */ /* 0x000f64000c1e9900 */
[----:B------:R-:W-:Y:S01]  /*9450*/  FFMA R18, R22, R17, R29 ;  /* 0x0000001116127223 */ /* 0x000fe2000000001d */
[-C--:B---3--:R-:W-:Y:S01]  /*9460*/  FFMA R29, R7, R23.reuse, R26 ;  /* 0x00000017071d7223 */ /* 0x088fe2000000001a */
[----:B------:R-:W0:Y:S01]  /*9470*/  LDS R24, [R9+0xd778] ;  /* 0x00d7780009187984 */ /* 0x000e220000000800 */
[----:B------:R-:W-:-:S03]  /*9480*/  FFMA R26, R6, R23, R25 ;  /* 0x00000017061a7223 */ /* 0x000fc60000000019 */
[----:B------:R-:W1:Y:S01]  /*9490*/  LDS R25, [R9+0xd77c] ;  /* 0x00d77c0009197984 */ /* 0x000e620000000800 */
[----:B------:R-:W-:-:S03]  /*94a0*/  FFMA R27, R6, R17, R27 ;  /* 0x00000011061b7223 */ /* 0x000fc6000000001b */
[----:B------:R1:W3:Y:S01]  /*94b0*/  LDG.E.CONSTANT R14, desc[UR4][R2.64+0x100] ;  /* 0x00010004020e7981 */ /* 0x0002e2000c1e9900 */
[----:B------:R-:W-:Y:S01]  /*94c0*/  FFMA R17, R22, R23, R27 ;  /* 0x0000001716117223 */ /* 0x000fe2000000001b */
[CC--:B0-----:R-:W-:Y:S01]  /*94d0*/  FFMA R15, R7.reuse, R24.reuse, R15 ;  /* 0x00000018070f7223 */ /* 0x0c1fe2000000000f */
[-C--:B------:R-:W-:Y:S01]  /*94e0*/  FFMA R29, R6, R24.reuse, R29 ;  /* 0x00000018061d7223 */ /* 0x080fe2000000001d */
[----:B------:R-:W-:Y:S02]  /*94f0*/  FFMA R23, R22, R24, R26 ;  /* 0x0000001816177223 */ /* 0x000fe4000000001a */
[----:B------:R-:W0:Y:S01]  /*9500*/  LDS R26, [R9+0xd780] ;  /* 0x00d78000091a7984 */ /* 0x000e220000000800 */
[CC--:B-1----:R-:W-:Y:S01]  /*9510*/  FFMA R3, R7.reuse, R25.reuse, R28 ;  /* 0x0000001907037223 */ /* 0x0c2fe2000000001c */
[-C--:B------:R-:W-:Y:S01]  /*9520*/  FFMA R27, R6, R25.reuse, R15 ;  /* 0x00000019061b7223 */ /* 0x080fe2000000000f */
[----:B------:R-:W-:Y:S01]  /*9530*/  FFMA R28, R22, R25, R29 ;  /* 0x00000019161c7223 */ /* 0x000fe2000000001d */
[----:B------:R-:W-:Y:S04]  /*9540*/  LDS R15, [R9+0xd788] ;  /* 0x00d78800090f7984 */ /* 0x000fe80000000800 */
[----:B------:R-:W1:Y:S01]  /*9550*/  LDS R25, [R9+0xd784] ;  /* 0x00d7840009197984 */ /* 0x000e620000000800 */
[-C--:B0-----:R-:W-:Y:S01]  /*9560*/  FFMA R2, R7, R26.reuse, R21 ;  /* 0x0000001a07027223 */ /* 0x081fe20000000015 */
[----:B------:R-:W-:-:S02]  /*9570*/  FFMA R3, R6, R26, R3 ;  /* 0x0000001a06037223 */ /* 0x000fc40000000003 */
[----:B------:R-:W2:Y:S04]  /*9580*/  LDS R7, [R9+0xdaf0] ;  /* 0x00daf00009077984 */ /* 0x000ea80000000800 */
[----:B------:R-:W-:Y:S01]  /*9590*/  LDS R21, [R9+0xdafc] ;  /* 0x00dafc0009157984 */ /* 0x000fe20000000800 */
[----:B-1----:R-:W-:-:S03]  /*95a0*/  FFMA R2, R6, R25, R2 ;  /* 0x0000001906027223 */ /* 0x002fc60000000002 */
[----:B------:R-:W0:Y:S01]  /*95b0*/  LDS R6, [R9+0xdaf4] ;  /* 0x00daf40009067984 */ /* 0x000e220000000800 */
[----:B------:R-:W-:-:S03]  /*95c0*/  FFMA R24, R22, R25, R3 ;  /* 0x0000001916187223 */ /* 0x000fc60000000003 */
[----:B------:R-:W1:Y:S01]  /*95d0*/  LDS R25, [R9+0xdaf8] ;  /* 0x00daf80009197984 */ /* 0x000e620000000800 */
[----:B------:R-:W-:Y:S01]  /*95e0*/  IADD3 R3, PT, PT, R13, 0x1800, RZ ;  /* 0x000018000d037810 */ /* 0x000fe20007ffe0ff */
[C---:B------:R-:W-:Y:S01]  /*95f0*/  FFMA R26, R22.reuse, R26, R27 ;  /* 0x0000001a161a7223 */ /* 0x040fe2000000001b */
[----:B------:R-:W-:-:S03]  /*9600*/  FFMA R22, R22, R15, R2 ;  /* 0x0000000f16167223 */ /* 0x000fc60000000002 */
[----:B------:R-:W-:-:S05]  /*9610*/  IMAD.WIDE.U32 R2, R3, 0x4, R4 ;  /* 0x0000000403027825 */ /* 0x000fca00078e0004 */
[----:B------:R1:W3:Y:S01]  /*9620*/  LDG.E.CONSTANT R15, desc[UR4][R2.64] ;  /* 0x00000004020f7981 */ /* 0x0002e2000c1e9900 */
[C---:B--2---:R-:W-:Y:S01]  /*9630*/  FFMA R7, R19.reuse, R7, R18 ;  /* 0x0000000713077223 */ /* 0x044fe20000000012 */
[-C--:B0-----:R-:W-:Y:S01]  /*9640*/  FFMA R17, R19, R6.reuse, R17 ;  /* 0x0000000613117223 */ /* 0x081fe20000000011 */
[----:B------:R-:W-:Y:S02]  /*9650*/  IADD3 R18, PT, PT, R13, 0x1820, RZ ;  /* 0x000018200d127810 */ /* 0x000fe40007ffe0ff */
[C---:B------:R-:W-:Y:S01]  /*9660*/  FFMA R29, R20.reuse, R6, R7 ;  /* 0x00000006141d7223 */ /* 0x040fe20000000007 */
[-C--:B-1----:R-:W-:Y:S01]  /*9670*/  FFMA R27, R19, R25.reuse, R23 ;  /* 0x00000019131b7223 */ /* 0x082fe20000000017 */
[----:B------:R-:W-:Y:S01]  /*9680*/  FFMA R23, R20, R25, R17 ;  /* 0x0000001914177223 */ /* 0x000fe20000000011 */
[----:B------:R-:W-:-:S04]  /*9690*/  IMAD.WIDE.U32 R6, R18, 0x4, R4 ;  /* 0x0000000412067825 */ /* 0x000fc800078e0004 */
[----:B------:R-:W-:Y:S01]  /*96a0*/  FFMA R17, R16, R25, R29 ;  /* 0x0000001910117223 */ /* 0x000fe2000000001d */
[----:B------:R-:W-:Y:S01]  /*96b0*/  IADD3 R29, PT, PT, R13, 0x1840, RZ ;  /* 0x000018400d1d7810 */ /* 0x000fe20007ffe0ff */
[----:B------:R-:W0:Y:S04]  /*96c0*/  LDS R25, [R9+0xdb00] ;  /* 0x00db000009197984 */ /* 0x000e280000000800 */
[----:B------:R-:W-:Y:S01]  /*96d0*/  IMAD.WIDE.U32 R2, R29, 0x4, R4 ;  /* 0x000000041d027825 */ /* 0x000fe200078e0004 */
[----:B------:R-:W2:Y:S04]  /*96e0*/  LDG.E.CONSTANT R6, desc[UR4][R6.64] ;  /* 0x0000000406067981 */ /* 0x000ea8000c1e9900 */
[----:B------:R1:W2:Y:S01]  /*96f0*/  LDG.E.CONSTANT R18, desc[UR4][R2.64] ;  /* 0x0000000402127981 */ /* 0x0002a2000c1e9900 */
[-C--:B------:R-:W-:Y:S01]  /*9700*/  FFMA R29, R19, R21.reuse, R28 ;  /* 0x00000015131d7223 */ /* 0x080fe2000000001c */
[----:B------:R-:W-:-:S02]  /*9710*/  FFMA R28, R20, R21, R27 ;  /* 0x00000015141c7223 */ /* 0x000fc4000000001b */
[----:B------:R-:W0:Y:S01]  /*9720*/  LDS R27, [R9+0xdb04] ;  /* 0x00db0400091b7984 */ /* 0x000e220000000800 */
[----:B------:R-:W-:-:S03]  /*9730*/  FFMA R21, R16, R21, R23 ;  /* 0x0000001510157223 */ /* 0x000fc60000000017 */
[----:B-1----:R-:W-:Y:S01]  /*9740*/  LDS R3, [R9+0xdb0c] ;  /* 0x00db0c0009037984 */ /* 0x002fe20000000800 */
[CC--:B0-----:R-:W-:Y:S01]  /*9750*/  FFMA R26, R19.reuse, R25.reuse, R26 ;  /* 0x00000019131a7223 */ /* 0x0c1fe2000000001a */
[-C--:B------:R-:W-:Y:S01]  /*9760*/  FFMA R7, R20, R25.reuse, R29 ;  /* 0x0000001914077223 */ /* 0x080fe2000000001d */
[----:B------:R-:W-:Y:S02]  /*9770*/  FFMA R23, R16, R25, R28 ;  /* 0x0000001910177223 */ /* 0x000fe4000000001c */
[----:B------:R-:W0:Y:S01]  /*9780*/  LDS R25, [R9+0xdb08] ;  /* 0x00db080009197984 */ /* 0x000e220000000800 */
[CC--:B------:R-:W-:Y:S01]  /*9790*/  FFMA R29, R19.reuse, R27.reuse, R24 ;  /* 0x0000001b131d7223 */ /* 0x0c0fe20000000018 */
[-C--:B------:R-:W-:Y:S01]  /*97a0*/  FFMA R24, R20, R27.reuse, R26 ;  /* 0x0000001b14187223 */ /* 0x080fe2000000001a */
[----:B------:R-:W-:Y:S01]  /*97b0*/  FFMA R7, R16, R27, R7 ;  /* 0x0000001b10077223 */ /* 0x000fe20000000007 */
[----:B------:R-:W-:Y:S04]  /*97c0*/  LDS R26, [R9+0xde78] ;  /* 0x00de7800091a7984 */ /* 0x000fe80000000800 */
[----:B------:R-:W1:Y:S01]  /*97d0*/  LDS R27, [R9+0xdb10] ;  /* 0x00db1000091b7984 */ /* 0x000e620000000800 */
[-C--:B0-----:R-:W-:Y:S01]  /*97e0*/  FFMA R22, R19, R25.reuse, R22 ;  /* 0x0000001913167223 */ /* 0x081fe20000000016 */
[-C--:B------:R-:W-:Y:S01]  /*97f0*/  FFMA R29, R20, R25.reuse, R29 ;  /* 0x00000019141d7223 */ /* 0x080fe2000000001d */
[----:B------:R-:W-:-:S02]  /*9800*/  FFMA R19, R16, R25, R24 ;  /* 0x0000001910137223 */ /* 0x000fc40000000018 */
[-C--:B------:R-:W-:Y:S01]  /*9810*/  FFMA R20, R20, R3.reuse, R22 ;  /* 0x0000000314147223 */ /* 0x080fe20000000016 */
[C---:B------:R-:W-:Y:S01]  /*9820*/  FFMA R25, R16.reuse, R3, R29 ;  /* 0x0000000310197223 */ /* 0x040fe2000000001d */
[----:B------:R-:W-:Y:S01]  /*9830*/  IADD3 R3, PT, PT, R13, 0x1860, RZ ;  /* 0x000018600d037810 */ /* 0x000fe20007ffe0ff */
[----:B------:R-:W0:Y:S04]  /*9840*/  LDS R24, [R9+0xde7c] ;  /* 0x00de7c0009187984 */ /* 0x000e280000000800 */
[----:B------:R-:W-:Y:S01]  /*9850*/  IMAD.WIDE.U32 R2, R3, 0x4, R4 ;  /* 0x0000000403027825 */ /* 0x000fe200078e0004 */
[----:B------:R-:W5:Y:S03]  /*9860*/  LDS R22, [R9+0xde80] ;  /* 0x00de800009167984 */ /* 0x000f660000000800 */
[----:B-1----:R-:W-:Y:S01]  /*9870*/  FFMA R27, R16, R27, R20 ;  /* 0x0000001b101b7223 */ /* 0x002fe20000000014 */
[----:B------:R-:W1:Y:S04]  /*9880*/  LDS R29, [R9+0xde84] ;  /* 0x00de8400091d7984 */ /* 0x000e680000000800 */
[----:B------:R4:W2:Y:S01]  /*9890*/  LDG.E.CONSTANT R20, desc[UR4][R2.64] ;  /* 0x0000000402147981 */ /* 0x0008a2000c1e9900 */
[----:B------:R-:W-:-:S02]  /*98a0*/  IADD3 R16, PT, PT, R13, 0x1880, RZ ;  /* 0x000018800d107810 */ /* 0x000fc40007ffe0ff */
[----:B----4-:R-:W-:-:S05]  /*98b0*/  IADD3 R3, PT, PT, R13, 0x18a0, RZ ;  /* 0x000018a00d037810 */ /* 0x010fca0007ffe0ff */
[----:B------:R-:W-:-:S04]  /*98c0*/  IMAD.WIDE.U32 R2, R3, 0x4, R4 ;  /* 0x0000000403027825 */ /* 0x000fc800078e0004 */
[----:B------:R-:W-:Y:S01]  /*98d0*/  FFMA R26, R12, R26, R17 ;  /* 0x0000001a0c1a7223 */ /* 0x000fe20000000011 */
[----:B------:R-:W-:-:S04]  /*98e0*/  IMAD.WIDE.U32 R16, R16, 0x4, R4 ;  /* 0x0000000410107825 */ /* 0x000fc800078e0004 */
[----:B0-----:R-:W-:Y:S02]  /*98f0*/  FFMA R21, R12, R24, R21 ;  /* 0x000000180c157223 */ /* 0x001fe40000000015 */
[----:B------:R-:W4:Y:S02]  /*9900*/  LDG.E.CONSTANT R16, desc[UR4][R16.64] ;  /* 0x0000000410107981 */ /* 0x000f24000c1e9900 */
[C---:B-----5:R-:W-:Y:S01]  /*9910*/  FFMA R28, R0.reuse, R22, R21 ;  /* 0x00000016001c7223 */ /* 0x060fe20000000015 */
[----:B------:R-:W-:Y:S01]  /*9920*/  FFMA R26, R0, R24, R26 ;  /* 0x00000018001a7223 */ /* 0x000fe2000000001a */
[----:B------:R0:W5:Y:S01]  /*9930*/  LDG.E.CONSTANT R21, desc[UR4][R2.64] ;  /* 0x0000000402157981 */ /* 0x000162000c1e9900 */
[----:B------:R-:W-:-:S03]  /*9940*/  FFMA R24, R12, R22, R23 ;  /* 0x000000160c187223 */ /* 0x000fc60000000017 */
[----:B------:R-:W0:Y:S01]  /*9950*/  LDS R23, [R9+0xde88] ;  /* 0x00de880009177984 */ /* 0x000e220000000800 */
[----:B---3--:R-:W-:Y:S01]  /*9960*/  FFMA R22, R14, R22, R26 ;  /* 0x000000160e167223 */ /* 0x008fe2000000001a */
[-C--:B-1----:R-:W-:Y:S02]  /*9970*/  FFMA R26, R12, R29.reuse, R7 ;  /* 0x0000001d0c1a7223 */ /* 0x082fe40000000007 */
[----:B------:R-:W1:Y:S01]  /*9980*/  LDS R7, [R9+0xde8c] ;  /* 0x00de8c0009077984 */ /* 0x000e620000000800 */
[-C--:B------:R-:W-:Y:S01]  /*9990*/  FFMA R24, R0, R29.reuse, R24 ;  /* 0x0000001d00187223 */ /* 0x080fe20000000018 */
[----:B------:R-:W-:Y:S02]  /*99a0*/  FFMA R28, R14, R29, R28 ;  /* 0x0000001d0e1c7223 */ /* 0x000fe4000000001c */
[----:B0-----:R-:W-:Y:S04]  /*99b0*/  LDS R3, [R9+0xde94] ;  /* 0x00de940009037984 */ /* 0x001fe80000000800 */
[----:B------:R-:W-:Y:S01]  /*99c0*/  LDS R2, [R9+0xe200] ;  /* 0x00e2000009027984 */ /* 0x000fe20000000800 */
[----:B------:R-:W-:-:S03]  /*99d0*/  FFMA R29, R12, R23, R19 ;  /* 0x000000170c1d7223 */ /* 0x000fc60000000013 */
[----:B------:R-:W0:Y:S01]  /*99e0*/  LDS R19, [R9+0xde90] ;  /* 0x00de900009137984 */ /* 0x000e220000000800 */
[-C--:B------:R-:W-:Y:S01]  /*99f0*/  FFMA R26, R0, R23.reuse, R26 ;  /* 0x00000017001a7223 */ /* 0x080fe2000000001a */
[----:B------:R-:W-:Y:S01]  /*9a00*/  FFMA R17, R14, R23, R24 ;  /* 0x000000170e117223 */ /* 0x000fe20000000018 */
[-C--:B-1----:R-:W-:Y:S01]  /*9a10*/  FFMA R25, R12, R7.reuse, R25 ;  /* 0x000000070c197223 */ /* 0x082fe20000000019 */
[-C--:B------:R-:W-:Y:S01]  /*9a20*/  FFMA R23, R0, R7.reuse, R29 ;  /* 0x0000000700177223 */ /* 0x080fe2000000001d */
[----:B------:R-:W-:Y:S02]  /*9a30*/  FFMA R26, R14, R7, R26 ;  /* 0x000000070e1a7223 */ /* 0x000fe4000000001a */
[----:B------:R-:W1:Y:S01]  /*9a40*/  LDS R7, [R9+0xde98] ;  /* 0x00de980009077984 */ /* 0x000e620000000800 */
[-C--:B0-----:R-:W-:Y:S01]  /*9a50*/  FFMA R12, R12, R19.reuse, R27 ;  /* 0x000000130c0c7223 */ /* 0x081fe2000000001b */
[-C--:B------:R-:W-:Y:S01]  /*9a60*/  FFMA R24, R14, R19.reuse, R23 ;  /* 0x000000130e187223 */ /* 0x080fe20000000017 */
[C---:B------:R-:W-:Y:S01]  /*9a70*/  FFMA R25, R0.reuse, R19, R25 ;  /* 0x0000001300197223 */ /* 0x040fe20000000019 */
[----:B------:R-:W0:Y:S01]  /*9a80*/  LDS R23, [R9+0xe204] ;  /* 0x00e2040009177984 */ /* 0x000e220000000800 */
[----:B------:R-:W-:-:S03]  /*9a90*/  FFMA R19, R0, R3, R12 ;  /* 0x0000000300137223 */ /* 0x000fc6000000000c */
[----:B------:R-:W3:Y:S01]  /*9aa0*/  LDS R0, [R9+0xe208] ;  /* 0x00e2080009007984 */ /* 0x000ee20000000800 */
[C---:B------:R-:W-:Y:S01]  /*9ab0*/  FFMA R12, R14.reuse, R3, R25 ;  /* 0x000000030e0c7223 */ /* 0x040fe20000000019 */
[----:B-1----:R-:W-:Y:S02]  /*9ac0*/  FFMA R14, R14, R7, R19 ;  /* 0x000000070e0e7223 */ /* 0x002fe40000000013 */
[----:B------:R-:W1:Y:S04]  /*9ad0*/  LDS R19, [R9+0xe20c] ;  /* 0x00e20c0009137984 */ /* 0x000e680000000800 */
[----:B------:R-:W1:Y:S04]  /*9ae0*/  LDS R7, [R9+0xe210] ;  /* 0x00e2100009077984 */ /* 0x000e680000000800 */
[----:B------:R-:W1:Y:S01]  /*9af0*/  LDS R25, [R9+0xe214] ;  /* 0x00e2140009197984 */ /* 0x000e620000000800 */
[----:B------:R-:W-:Y:S01]  /*9b00*/  FFMA R3, R15, R2, R22 ;  /* 0x000000020f037223 */ /* 0x000fe20000000016 */
[----:B------:R-:W-:Y:S01]  /*9b10*/  IADD3 R2, PT, PT, R13, 0x18c0, RZ ;  /* 0x000018c00d027810 */ /* 0x000fe20007ffe0ff */
[CC--:B0-----:R-:W-:Y:S01]  /*9b20*/  FFMA R27, R15.reuse, R23.reuse, R28 ;  /* 0x000000170f1b7223 */ /* 0x0c1fe2000000001c */
[----:B---3--:R-:W-:Y:S01]  /*9b30*/  FFMA R29, R15, R0, R17 ;  /* 0x000000000f1d7223 */ /* 0x008fe20000000011 */
[----:B--2---:R-:W-:-:S02]  /*9b40*/  FFMA R3, R6, R23, R3 ;  /* 0x0000001706037223 */ /* 0x004fc40000000003 */
[-C--:B------:R-:W-:Y:S01]  /*9b50*/  FFMA R22, R6, R0.reuse, R27 ;  /* 0x0000000006167223 */ /* 0x080fe2000000001b */
[----:B------:R-:W0:Y:S01]  /*9b60*/  LDS R23, [R9+0xe218] ;  /* 0x00e2180009177984 */ /* 0x000e220000000800 */
[----:B------:R-:W-:Y:S01]  /*9b70*/  FFMA R17, R18, R0, R3 ;  /* 0x0000000012117223 */ /* 0x000fe20000000003 */
[----:B------:R-:W-:-:S05]  /*9b80*/  IMAD.WIDE.U32 R2, R2, 0x4, R4 ;  /* 0x0000000402027825 */ /* 0x000fca00078e0004 */
[----:B------:R-:W2:Y:S01]  /*9b90*/  LDG.E.CONSTANT R0, desc[UR4][R2.64] ;  /* 0x0000000402007981 */ /* 0x000ea2000c1e9900 */
[CC--:B-1----:R-:W-:Y:S01]  /*9ba0*/  FFMA R27, R15.reuse, R19.reuse, R26 ;  /* 0x000000130f1b7223 */ /* 0x0c2fe2000000001a */
[-C--:B------:R-:W-:Y:S01]  /*9bb0*/  FFMA R26, R6, R19.reuse, R29 ;  /* 0x00000013061a7223 */ /* 0x080fe2000000001d */
[----:B------:R-:W-:Y:S01]  /*9bc0*/  FFMA R19, R18, R19, R22 ;  /* 0x0000001312137223 */ /* 0x000fe20000000016 */
[CC--:B------:R-:W-:Y:S01]  /*9bd0*/  FFMA R29, R15.reuse, R7.reuse, R24 ;  /* 0x000000070f1d7223 */ /* 0x0c0fe20000000018 */
[-C--:B------:R-:W-:Y:S01]  /*9be0*/  FFMA R22, R6, R7.reuse, R27 ;  /* 0x0000000706167223 */ /* 0x080fe2000000001b */
[----:B------:R-:W-:Y:S02]  /*9bf0*/  FFMA R27, R18, R7, R26 ;  /* 0x00000007121b7223 */ /* 0x000fe4000000001a */
[----:B------:R-:W3:Y:S01]  /*9c00*/  LDG.E.CONSTANT R7, desc[UR4][R2.64+0x80] ;  /* 0x0000800402077981 */ /* 0x000ee2000c1e9900 */
[----:B------:R-:W-:-:S03]  /*9c10*/  FFMA R24, R15, R25, R12 ;  /* 0x000000190f187223 */ /* 0x000fc6000000000c */
[----:B------:R-:W3:Y:S01]  /*9c20*/  LDG.E.CONSTANT R12, desc[UR4][R2.64+0x100] ;  /* 0x00010004020c7981 */ /* 0x000ee2000c1e9900 */
[-C--:B------:R-:W-:Y:S01]  /*9c30*/  FFMA R29, R6, R25.reuse, R29 ;  /* 0x00000019061d7223 */ /* 0x080fe2000000001d */
[C---:B------:R-:W-:Y:S01]  /*9c40*/  FFMA R25, R18.reuse, R25, R22 ;  /* 0x0000001912197223 */ /* 0x040fe20000000016 */
[-C--:B0-----:R-:W-:Y:S02]  /*9c50*/  FFMA R22, R15, R23.reuse, R14 ;  /* 0x000000170f167223 */ /* 0x081fe4000000000e */
[----:B------:R-:W0:Y:S01]  /*9c60*/  LDS R14, [R9+0xe21c] ;  /* 0x00e21c00090e7984 */ /* 0x000e220000000800 */
[-C--:B------:R-:W-:Y:S01]  /*9c70*/  FFMA R15, R18, R23.reuse, R29 ;  /* 0x00000017120f7223 */ /* 0x080fe2000000001d */
[C---:B------:R-:W-:Y:S02]  /*9c80*/  FFMA R24, R6.reuse, R23, R24 ;  /* 0x0000001706187223 */ /* 0x040fe40000000018 */
[----:B------:R-:W1:Y:S01]  /*9c90*/  LDS R29, [R9+0xe220] ;  /* 0x00e22000091d7984 */ /* 0x000e620000000800 */
[----:B0-----:R-:W-:-:S03]  /*9ca0*/  FFMA R6, R6, R14, R22 ;  /* 0x0000000e06067223 */ /* 0x001fc60000000016 */
[----:B------:R-:W0:Y:S01]  /*9cb0*/  LDS R22, [R9+0xe588] ;  /* 0x00e5880009167984 */ /* 0x000e220000000800 */
[C---:B------:R-:W-:Y:S01]  /*9cc0*/  FFMA R23, R18.reuse, R14, R24 ;  /* 0x0000000e12177223 */ /* 0x040fe20000000018 */
[----:B-1----:R-:W-:Y:S02]  /*9cd0*/  FFMA R29, R18, R29, R6 ;  /* 0x0000001d121d7223 */ /* 0x002fe40000000006 */
[----:B------:R-:W1:Y:S04]  /*9ce0*/  LDS R24, [R9+0xe58c] ;  /* 0x00e58c0009187984 */ /* 0x000e680000000800 */
[----:B------:R-:W5:Y:S04]  /*9cf0*/  LDS R6, [R9+0xe590] ;  /* 0x00e5900009067984 */ /* 0x000f680000000800 */
[----:B------:R-:W-:Y:S04]  /*9d00*/  LDS R14, [R9+0xe598] ;  /* 0x00e59800090e7984 */ /* 0x000fe80000000800 */
[----:B------:R-:W-:Y:S01]  /*9d10*/  LDS R18, [R9+0xe59c] ;  /* 0x00e59c0009127984 */ /* 0x000fe20000000800 */
[----:B0-----:R-:W-:-:S03]  /*9d20*/  FFMA R22, R20, R22, R17 ;  /* 0x0000001614167223 */ /* 0x001fc60000000011 */
[----:B------:R-:W0:Y:S01]  /*9d30*/  LDS R17, [R9+0xe594] ;  /* 0x00e5940009117984 */ /* 0x000e220000000800 */
[-C--:B-1----:R-:W-:Y:S01]  /*9d40*/  FFMA R19, R20, R24.reuse, R19 ;  /* 0x0000001814137223 */ /* 0x082fe20000000013 */
[----:B----4-:R-:W-:Y:S01]  /*9d50*/  FFMA R24, R16, R24, R22 ;  /* 0x0000001810187223 */ /* 0x010fe20000000016 */
[-C--:B-----5:R-:W-:Y:S02]  /*9d60*/  FFMA R27, R20, R6.reuse, R27 ;  /* 0x00000006141b7223 */ /* 0x0a0fe4000000001b */
[-C--:B------:R-:W-:Y:S01]  /*9d70*/  FFMA R22, R16, R6.reuse, R19 ;  /* 0x0000000610167223 */ /* 0x080fe20000000013 */
[C---:B------:R-:W-:Y:S02]  /*9d80*/  FFMA R19, R21.reuse, R6, R24 ;  /* 0x0000000615137223 */ /* 0x040fe40000000018 */
[----:B------:R-:W4:Y:S01]  /*9d90*/  LDG.E.CONSTANT R6, desc[UR4][R2.64+0x180] ;  /* 0x0001800402067981 */ /* 0x000f22000c1e9900 */
[-C--:B0-----:R-:W-:Y:S01]  /*9da0*/  FFMA R25, R20, R17.reuse, R25 ;  /* 0x0000001114197223 */ /* 0x081fe20000000019 */
[-C--:B------:R-:W-:Y:S01]  /*9db0*/  FFMA R24, R16, R17.reuse, R27 ;  /* 0x0000001110187223 */ /* 0x080fe2000000001b */
[C---:B------:R-:W-:Y:S01]  /*9dc0*/  FFMA R17, R21.reuse, R17, R22 ;  /* 0x0000001115117223 */ /* 0x040fe20000000016 */
[-C--:B------:R-:W-:Y:S01]  /*9dd0*/  FFMA R27, R20, R14.reuse, R15 ;  /* 0x0000000e141b7223 */ /* 0x080fe2000000000f */
[CC--:B------:R-:W-:Y:S01]  /*9de0*/  FFMA R22, R16.reuse, R14.reuse, R25 ;  /* 0x0000000e10167223 */ /* 0x0c0fe20000000019 */
[----:B------:R-:W-:Y:S01]  /*9df0*/  FFMA R25, R21, R14, R24 ;  /* 0x0000000e15197223 */ /* 0x000fe20000000018 */
[----:B------:R-:W5:Y:S04]  /*9e00*/  LDG.E.CONSTANT R15, desc[UR4][R2.64+0x280] ;  /* 0x00028004020f7981 */ /* 0x000f68000c1e9900 */
[----:B------:R-:W5:Y:S01]  /*9e10*/  LDG.E.CONSTANT R14, desc[UR4][R2.64+0x200] ;  /* 0x00020004020e7981 */ /* 0x000f62000c1e9900 */
[----:B------:R-:W-:-:S03]  /*9e20*/  FFMA R26, R16, R18, R27 ;  /* 0x00000012101a7223 */ /* 0x000fc6000000001b */
[----:B------:R-:W0:Y:S01]  /*9e30*/  LDS R27, [R9+0xe5a0] ;  /* 0x00e5a000091b7984 */ /* 0x000e220000000800 */
[CC--:B------:R-:W-:Y:S01]  /*9e40*/  FFMA R24, R20.reuse, R18.reuse, R23 ;  /* 0x0000001214187223 */ /* 0x0c0fe20000000017 */
[----:B------:R-:W-:Y:S02]  /*9e50*/  FFMA R23, R21, R18, R22 ;  /* 0x0000001215177223 */ /* 0x000fe40000000016 */
[----:B------:R-:W-:Y:S04]  /*9e60*/  LDS R18, [R9+0xe5a8] ;  /* 0x00e5a80009127984 */ /* 0x000fe80000000800 */
[----:B------:R-:W-:Y:S01]  /*9e70*/  LDS R22, [R9+0xe914] ;  /* 0x00e9140009167984 */ /* 0x000fe20000000800 */
[----:B0-----:R-:W-:-:S03]  /*9e80*/  FFMA R20, R20, R27, R29 ;  /* 0x0000001b14147223 */ /* 0x001fc6000000001d */
[----:B------:R-:W0:Y:S01]  /*9e90*/  LDS R29, [R9+0xe5a4] ;  /* 0x00e5a400091d7984 */ /* 0x000e220000000800 */
[CC--:B------:R-:W-:Y:S01]  /*9ea0*/  FFMA R24, R16.reuse, R27.reuse, R24 ;  /* 0x0000001b10187223 */ /* 0x0c0fe20000000018 */
[C---:B------:R-:W-:Y:S01]  /*9eb0*/  FFMA R27, R21.reuse, R27, R26 ;  /* 0x0000001b151b7223 */ /* 0x040fe2000000001a */
[-C--:B0-----:R-:W-:Y:S02]  /*9ec0*/  FFMA R20, R16, R29.reuse, R20 ;  /* 0x0000001d10147223 */ /* 0x081fe40000000014 */
[----:B------:R-:W2:Y:S01]  /*9ed0*/  LDS R16, [R9+0xe910] ;  /* 0x00e9100009107984 */ /* 0x000ea20000000800 */
[C---:B------:R-:W-:Y:S01]  /*9ee0*/  FFMA R29, R21.reuse, R29, R24 ;  /* 0x0000001d151d7223 */ /* 0x040fe20000000018 */
[----:B------:R-:W-:Y:S02]  /*9ef0*/  FFMA R21, R21, R18, R20 ;  /* 0x0000001215157223 */ /* 0x000fe40000000014 */
[----:B------:R-:W0:Y:S04]  /*9f00*/  LDS R18, [R9+0xe918] ;  /* 0x00e9180009127984 */ /* 0x000e280000000800 */
[----:B------:R-:W1:Y:S01]  /*9f10*/  LDS R20, [R9+0xe91c] ;  /* 0x00e91c0009147984 */ /* 0x000e620000000800 */
[----:B--2---:R-:W-:-:S03]  /*9f20*/  FFMA R24, R0, R16, R19 ;  /* 0x0000001000187223 */ /* 0x004fc60000000013 */
[----:B------:R-:W2:Y:S01]  /*9f30*/  LDG.E.CONSTANT R16, desc[UR4][R2.64+0x300] ;  /* 0x0003000402107981 */ /* 0x000ea2000c1e9900 */
[CC--:B------:R-:W-:Y:S01]  /*9f40*/  FFMA R17, R0.reuse, R22.reuse, R17 ;  /* 0x0000001600117223 */ /* 0x0c0fe20000000011 */
[C---:B---3--:R-:W-:Y:S01]  /*9f50*/  FFMA R19, R7.reuse, R22, R24 ;  /* 0x0000001607137223 */ /* 0x048fe20000000018 */
[-C--:B0-----:R-:W-:Y:S02]  /*9f60*/  FFMA R24, R0, R18.reuse, R25 ;  /* 0x0000001200187223 */ /* 0x081fe40000000019 */
[-C--:B------:R-:W-:Y:S01]  /*9f70*/  FFMA R25, R7, R18.reuse, R17 ;  /* 0x0000001207197223 */ /* 0x080fe20000000011 */
[----:B------:R-:W0:Y:S04]  /*9f80*/  LDS R22, [R9+0xe920] ;  /* 0x00e9200009167984 */ /* 0x000e280000000800 */
[----:B------:R-:W3:Y:S01]  /*9f90*/  LDG.E.CONSTANT R17, desc[UR4][R2.64+0x380] ;  /* 0x0003800402117981 */ /* 0x000ee2000c1e9900 */
[----:B------:R-:W-:-:S03]  /*9fa0*/  FFMA R19, R12, R18, R19 ;  /* 0x000000120c137223 */ /* 0x000fc60000000013 */
[----:B------:R0:W3:Y:S01]  /*9fb0*/  LDG.E.CONSTANT R18, desc[UR4][R2.64+0x400] ;  /* 0x0004000402127981 */ /* 0x0000e2000c1e9900 */
[-C--:B-1----:R-:W-:Y:S01]  /*9fc0*/  FFMA R26, R0, R20.reuse, R23 ;  /* 0x00000014001a7223 */ /* 0x082fe20000000017 */
[CC--:B------:R-:W-:Y:S01]  /*9fd0*/  FFMA R23, R7.reuse, R20.reuse, R24 ;  /* 0x0000001407177223 */ /* 0x0c0fe20000000018 */
[----:B------:R-:W-:Y:S02]  /*9fe0*/  FFMA R25, R12, R20, R25 ;  /* 0x000000140c197223 */ /* 0x000fe40000000019 */
[----:B------:R-:W1:Y:S01]  /*9ff0*/  LDS R20, [R9+0xe924] ;  /* 0x00e9240009147984 */ /* 0x000e620000000800 */
[-C--:B0-----:R-:W-:Y:S01]  /*a000*/  FFMA R28, R0, R22.reuse, R27 ;  /* 0x00000016001c7223 */ /* 0x081fe2000000001b */
[-C--:B------:R-:W-:Y:S01]  /*a010*/  FFMA R3, R7, R22.reuse, R26 ;  /* 0x0000001607037223 */ /* 0x080fe2000000001a */
[----:B------:R-:W-:Y:S02]  /*a020*/  FFMA R27, R12, R22, R23 ;  /* 0x000000160c1b7223 */ /* 0x000fe40000000017 */
[----:B------:R-:W0:Y:S04]  /*a030*/  LDS R22, [R9+0xe928] ;  /* 0x00e9280009167984 */ /* 0x000e280000000800 */
[----:B------:R-:W0:Y:S01]  /*a040*/  LDS R23, [R9+0xe92c] ;  /* 0x00e92c0009177984 */ /* 0x000e220000000800 */
[----:B-1----:R-:W-:-:S03]  /*a050*/  FFMA R24, R0, R20, R29 ;  /* 0x0000001400187223 */ /* 0x002fc6000000001d */
[----:B------:R-:W1:Y:S01]  /*a060*/  LDS R29, [R9+0xe930] ;  /* 0x00e93000091d7984 */ /* 0x000e620000000800 */
[CC--:B------:R-:W-:Y:S01]  /*a070*/  FFMA R26, R7.reuse, R20.reuse, R28 ;  /* 0x00000014071a7223 */ /* 0x0c0fe2000000001c */
[----:B------:R-:W-:Y:S02]  /*a080*/  FFMA R3, R12, R20, R3 ;  /* 0x000000140c037223 */ /* 0x000fe40000000003 */
[----:B------:R-:W4:Y:S01]  /*a090*/  LDS R20, [R9+0xeca0] ;  /* 0x00eca00009147984 */ /* 0x000f220000000800 */
[-C--:B0-----:R-:W-:Y:S01]  /*a0a0*/  FFMA R2, R0, R22.reuse, R21 ;  /* 0x0000001600027223 */ /* 0x081fe20000000015 */
[CC--:B------:R-:W-:Y:S02]  /*a0b0*/  FFMA R24, R7.reuse, R22.reuse, R24 ;  /* 0x0000001607187223 */ /* 0x0c0fe40000000018 */
[----:B------:R-:W0:Y:S01]  /*a0c0*/  LDS R0, [R9+0xec98] ;  /* 0x00ec980009007984 */ /* 0x000e220000000800 */
[----:B------:R-:W-:Y:S01]  /*a0d0*/  FFMA R21, R12, R22, R26 ;  /* 0x000000160c157223 */ /* 0x000fe2000000001a */
[----:B------:R-:W-:-:S02]  /*a0e0*/  FFMA R22, R7, R23, R2 ;  /* 0x0000001707167223 */ /* 0x000fc40000000002 */
[----:B------:R-:W0:Y:S02]  /*a0f0*/  LDS R2, [R9+0xec9c] ;  /* 0x00ec9c0009027984 */ /* 0x000e240000000800 */
[C---:B-1----:R-:W-:Y:S02]  /*a100*/  FFMA R7, R12.reuse, R29, R22 ;  /* 0x0000001d0c077223 */ /* 0x042fe40000000016 */
[----:B------:R-:W1:Y:S04]  /*a110*/  LDS R22, [R9+0xeca4] ;  /* 0x00eca40009167984 */ /* 0x000e680000000800 */
[----:B------:R-:W1:Y:S01]  /*a120*/  LDS R29, [R9+0xeca8] ;  /* 0x00eca800091d7984 */ /* 0x000e620000000800 */
[----:B------:R-:W-:-:S03]  /*a130*/  FFMA R23, R12, R23, R24 ;  /* 0x000000170c177223 */ /* 0x000fc60000000018 */
[----:B------:R-:W-:Y:S01]  /*a140*/  LDS R12, [R9+0xecac] ;  /* 0x00ecac00090c7984 */ /* 0x000fe20000000800 */
[C---:B----4-:R-:W-:Y:S01]  /*a150*/  FFMA R27, R6.reuse, R20, R27 ;  /* 0x00000014061b7223 */ /* 0x050fe2000000001b */
[C---:B0-----:R-:W-:Y:S01]  /*a160*/  FFMA R19, R6.reuse, R0, R19 ;  /* 0x0000000006137223 */ /* 0x041fe20000000013 */
[----:B------:R-:W-:-:S03]  /*a170*/  FFMA R25, R6, R2, R25 ;  /* 0x0000000206197223 */ /* 0x000fc60000000019 */
[C---:B-----5:R-:W-:Y:S01]  /*a180*/  FFMA R2, R14.reuse, R2, R19 ;  /* 0x000000020e027223 */ /* 0x060fe20000000013 */
[----:B------:R-:W-:-:S03]  /*a190*/  FFMA R0, R14, R20, R25 ;  /* 0x000000140e007223 */ /* 0x000fc60000000019 */
[----:B------:R-:W-:Y:S01]  /*a1a0*/  FFMA R25, R15, R20, R2 ;  /* 0x000000140f197223 */ /* 0x000fe20000000002 */
[----:B------:R-:W-:Y:S01]  /*a1b0*/  IADD3 R2, PT, PT, R13, 0x19e0, RZ ;  /* 0x000019e00d027810 */ /* 0x000fe20007ffe0ff */
[-C--:B-1----:R-:W-:Y:S01]  /*a1c0*/  FFMA R20, R14, R22.reuse, R27 ;  /* 0x000000160e147223 */ /* 0x082fe2000000001b */
[-C--:B------:R-:W-:Y:S01]  /*a1d0*/  FFMA R19, R6, R22.reuse, R3 ;  /* 0x0000001606137223 */ /* 0x080fe20000000003 */
[C---:B------:R-:W-:Y:S02]  /*a1e0*/  FFMA R27, R15.reuse, R22, R0 ;  /* 0x000000160f1b7223 */ /* 0x040fe40000000000 */
[----:B------:R-:W-:Y:S01]  /*a1f0*/  IMAD.WIDE.U32 R2, R2, 0x4, R4 ;  /* 0x0000000402027825 */ /* 0x000fe200078e0004 */
[----:B------:R-:W0:Y:S03]  /*a200*/  LDS R0, [R9+0xecb0] ;  /* 0x00ecb00009007984 */ /* 0x000e260000000800 */
[-C--:B------:R-:W-:Y:S01]  /*a210*/  FFMA R22, R6, R29.reuse, R21 ;  /* 0x0000001d06167223 */ /* 0x080fe20000000015 */
[-C--:B------:R-:W-:Y:S01]  /*a220*/  FFMA R24, R14, R29.reuse, R19 ;  /* 0x0000001d0e187223 */ /* 0x080fe20000000013 */
[----:B------:R-:W4:Y:S01]  /*a230*/  LDG.E.CONSTANT R21, desc[UR4][R2.64] ;  /* 0x0000000402157981 */ /* 0x000f22000c1e9900 */
[----:B------:R-:W-:-:S03]  /*a240*/  FFMA R29, R15, R29, R20 ;  /* 0x0000001d0f1d7223 */ /* 0x000fc60000000014 */
[----:B------:R-:W5:Y:S04]  /*a250*/  LDG.E.CONSTANT R20, desc[UR4][R2.64+0x80] ;  /* 0x0000800402147981 */ /* 0x000f68000c1e9900 */
[----:B------:R-:W5:Y:S01]  /*a260*/  LDG.E.CONSTANT R19, desc[UR4][R2.64+0x100] ;  /* 0x0001000402137981 */ /* 0x000f62000c1e9900 */
[----:B0-----:R-:W-:-:S03]  /*a270*/  FFMA R26, R6, R0, R7 ;  /* 0x00000000061a7223 */ /* 0x001fc60000000007 */
[----:B------:R-:W0:Y:S01]  /*a280*/  LDS R7, [R9+0xecb4] ;  /* 0x00ecb40009077984 */ /* 0x000e220000000800 */
[-C--:B------:R-:W-:Y:S01]  /*a290*/  FFMA R23, R6, R12.reuse, R23 ;  /* 0x0000000c06177223 */ /* 0x080fe20000000017 */
[CC--:B------:R-:W-:Y:S01]  /*a2a0*/  FFMA R22, R14.reuse, R12.reuse, R22 ;  /* 0x0000000c0e167223 */ /* 0x0c0fe20000000016 */
[C---:B------:R-:W-:Y:S02]  /*a2b0*/  FFMA R12, R15.reuse, R12, R24 ;  /* 0x0000000c0f0c7223 */ /* 0x040fe40000000018 */
[CC--:B------:R-:W-:Y:S01]  /*a2c0*/  FFMA R24, R14.reuse, R0.reuse, R23 ;  /* 0x000000000e187223 */ /* 0x0c0fe20000000017 */
[----:B------:R-:W-:Y:S02]  /*a2d0*/  FFMA R6, R15, R0, R22 ;  /* 0x000000000f067223 */ /* 0x000fe40000000016 */
[----:B------:R-:W1:Y:S04]  /*a2e0*/  LDS R0, [R9+0xecb8] ;  /* 0x00ecb80009007984 */ /* 0x000e680000000800 */
[----:B------:R-:W-:Y:S01]  /*a2f0*/  LDS R22, [R9+0xf024] ;  /* 0x00f0240009167984 */ /* 0x000fe20000000800 */
[----:B0-----:R-:W-:-:S03]  /*a300*/  FFMA R26, R14, R7, R26 ;  /* 0x000000070e1a7223 */ /* 0x001fc6000000001a */
[----:B------:R-:W2:Y:S01]  /*a310*/  LDS R14, [R9+0xf020] ;  /* 0x00f02000090e7984 */ /* 0x000ea20000000800 */
[----:B------:R-:W-:-:S03]  /*a320*/  FFMA R23, R15, R7, R24 ;  /* 0x000000070f177223 */ /* 0x000fc60000000018 */
[----:B------:R-:W0:Y:S01]  /*a330*/  LDS R24, [R9+0xf02c] ;  /* 0x00f02c0009187984 */ /* 0x000e220000000800 */
[----:B-1----:R-:W-:-:S03]  /*a340*/  FFMA R15, R15, R0, R26 ;  /* 0x000000000f0f7223 */ /* 0x002fc6000000001a */
[----:B------:R-:W1:Y:S01]  /*a350*/  LDS R0, [R9+0xf028] ;  /* 0x00f0280009007984 */ /* 0x000e620000000800 */
[----:B--2---:R-:W-:-:S03]  /*a360*/  FFMA R14, R16, R14, R25 ;  /* 0x0000000e100e7223 */ /* 0x004fc60000000019 */
[----:B------:R-:W2:Y:S01]  /*a370*/  LDS R25, [R9+0xf030] ;  /* 0x00f0300009197984 */ /* 0x000ea20000000800 */
[C---:B------:R-:W-:Y:S01]  /*a380*/  FFMA R27, R16.reuse, R22, R27 ;  /* 0x00000016101b7223 */ /* 0x040fe2000000001b */
[C---:B0-----:R-:W-:Y:S01]  /*a390*/  FFMA R12, R16.reuse, R24, R12 ;  /* 0x00000018100c7223 */ /* 0x041fe2000000000c */
[C---:B---3--:R-:W-:Y:S01]  /*a3a0*/  FFMA R7, R17.reuse, R22, R14 ;  /* 0x0000001611077223 */ /* 0x048fe2000000000e */
[-C--:B-1----:R-:W-:Y:S01]  /*a3b0*/  FFMA R14, R16, R0.reuse, R29 ;  /* 0x00000000100e7223 */ /* 0x082fe2000000001d */
[-C--:B------:R-:W-:Y:S01]  /*a3c0*/  FFMA R27, R17, R0.reuse, R27 ;  /* 0x00000000111b7223 */ /* 0x080fe2000000001b */
[----:B------:R-:W0:Y:S01]  /*a3d0*/  LDS R22, [R9+0xf034] ;  /* 0x00f0340009167984 */ /* 0x000e220000000800 */
[----:B------:R-:W-:-:S03]  /*a3e0*/  FFMA R0, R18, R0, R7 ;  /* 0x0000000012007223 */ /* 0x000fc60000000007 */
[----:B------:R-:W3:Y:S01]  /*a3f0*/  LDG.E.CONSTANT R7, desc[UR4][R2.64+0x180] ;  /* 0x0001800402077981 */ /* 0x000ee2000c1e9900 */
[CC--:B------:R-:W-:Y:S01]  /*a400*/  FFMA R14, R17.reuse, R24.reuse, R14 ;  /* 0x00000018110e7223 */ /* 0x0c0fe2000000000e */
[C---:B------:R-:W-:Y:S01]  /*a410*/  FFMA R24, R18.reuse, R24, R27 ;  /* 0x0000001812187223 */ /* 0x040fe2000000001b */
[-C--:B--2---:R-:W-:Y:S02]  /*a420*/  FFMA R27, R17, R25.reuse, R12 ;  /* 0x00000019111b7223 */ /* 0x084fe4000000000c */
[----:B------:R-:W2:Y:S01]  /*a430*/  LDG.E.CONSTANT R12, desc[UR4][R2.64+0x200] ;  /* 0x00020004020c7981 */ /* 0x000ea2000c1e9900 */
[----:B------:R-:W-:-:S03]  /*a440*/  FFMA R26, R18, R25, R14 ;  /* 0x00000019121a7223 */ /* 0x000fc6000000000e */
[----:B------:R-:W2:Y:S01]  /*a450*/  LDG.E.CONSTANT R14, desc[UR4][R2.64+0x280] ;  /* 0x00028004020e7981 */ /* 0x000ea2000c1e9900 */
[----:B------:R-:W-:-:S03]  /*a460*/  FFMA R6, R16, R25, R6 ;  /* 0x0000001910067223 */ /* 0x000fc60000000006 */
[----:B------:R-:W1:Y:S01]  /*a470*/  LDS R25, [R9+0xf038] ;  /* 0x00f0380009197984 */ /* 0x000e620000000800 */
[-C--:B0-----:R-:W-:Y:S01]  /*a480*/  FFMA R28, R16, R22.reuse, R23 ;  /* 0x00000016101c7223 */ /* 0x081fe20000000017 */
[CC--:B------:R-:W-:Y:S02]  /*a490*/  FFMA R23, R17.reuse, R22.reuse, R6 ;  /* 0x0000001611177223 */ /* 0x0c0fe40000000006 */
[----:B------:R-:W0:Y:S01]  /*a4a0*/  LDS R6, [R9+0xf03c] ;  /* 0x00f03c0009067984 */ /* 0x000e220000000800 */
[----:B------:R-:W-:Y:S01]  /*a4b0*/  FFMA R22, R18, R22, R27 ;  /* 0x0000001612167223 */ /* 0x000fe2000000001b */
[-C--:B-1----:R-:W-:Y:S01]  /*a4c0*/  FFMA R27, R16, R25.reuse, R15 ;  /* 0x00000019101b7223 */ /* 0x082fe2000000000f */
[-C--:B------:R-:W-:Y:S01]  /*a4d0*/  FFMA R16, R18, R25.reuse, R23 ;  /* 0x0000001912107223 */ /* 0x080fe20000000017 */
[C---:B------:R-:W-:Y:S01]  /*a4e0*/  FFMA R15, R17.reuse, R25, R28 ;  /* 0x00000019110f7223 */ /* 0x040fe2000000001c */
[----:B------:R-:W1:Y:S01]  /*a4f0*/  LDS R23, [R9+0xf040] ;  /* 0x00f0400009177984 */ /* 0x000e620000000800 */
[----:B0-----:R-:W-:-:S03]  /*a500*/  FFMA R27, R17, R6, R27 ;  /* 0x00000006111b7223 */ /* 0x001fc6000000001b */
[----:B------:R-:W-:Y:S04]  /*a510*/  LDS R25, [R9+0xf3ac] ;  /* 0x00f3ac0009197984 */ /* 0x000fe80000000800 */
[----:B------:R-:W4:Y:S01]  /*a520*/  LDS R17, [R9+0xf3a8] ;  /* 0x00f3a80009117984 */ /* 0x000f220000000800 */
[----:B------:R-:W-:-:S03]  /*a530*/  FFMA R28, R18, R6, R15 ;  /* 0x00000006121c7223 */ /* 0x000fc6000000000f */
[----:B------:R-:W0:Y:S04]  /*a540*/  LDS R15, [R9+0xf3b0] ;  /* 0x00f3b000090f7984 */ /* 0x000e280000000800 */
[----:B------:R-:W2:Y:S01]  /*a550*/  LDG.E.CONSTANT R6, desc[UR4][R2.64+0x300] ;  /* 0x0003000402067981 */ /* 0x000ea2000c1e9900 */
[----:B-1----:R-:W-:Y:S01]  /*a560*/  FFMA R18, R18, R23, R27 ;  /* 0x0000001712127223 */ /* 0x002fe2000000001b */
[C---:B----4-:R-:W-:Y:S01]  /*a570*/  FFMA R23, R21.reuse, R17, R0 ;  /* 0x0000001115177223 */ /* 0x050fe20000000000 */
[CC--:B------:R-:W-:Y:S01]  /*a580*/  FFMA R24, R21.reuse, R25.reuse, R24 ;  /* 0x0000001915187223 */ /* 0x0c0fe20000000018 */
[----:B------:R-:W1:Y:S02]  /*a590*/  LDS R17, [R9+0xf3b4] ;  /* 0x00f3b40009117984 */ /* 0x000e640000000800 */
[C---:B-----5:R-:W-:Y:S01]  /*a5a0*/  FFMA R0, R20.reuse, R25, R23 ;  /* 0x0000001914007223 */ /* 0x060fe20000000017 */
[-C--:B0-----:R-:W-:Y:S01]  /*a5b0*/  FFMA R23, R21, R15.reuse, R26 ;  /* 0x0000000f15177223 */ /* 0x081fe2000000001a */
[-C--:B------:R-:W-:Y:S01]  /*a5c0*/  FFMA R26, R20, R15.reuse, R24 ;  /* 0x0000000f141a7223 */ /* 0x080fe20000000018 */
[----:B------:R-:W0:Y:S01]  /*a5d0*/  LDS R25, [R9+0xf3b8] ;  /* 0x00f3b80009197984 */ /* 0x000e220000000800 */
[----:B------:R-:W-:-:S03]  /*a5e0*/  FFMA R24, R19, R15, R0 ;  /* 0x0000000f13187223 */ /* 0x000fc60000000000 */
[----:B------:R-:W4:Y:S04]  /*a5f0*/  LDG.E.CONSTANT R0, desc[UR4][R2.64+0x380] ;  /* 0x0003800402007981 */ /* 0x000f28000c1e9900 */
[----:B------:R5:W4:Y:S04]  /*a600*/  LDG.E.CONSTANT R15, desc[UR4][R2.64+0x400] ;  /* 0x00040004020f7981 */ /* 0x000b28000c1e9900 */
[----:B-----5:R-:W-:Y:S04]  /*a610*/  LDS R2, [R9+0xf3c4] ;  /* 0x00f3c40009027984 */ /* 0x020fe80000000800 */
[----:B------:R-:W-:Y:S01]  /*a620*/  LDS R3, [R9+0xf730] ;  /* 0x00f7300009037984 */ /* 0x000fe20000000800 */
[-C--:B-1----:R-:W-:Y:S01]  /*a630*/  FFMA R27, R21, R17.reuse, R22 ;  /* 0x00000011151b7223 */ /* 0x082fe20000000016 */
[-C--:B------:R-:W-:Y:S01]  /*a640*/  FFMA R22, R20, R17.reuse, R23 ;  /* 0x0000001114167223 */ /* 0x080fe20000000017 */
[----:B------:R-:W-:-:S02]  /*a650*/  FFMA R26, R19, R17, R26 ;  /* 0x00000011131a7223 */ /* 0x000fc4000000001a */
[----:B------:R-:W1:Y:S01]  /*a660*/  LDS R17, [R9+0xf3bc] ;  /* 0x00f3bc0009117984 */ /* 0x000e620000000800 */
[----:B0-----:R-:W-:-:S03]  /*a670*/  FFMA R23, R19, R25, R22 ;  /* 0x0000001913177223 */ /* 0x001fc60000000016 */
[----:B------:R-:W0:Y:S01]  /*a680*/  LDS R22, [R9+0xf3c0] ;  /* 0x00f3c00009167984 */ /* 0x000e220000000800 */
[CC--:B------:R-:W-:Y:S01]  /*a690*/  FFMA R29, R21.reuse, R25.reuse, R16 ;  /* 0x00000019151d7223 */ /* 0x0c0fe20000000010 */
[C---:B------:R-:W-:Y:S01]  /*a6a0*/  FFMA R16, R20.reuse, R25, R27 ;  /* 0x0000001914107223 */ /* 0x040fe2000000001b */
[CC--:B-1----:R-:W-:Y:S02]  /*a6b0*/  FFMA R25, R21.reuse, R17.reuse, R28 ;  /* 0x0000001115197223 */ /* 0x0c2fe4000000001c */
[----:B------:R-:W1:Y:S01]  /*a6c0*/  LDS R28, [R9+0xf3c8] ;  /* 0x00f3c800091c7984 */ /* 0x000e620000000800 */
[-C--:B0-----:R-:W-:Y:S01]  /*a6d0*/  FFMA R21, R21, R22.reuse, R18 ;  /* 0x0000001615157223 */ /* 0x081fe20000000012 */
[C---:B------:R-:W-:Y:S01]  /*a6e0*/  FFMA R18, R20.reuse, R22, R25 ;  /* 0x0000001614127223 */ /* 0x040fe20000000019 */
[CC--:B------:R-:W-:Y:S01]  /*a6f0*/  FFMA R27, R20.reuse, R17.reuse, R29 ;  /* 0x00000011141b7223 */ /* 0x0c0fe2000000001d */
[C---:B------:R-:W-:Y:S01]  /*a700*/  FFMA R16, R19.reuse, R17, R16 ;  /* 0x0000001113107223 */ /* 0x040fe20000000010 */
[-C--:B------:R-:W-:Y:S01]  /*a710*/  FFMA R21, R20, R2.reuse, R21 ;  /* 0x0000000214157223 */ /* 0x080fe20000000015 */
[C---:B------:R-:W-:Y:S01]  /*a720*/  FFMA R18, R19.reuse, R2, R18 ;  /* 0x0000000213127223 */ /* 0x040fe20000000012 */
[C---:B------:R-:W-:Y:S01]  /*a730*/  FFMA R22, R19.reuse, R22, R27 ;  /* 0x0000001613167223 */ /* 0x040fe2000000001b */
[----:B------:R-:W3:Y:S04]  /*a740*/  LDS R2, [R9+0xf738] ;  /* 0x00f7380009027984 */ /* 0x000ee80000000800 */
[----:B------:R-:W0:Y:S04]  /*a750*/  LDS R27, [R9+0xf734] ;  /* 0x00f73400091b7984 */ /* 0x000e280000000800 */
[----:B------:R-:W-:Y:S04]  /*a760*/  LDS R17, [R9+0xf740] ;  /* 0x00f7400009117984 */ /* 0x000fe80000000800 */
[----:B------:R-:W-:Y:S01]  /*a770*/  LDS R25, [R9+0xf744] ;  /* 0x00f7440009197984 */ /* 0x000fe20000000800 */
[----:B-1----:R-:W-:-:S03]  /*a780*/  FFMA R20, R19, R28, R21 ;  /* 0x0000001c13147223 */ /* 0x002fc60000000015 */
[----:B------:R-:W1:Y:S01]  /*a790*/  LDS R21, [R9+0xf73c] ;  /* 0x00f73c0009157984 */ /* 0x000e620000000800 */
[----:B---3--:R-:W-:-:S03]  /*a7a0*/  FFMA R29, R7, R2, R23 ;  /* 0x00000002071d7223 */ /* 0x008fc60000000017 */
[----:B------:R-:W3:Y:S01]  /*a7b0*/  LDS R23, [R9+0xf748] ;  /* 0x00f7480009177984 */ /* 0x000ee20000000800 */
[C---:B------:R-:W-:Y:S01]  /*a7c0*/  FFMA R3, R7.reuse, R3, R24 ;  /* 0x0000000307037223 */ /* 0x040fe20000000018 */
[----:B0-----:R-:W-:-:S03]  /*a7d0*/  FFMA R19, R7, R27, R26 ;  /* 0x0000001b07137223 */ /* 0x001fc6000000001a */
[C---:B--2---:R-:W-:Y:S01]  /*a7e0*/  FFMA R3, R12.reuse, R27, R3 ;  /* 0x0000001b0c037223 */ /* 0x044fe20000000003 */
[----:B------:R-:W-:Y:S01]  /*a7f0*/  IADD3 R27, PT, PT, R13, 0x1b00, RZ ;  /* 0x00001b000d1b7810 */ /* 0x000fe20007ffe0ff */
[-C--:B------:R-:W-:Y:S02]  /*a800*/  FFMA R26, R12, R2.reuse, R19 ;  /* 0x000000020c1a7223 */ /* 0x080fe40000000013 */
[----:B------:R-:W-:Y:S02]  /*a810*/  FFMA R19, R14, R2, R3 ;  /* 0x000000020e137223 */ /* 0x000fe40000000003 */
[----:B------:R-:W-:-:S04]  /*a820*/  IMAD.WIDE.U32 R2, R27, 0x4, R4 ;  /* 0x000000041b027825 */ /* 0x000fc800078e0004 */
[CC--:B-1----:R-:W-:Y:S02]  /*a830*/  FFMA R27, R7.reuse, R21.reuse, R16 ;  /* 0x00000015071b7223 */ /* 0x0c2fe40000000010 */
[----:B------:R-:W2:Y:S01]  /*a840*/  LDG.E.CONSTANT R16, desc[UR4][R2.64] ;  /* 0x0000000402107981 */ /* 0x000ea2000c1e9900 */
[C---:B------:R-:W-:Y:S01]  /*a850*/  FFMA R24, R12.reuse, R21, R29 ;  /* 0x000000150c187223 */ /* 0x040fe2000000001d */
[CC--:B------:R-:W-:Y:S01]  /*a860*/  FFMA R29, R7.reuse, R17.reuse, R22 ;  /* 0x00000011071d7223 */ /* 0x0c0fe20000000016 */
[-C--:B------:R-:W-:Y:S02]  /*a870*/  FFMA R22, R12, R17.reuse, R27 ;  /* 0x000000110c167223 */ /* 0x080fe4000000001b */
[----:B------:R-:W-:Y:S01]  /*a880*/  FFMA R27, R14, R17, R24 ;  /* 0x000000110e1b7223 */ /* 0x000fe20000000018 */
[CC--:B------:R-:W-:Y:S01]  /*a890*/  FFMA R24, R7.reuse, R25.reuse, R18 ;  /* 0x0000001907187223 */ /* 0x0c0fe20000000012 */
[-C--:B------:R-:W-:Y:S01]  /*a8a0*/  FFMA R29, R12, R25.reuse, R29 ;  /* 0x000000190c1d7223 */ /* 0x080fe2000000001d */
[----:B------:R-:W-:Y:S01]  /*a8b0*/  FFMA R25, R14, R25, R22 ;  /* 0x000000190e197223 */ /* 0x000fe20000000016 */
[-C--:B---3--:R-:W-:Y:S01]  /*a8c0*/  FFMA R22, R7, R23.reuse, R20 ;  /* 0x0000001707167223 */ /* 0x088fe20000000014 */
[----:B------:R-:W3:Y:S04]  /*a8d0*/  LDG.E.CONSTANT R17, desc[UR4][R2.64+0x80] ;  /* 0x0000800402117981 */ /* 0x000ee8000c1e9900 */
[----:B------:R-:W0:Y:S04]  /*a8e0*/  LDS R7, [R9+0xf74c] ;  /* 0x00f74c0009077984 */ /* 0x000e280000000800 */
[----:B------:R-:W5:Y:S01]  /*a8f0*/  LDG.E.CONSTANT R18, desc[UR4][R2.64+0x100] ;  /* 0x0001000402127981 */ /* 0x000f62000c1e9900 */
[----:B------:R-:W-:-:S03]  /*a900*/  FFMA R24, R12, R23, R24 ;  /* 0x000000170c187223 */ /* 0x000fc60000000018 */
[----:B------:R-:W1:Y:S01]  /*a910*/  LDS R20, [R9+0xf750] ;  /* 0x00f7500009147984 */ /* 0x000e620000000800 */
[----:B0-----:R-:W-:-:S03]  /*a920*/  FFMA R12, R12, R7, R22 ;  /* 0x000000070c0c7223 */ /* 0x001fc60000000016 */
[----:B------:R-:W0:Y:S01]  /*a930*/  LDS R22, [R9+0xfab8] ;  /* 0x00fab80009167984 */ /* 0x000e220000000800 */
[C---:B------:R-:W-:Y:S01]  /*a940*/  FFMA R29, R14.reuse, R23, R29 ;  /* 0x000000170e1d7223 */ /* 0x040fe2000000001d */
[C---:B------:R-:W-:Y:S02]  /*a950*/  FFMA R23, R14.reuse, R7, R24 ;  /* 0x000000070e177223 */ /* 0x040fe40000000018 */
[----:B------:R-:W0:Y:S01]  /*a960*/  LDS R24, [R9+0xfabc] ;  /* 0x00fabc0009187984 */ /* 0x000e220000000800 */
[----:B-1----:R-:W-:-:S03]  /*a970*/  FFMA R7, R14, R20, R12 ;  /* 0x000000140e077223 */ /* 0x002fc6000000000c */
[----:B------:R-:W1:Y:S01]  /*a980*/  LDS R12, [R9+0xfac0] ;  /* 0x00fac000090c7984 */ /* 0x000e620000000800 */
[----:B------:R-:W-:-:S03]  /*a990*/  FFMA R21, R14, R21, R26 ;  /* 0x000000150e157223 */ /* 0x000fc6000000001a */
[----:B------:R-:W-:Y:S01]  /*a9a0*/  LDS R14, [R9+0xfac8] ;  /* 0x00fac800090e7984 */ /* 0x000fe20000000800 */
[----:B0-----:R-:W-:-:S03]  /*a9b0*/  FFMA R22, R6, R22, R19 ;  /* 0x0000001606167223 */ /* 0x001fc60000000013 */
[----:B------:R-:W0:Y:S01]  /*a9c0*/  LDS R19, [R9+0xfac4] ;  /* 0x00fac40009137984 */ /* 0x000e220000000800 */
[----:B------:R-:W-:-:S03]  /*a9d0*/  FFMA R26, R6, R24, R21 ;  /* 0x00000018061a7223 */ /* 0x000fc60000000015 */
[----:B------:R-:W0:Y:S01]  /*a9e0*/  LDS R21, [R9+0xfacc] ;  /* 0x00facc0009157984 */ /* 0x000e220000000800 */
[----:B-1----:R-:W-:Y:S01]  /*a9f0*/  FFMA R20, R6, R12, R27 ;  /* 0x0000000c06147223 */ /* 0x002fe2000000001b */
[C---:B----4-:R-:W-:Y:S01]  /*aa00*/  FFMA R24, R0.reuse, R24, R22 ;  /* 0x0000001800187223 */ /* 0x050fe20000000016 */
[CC--:B------:R-:W-:Y:S02]  /*aa10*/  FFMA R22, R0.reuse, R12.reuse, R26 ;  /* 0x0000000c00167223 */ /* 0x0c0fe4000000001a */
[-C--:B0-----:R-:W-:Y:S01]  /*aa20*/  FFMA R26, R0, R19.reuse, R20 ;  /* 0x00000013001a7223 */ /* 0x081fe20000000014 */
[C---:B------:R-:W-:Y:S01]  /*aa30*/  FFMA R27, R15.reuse, R12, R24 ;  /* 0x0000000c0f1b7223 */ /* 0x040fe20000000018 */
[CC--:B------:R-:W-:Y:S01]  /*aa40*/  FFMA R24, R6.reuse, R19.reuse, R25 ;  /* 0x0000001306187223 */ /* 0x0c0fe20000000019 */
[----:B------:R-:W4:Y:S01]  /*aa50*/  LDG.E.CONSTANT R12, desc[UR4][R2.64+0x180] ;  /* 0x00018004020c7981 */ /* 0x000f22000c1e9900 */
[C---:B------:R-:W-:Y:S01]  /*aa60*/  FFMA R25, R15.reuse, R19, R22 ;  /* 0x000000130f197223 */ /* 0x040fe20000000016 */
[-C--:B------:R-:W-:Y:S01]  /*aa70*/  FFMA R20, R6, R14.reuse, R29 ;  /* 0x0000000e06147223 */ /* 0x080fe2000000001d */
[-C--:B------:R-:W-:Y:S01]  /*aa80*/  FFMA R22, R0, R14.reuse, R24 ;  /* 0x0000000e00167223 */ /* 0x080fe20000000018 */
[----:B------:R-:W-:Y:S01]  /*aa90*/  FFMA R29, R15, R14, R26 ;  /* 0x0000000e0f1d7223 */ /* 0x000fe2000000001a */
[----:B------:R-:W4:Y:S04]  /*aaa0*/  LDG.E.CONSTANT R19, desc[UR4][R2.64+0x280] ;  /* 0x0002800402137981 */ /* 0x000f28000c1e9900 */
[----:B------:R-:W4:Y:S01]  /*aab0*/  LDG.E.CONSTANT R14, desc[UR4][R2.64+0x200] ;  /* 0x00020004020e7981 */ /* 0x000f22000c1e9900 */
[-C--:B------:R-:W-:Y:S01]  /*aac0*/  FFMA R23, R6, R21.reuse, R23 ;  /* 0x0000001506177223 */ /* 0x080fe20000000017 */
[----:B------:R-:W-:-:S02]  /*aad0*/  FFMA R20, R0, R21, R20 ;  /* 0x0000001500147223 */ /* 0x000fc40000000014 */
[----:B------:R-:W0:Y:S01]  /*aae0*/  LDS R24, [R9+0xfad0] ;  /* 0x00fad00009187984 */ /* 0x000e220000000800 */
[----:B------:R-:W-:-:S03]  /*aaf0*/  FFMA R21, R15, R21, R22 ;  /* 0x000000150f157223 */ /* 0x000fc60000000016 */
[----:B------:R-:W1:Y:S04]  /*ab00*/  LDS R22, [R9+0xfad4] ;  /* 0x00fad40009167984 */ /* 0x000e680000000800 */
[----:B------:R-:W-:Y:S01]  /*ab10*/  LDS R26, [R9+0xfe4c] ;  /* 0x00fe4c00091a7984 */ /* 0x000fe20000000800 */
[-C--:B0-----:R-:W-:Y:S01]  /*ab20*/  FFMA R7, R6, R24.reuse, R7 ;  /* 0x0000001806077223 */ /* 0x081fe20000000007 */
[----:B------:R-:W-:-:S03]  /*ab30*/  FFMA R6, R0, R24, R23 ;  /* 0x0000001800067223 */ /* 0x000fc60000000017 */
[----:B-1----:R-:W-:Y:S02]  /*ab40*/  FFMA R7, R0, R22, R7 ;  /* 0x0000001600077223 */ /* 0x002fe40000000007 */
[----:B------:R-:W-:Y:S01]  /*ab50*/  LDS R0, [R9+0xfe40] ;  /* 0x00fe400009007984 */ /* 0x000fe20000000800 */
[----:B------:R-:W-:-:S03]  /*ab60*/  FFMA R23, R15, R24, R20 ;  /* 0x000000180f177223 */ /* 0x000fc60000000014 */
[----:B------:R-:W0:Y:S01]  /*ab70*/  LDS R24, [R9+0xfad8] ;  /* 0x00fad80009187984 */ /* 0x000e220000000800 */
[----:B------:R-:W-:-:S03]  /*ab80*/  FFMA R22, R15, R22, R6 ;  /* 0x000000160f167223 */ /* 0x000fc60000000006 */
[----:B------:R-:W1:Y:S04]  /*ab90*/  LDS R20, [R9+0xfe44] ;  /* 0x00fe440009147984 */ /* 0x000e680000000800 */
[----:B------:R-:W3:Y:S01]  /*aba0*/  LDS R6, [R9+0xfe48] ;  /* 0x00fe480009067984 */ /* 0x000ee20000000800 */
[----:B0-----:R-:W-:-:S03]  /*abb0*/  FFMA R24, R15, R24, R7 ;  /* 0x000000180f187223 */ /* 0x001fc60000000007 */
[----:B------:R-:W4:Y:S01]  /*abc0*/  LDG.E.CONSTANT R15, desc[UR4][R2.64+0x380] ;  /* 0x00038004020f7981 */ /* 0x000f22000c1e9900 */
[----:B------:R-:W-:Y:S01]  /*abd0*/  IADD3 R7, PT, PT, R13, 0x1c00, RZ ;  /* 0x00001c000d077810 */ /* 0x000fe20007ffe0ff */
[C---:B--2---:R-:W-:Y:S02]  /*abe0*/  FFMA R28, R16.reuse, R0, R27 ;  /* 0x00000000101c7223 */ /* 0x044fe4000000001b */
[----:B------:R0:W2:Y:S01]  /*abf0*/  LDG.E.CONSTANT R0, desc[UR4][R2.64+0x300] ;  /* 0x0003000402007981 */ /* 0x0000a2000c1e9900 */
[----:B-1----:R-:W-:-:S03]  /*ac00*/  FFMA R25, R16, R20, R25 ;  /* 0x0000001410197223 */ /* 0x002fc60000000019 */
[----:B------:R-:W1:Y:S01]  /*ac10*/  LDS R27, [R9+0xfe50] ;  /* 0x00fe5000091b7984 */ /* 0x000e620000000800 */
[C---:B---3--:R-:W-:Y:S01]  /*ac20*/  FFMA R20, R17.reuse, R20, R28 ;  /* 0x0000001411147223 */ /* 0x048fe2000000001c */
[CC--:B------:R-:W-:Y:S01]  /*ac30*/  FFMA R28, R16.reuse, R6.reuse, R29 ;  /* 0x00000006101c7223 */ /* 0x0c0fe2000000001d */
[----:B------:R-:W-:Y:S01]  /*ac40*/  FFMA R29, R17, R6, R25 ;  /* 0x00000006111d7223 */ /* 0x000fe20000000019 */
[----:B------:R-:W-:Y:S01]  /*ac50*/  FFMA R21, R16, R26, R21 ;  /* 0x0000001a10157223 */ /* 0x000fe20000000015 */
[----:B0-----:R-:W-:Y:S01]  /*ac60*/  LDS R2, [R9+0xfe5c] ;  /* 0x00fe5c0009027984 */ /* 0x001fe20000000800 */
[----:B-----5:R-:W-:Y:S01]  /*ac70*/  FFMA R25, R18, R6, R20 ;  /* 0x0000000612197223 */ /* 0x020fe20000000014 */
[----:B------:R-:W-:-:S05]  /*ac80*/  IMAD.WIDE.U32 R6, R7, 0x4, R4 ;  /* 0x0000000407067825 */ /* 0x000fca00078e0004 */
[----:B------:R0:W3:Y:S01]  /*ac90*/  LDG.E.CONSTANT R20, desc[UR4][R6.64] ;  /* 0x0000000406147981 */ /* 0x0000e2000c1e9900 */
[CC--:B------:R-:W-:Y:S01]  /*aca0*/  FFMA R28, R17.reuse, R26.reuse, R28 ;  /* 0x0000001a111c7223 */ /* 0x0c0fe2000000001c */
[----:B------:R-:W-:Y:S02]  /*acb0*/  FFMA R3, R18, R26, R29 ;  /* 0x0000001a12037223 */ /* 0x000fe4000000001d */
[----:B------:R-:W5:Y:S04]  /*acc0*/  LDS R29, [R9+0xfe54] ;  /* 0x00fe5400091d7984 */ /* 0x000f680000000800 */
[----:B0-----:R-:W-:Y:S01]  /*acd0*/  LDS R7, [R9+0xfe60] ;  /* 0x00fe600009077984 */ /* 0x001fe20000000800 */
[-C--:B-1----:R-:W-:Y:S01]  /*ace0*/  FFMA R26, R16, R27.reuse, R23 ;  /* 0x0000001b101a7223 */ /* 0x082fe20000000017 */
[-C--:B------:R-:W-:Y:S01]  /*acf0*/  FFMA R23, R17, R27.reuse, R21 ;  /* 0x0000001b11177223 */ /* 0x080fe20000000015 */
[----:B------:R-:W-:-:S02]  /*ad00*/  FFMA R21, R18, R27, R28 ;  /* 0x0000001b12157223 */ /* 0x000fc4000000001c */
[----:B------:R-:W0:Y:S04]  /*ad10*/  LDS R27, [R9+0xfe58] ;  /* 0x00fe5800091b7984 */ /* 0x000e280000000800 */
[----:B------:R-:W-:Y:S01]  /*ad20*/  LDS R28, [R9+0x10560] ;  /* 0x01056000091c7984 */ /* 0x000fe20000000800 */
[-C--:B-----5:R-:W-:Y:S01]  /*ad30*/  FFMA R22, R16, R29.reuse, R22 ;  /* 0x0000001d10167223 */ /* 0x0a0fe20000000016 */
[CC--:B------:R-:W-:Y:S01]  /*ad40*/  FFMA R26, R17.reuse, R29.reuse, R26 ;  /* 0x0000001d111a7223 */ /* 0x0c0fe2000000001a */
[----:B------:R-:W-:Y:S01]  /*ad50*/  FFMA R23, R18, R29, R23 ;  /* 0x0000001d12177223 */ /* 0x000fe20000000017 */
[-C--:B0-----:R-:W-:Y:S01]  /*ad60*/  FFMA R24, R16, R27.reuse, R24 ;  /* 0x0000001b10187223 */ /* 0x081fe20000000018 */
[-C--:B------:R-:W-:Y:S01]  /*ad70*/  FFMA R6, R17, R27.reuse, R22 ;  /* 0x0000001b11067223 */ /* 0x080fe20000000016 */
[----:B------:R-:W4:Y:S01]  /*ad80*/  LDS R16, [R9+0x101c8] ;  /* 0x0101c80009107984 */ /* 0x000f220000000800 */
[----:B------:R-:W-:-:S03]  /*ad90*/  FFMA R29, R18, R27, R26 ;  /* 0x0000001b121d7223 */ /* 0x000fc6000000001a */
[----:B------:R-:W0:Y:S01]  /*ada0*/  LDS R22, [R9+0x101cc] ;  /* 0x0101cc0009167984 */ /* 0x000e220000000800 */
[-C--:B------:R-:W-:Y:S01]  /*adb0*/  FFMA R24, R17, R2.reuse, R24 ;  /* 0x0000000211187223 */ /* 0x080fe20000000018 */
[C---:B------:R-:W-:Y:S02]  /*adc0*/  FFMA R27, R18.reuse, R2, R6 ;  /* 0x00000002121b7223 */ /* 0x040fe40000000006 */
[----:B------:R-:W1:Y:S04]  /*add0*/  LDS R2, [R9+0x101d0] ;  /* 0x0101d00009027984 */ /* 0x000e680000000800 */
[----:B------:R-:W5:Y:S04]  /*ade0*/  LDS R17, [R9+0x101d4] ;  /* 0x0101d40009117984 */ /* 0x000f680000000800 */
[----:B------:R-:W5:Y:S01]  /*adf0*/  LDS R6, [R9+0x101d8] ;  /* 0x0101d80009067984 */ /* 0x000f620000000800 */
[----:B------:R-:W-:Y:S01]  /*ae00*/  FFMA R7, R18, R7, R24 ;  /* 0x0000000712077223 */ /* 0x000fe20000000018 */
[C---:B----4-:R-:W-:Y:S01]  /*ae10*/  FFMA R16, R12.reuse, R16, R25 ;  /* 0x000000100c107223 */ /* 0x050fe20000000019 */
[C---:B0-----:R-:W-:Y:S01]  /*ae20*/  FFMA R3, R12.reuse, R22, R3 ;  /* 0x000000160c037223 */ /* 0x041fe20000000003 */
[----:B-1----:R-:W-:Y:S01]  /*ae30*/  FFMA R18, R12, R2, R21 ;  /* 0x000000020c127223 */ /* 0x002fe20000000015 */
[----:B------:R-:W0:Y:S01]  /*ae40*/  LDS R25, [R9+0x101dc] ;  /* 0x0101dc0009197984 */ /* 0x000e220000000800 */
[C---:B------:R-:W-:Y:S01]  /*ae50*/  FFMA R16, R14.reuse, R22, R16 ;  /* 0x000000160e107223 */ /* 0x040fe20000000010 */
[----:B------:R-:W-:Y:S01]  /*ae60*/  FFMA R22, R14, R2, R3 ;  /* 0x000000020e167223 */ /* 0x000fe20000000003 */
[----:B------:R-:W-:-:S02]  /*ae70*/  IADD3 R3, PT, PT, R13, 0x1c20, RZ ;  /* 0x00001c200d037810 */ /* 0x000fc40007ffe0ff */
[----:B------:R-:W-:-:S03]  /*ae80*/  FFMA R21, R19, R2, R16 ;  /* 0x0000000213157223 */ /* 0x000fc60000000010 */
[----:B------:R-:W-:-:S04]  /*ae90*/  IMAD.WIDE.U32 R2, R3, 0x4, R4 ;  /* 0x0000000403027825 */ /* 0x000fc800078e0004 */
[-C--:B-----5:R-:W-:Y:S01]  /*aea0*/  FFMA R16, R12, R17.reuse, R23 ;  /* 0x000000110c107223 */ /* 0x0a0fe20000000017 */
[-C--:B------:R-:W-:Y:S01]  /*aeb0*/  FFMA R18, R14, R17.reuse, R18 ;  /* 0x000000110e127223 */ /* 0x080fe20000000012 */
[C---:B------:R-:W-:Y:S02]  /*aec0*/  FFMA R23, R19.reuse, R17, R22 ;  /* 0x0000001113177223 */ /* 0x040fe40000000016 */
[----:B------:R-:W4:Y:S01]  /*aed0*/  LDG.E.CONSTANT R17, desc[UR4][R2.64] ;  /* 0x0000000402117981 */ /* 0x000f22000c1e9900 */
[-C--:B------:R-:W-:Y:S01]  /*aee0*/  FFMA R22, R12, R6.reuse, R29 ;  /* 0x000000060c167223 */ /* 0x080fe2000000001d */
[-C--:B------:R-:W-:Y:S01]  /*aef0*/  FFMA R16, R14, R6.reuse, R16 ;  /* 0x000000060e107223 */ /* 0x080fe20000000010 */
[C---:B------:R-:W-:Y:S02]  /*af00*/  FFMA R29, R19.reuse, R6, R18 ;  /* 0x00000006131d7223 */ /* 0x040fe40000000012 */
[----:B------:R-:W1:Y:S04]  /*af10*/  LDS R6, [R9+0x101e0] ;  /* 0x0101e00009067984 */ /* 0x000e680000000800 */
[----:B------:R-:W5:Y:S01]  /*af20*/  LDG.E.CONSTANT R18, desc[UR4][R2.64+0x80] ;  /* 0x0000800402127981 */ /* 0x000f62000c1e9900 */
[-C--:B0-----:R-:W-:Y:S01]  /*af30*/  FFMA R27, R12, R25.reuse, R27 ;  /* 0x000000190c1b7223 */ /* 0x081fe2000000001b */
[-C--:B------:R-:W-:Y:S01]  /*af40*/  FFMA R22, R14, R25.reuse, R22 ;  /* 0x000000190e167223 */ /* 0x080fe20000000016 */
[----:B------:R-:W-:-:S02]  /*af50*/  FFMA R25, R19, R25, R16 ;  /* 0x0000001913197223 */ /* 0x000fc40000000010 */
[----:B------:R-:W5:Y:S01]  /*af60*/  LDG.E.CONSTANT R16, desc[UR4][R2.64+0x100] ;  /* 0x0001000402107981 */ /* 0x000f62000c1e9900 */
[----:B-1----:R-:W-:-:S03]  /*af70*/  FFMA R26, R12, R6, R7 ;  /* 0x000000060c1a7223 */ /* 0x002fc60000000007 */
[----:B------:R-:W0:Y:S01]  /*af80*/  LDS R12, [R9+0x101e4] ;  /* 0x0101e400090c7984 */ /* 0x000e220000000800 */
[CC--:B------:R-:W-:Y:S01]  /*af90*/  FFMA R24, R14.reuse, R6.reuse, R27 ;  /* 0x000000060e187223 */ /* 0x0c0fe2000000001b */
[C---:B------:R-:W-:Y:S02]  /*afa0*/  FFMA R7, R19.reuse, R6, R22 ;  /* 0x0000000613077223 */ /* 0x040fe40000000016 */
[----:B------:R-:W-:Y:S04]  /*afb0*/  LDS R22, [R9+0x10550] ;  /* 0x0105500009167984 */ /* 0x000fe80000000800 */
[----:B------:R-:W1:Y:S01]  /*afc0*/  LDS R6, [R9+0x101e8] ;  /* 0x0101e80009067984 */ /* 0x000e620000000800 */
[-C--:B0-----:R-:W-:Y:S01]  /*afd0*/  FFMA R26, R14, R12.reuse, R26 ;  /* 0x0000000c0e1a7223 */ /* 0x081fe2000000001a */
[----:B------:R-:W-:-:S02]  /*afe0*/  FFMA R27, R19, R12, R24 ;  /* 0x0000000c131b7223 */ /* 0x000fc40000000018 */
[----:B------:R-:W-:Y:S04]  /*aff0*/  LDS R14, [R9+0x10558] ;  /* 0x01055800090e7984 */ /* 0x000fe80000000800 */
[----:B------:R-:W0:Y:S04]  /*b000*/  LDS R12, [R9+0x10554] ;  /* 0x01055400090c7984 */ /* 0x000e280000000800 */
[----:B------:R-:W0:Y:S01]  /*b010*/  LDS R24, [R9+0x1055c] ;  /* 0x01055c0009187984 */ /* 0x000e220000000800 */
[----:B-1----:R-:W-:Y:S01]  /*b020*/  FFMA R19, R19, R6, R26 ;  /* 0x0000000613137223 */ /* 0x002fe2000000001a */
[C---:B--2---:R-:W-:Y:S01]  /*b030*/  FFMA R22, R0.reuse, R22, R21 ;  /* 0x0000001600167223 */ /* 0x044fe20000000015 */
[----:B0-----:R-:W-:-:S03]  /*b040*/  FFMA R21, R0, R12, R23 ;  /* 0x0000000c00157223 */ /* 0x001fc60000000017 */
[C---:B------:R-:W-:Y:S02]  /*b050*/  FFMA R23, R15.reuse, R12, R22 ;  /* 0x0000000c0f177223 */ /* 0x040fe40000000016 */
[----:B------:R-:W0:Y:S01]  /*b060*/  LDS R22, [R9+0x10564] ;  /* 0x0105640009167984 */ /* 0x000e220000000800 */
[CC--:B------:R-:W-:Y:S01]  /*b070*/  FFMA R6, R0.reuse, R14.reuse, R29 ;  /* 0x0000000e00067223 */ /* 0x0c0fe2000000001d */
[C---:B------:R-:W-:Y:S01]  /*b080*/  FFMA R21, R15.reuse, R14, R21 ;  /* 0x0000000e0f157223 */ /* 0x040fe20000000015 */
[----:B------:R-:W-:Y:S01]  /*b090*/  FFMA R25, R0, R24, R25 ;  /* 0x0000001800197223 */ /* 0x000fe20000000019 */
[----:B------:R-:W2:Y:S03]  /*b0a0*/  LDG.E.CONSTANT R12, desc[UR4][R2.64+0x180] ;  /* 0x00018004020c7981 */ /* 0x000ea6000c1e9900 */
[C---:B------:R-:W-:Y:S01]  /*b0b0*/  FFMA R25, R15.reuse, R28, R25 ;  /* 0x0000001c0f197223 */ /* 0x040fe20000000019 */
[----:B------:R-:W-:Y:S01]  /*b0c0*/  LDS R29, [R9+0x108e4] ;  /* 0x0108e400091d7984 */ /* 0x000fe20000000800 */
[----:B---3--:R-:W-:Y:S01]  /*b0d0*/  FFMA R14, R20, R14, R23 ;  /* 0x0000000e140e7223 */ /* 0x008fe20000000017 */
[----:B------:R-:W-:Y:S01]  /*b0e0*/  FFMA R23, R15, R24, R6 ;  /* 0x000000180f177223 */ /* 0x000fe20000000006 */
[----:B------:R-:W-:-:S02]  /*b0f0*/  FFMA R6, R0, R28, R7 ;  /* 0x0000001c00067223 */ /* 0x000fc40000000007 */
[----:B------:R-:W3:Y:S01]  /*b100*/  LDG.E.CONSTANT R7, desc[UR4][R2.64+0x200] ;  /* 0x0002000402077981 */ /* 0x000ee2000c1e9900 */
[----:B------:R-:W-:-:S03]  /*b110*/  FFMA R28, R20, R28, R23 ;  /* 0x0000001c141c7223 */ /* 0x000fc60000000017 */
[----:B------:R-:W1:Y:S01]  /*b120*/  LDS R23, [R9+0x10568] ;  /* 0x0105680009177984 */ /* 0x000e620000000800 */
[----:B------:R-:W-:Y:S01]  /*b130*/  FFMA R24, R20, R24, R21 ;  /* 0x0000001814187223 */ /* 0x000fe20000000015 */
[CC--:B0-----:R-:W-:Y:S02]  /*b140*/  FFMA R21, R15.reuse, R22.reuse, R6 ;  /* 0x000000160f157223 */ /* 0x0c1fe40000000006 */
[----:B------:R-:W3:Y:S01]  /*b150*/  LDG.E.CONSTANT R6, desc[UR4][R2.64+0x280] ;  /* 0x0002800402067981 */ /* 0x000ee2000c1e9900 */
[CC--:B------:R-:W-:Y:S01]  /*b160*/  FFMA R26, R0.reuse, R22.reuse, R27 ;  /* 0x00000016001a7223 */ /* 0x0c0fe2000000001b */
[-C--:B-1----:R-:W-:Y:S02]  /*b170*/  FFMA R19, R0, R23.reuse, R19 ;  /* 0x0000001700137223 */ /* 0x082fe40000000013 */
[----:B------:R-:W0:Y:S01]  /*b180*/  LDS R0, [R9+0x1056c] ;  /* 0x01056c0009007984 */ /* 0x000e220000000800 */
[C---:B------:R-:W-:Y:S01]  /*b190*/  FFMA R22, R20.reuse, R22, R25 ;  /* 0x0000001614167223 */ /* 0x040fe20000000019 */
[-C--:B------:R-:W-:Y:S01]  /*b1a0*/  FFMA R25, R15, R23.reuse, R26 ;  /* 0x000000170f197223 */ /* 0x080fe2000000001a */
[----:B------:R-:W-:-:S02]  /*b1b0*/  FFMA R26, R20, R23, R21 ;  /* 0x00000017141a7223 */ /* 0x000fc40000000015 */
[----:B------:R-:W1:Y:S01]  /*b1c0*/  LDS R23, [R9+0x10570] ;  /* 0x0105700009177984 */ /* 0x000e620000000800 */
[-C--:B0-----:R-:W-:Y:S01]  /*b1d0*/  FFMA R19, R15, R0.reuse, R19 ;  /* 0x000000000f137223 */ /* 0x081fe20000000013 */
[C---:B------:R-:W-:Y:S02]  /*b1e0*/  FFMA R21, R20.reuse, R0, R25 ;  /* 0x0000000014157223 */ /* 0x040fe40000000019 */
[----:B------:R-:W4:Y:S01]  /*b1f0*/  LDS R0, [R9+0x108d8] ;  /* 0x0108d80009007984 */ /* 0x000f220000000800 */
[----:B-1----:R-:W-:-:S03]  /*b200*/  FFMA R20, R20, R23, R19 ;  /* 0x0000001714147223 */ /* 0x002fc60000000013 */
[----:B------:R-:W0:Y:S04]  /*b210*/  LDS R23, [R9+0x108dc] ;  /* 0x0108dc0009177984 */ /* 0x000e280000000800 */
[----:B------:R-:W1:Y:S04]  /*b220*/  LDS R19, [R9+0x108e0] ;  /* 0x0108e00009137984 */ /* 0x000e680000000800 */
[----:B------:R-:W1:Y:S01]  /*b230*/  LDS R25, [R9+0x108e8] ;  /* 0x0108e80009197984 */ /* 0x000e620000000800 */
[----:B----4-:R-:W-:-:S03]  /*b240*/  FFMA R15, R17, R0, R14 ;  /* 0x00000000110f7223 */ /* 0x010fc6000000000e */
[----:B------:R-:W4:Y:S04]  /*b250*/  LDG.E.CONSTANT R14, desc[UR4][R2.64+0x300] ;  /* 0x00030004020e7981 */ /* 0x000f28000c1e9900 */
[----:B------:R-:W4:Y:S01]  /*b260*/  LDG.E.CONSTANT R0, desc[UR4][R2.64+0x380] ;  /* 0x0003800402007981 */ /* 0x000f22000c1e9900 */
[CC--:B0-----:R-:W-:Y:S01]  /*b270*/  FFMA R24, R17.reuse, R23.reuse, R24 ;  /* 0x0000001711187223 */ /* 0x0c1fe20000000018 */
[C---:B-----5:R-:W-:Y:S01]  /*b280*/  FFMA R15, R18.reuse, R23, R15 ;  /* 0x00000017120f7223 */ /* 0x060fe2000000000f */
[-C--:B-1----:R-:W-:Y:S02]  /*b290*/  FFMA R23, R17, R19.reuse, R28 ;  /* 0x0000001311177223 */ /* 0x082fe4000000001c */
[-C--:B------:R-:W-:Y:S01]  /*b2a0*/  FFMA R27, R18, R19.reuse, R24 ;  /* 0x00000013121b7223 */ /* 0x080fe20000000018 */
[----:B------:R-:W-:-:S02]  /*b2b0*/  FFMA R19, R16, R19, R15 ;  /* 0x0000001310137223 */ /* 0x000fc4000000000f */
[----:B------:R0:W5:Y:S01]  /*b2c0*/  LDG.E.CONSTANT R15, desc[UR4][R2.64+0x400] ;  /* 0x00040004020f7981 */ /* 0x000162000c1e9900 */
[----:B------:R-:W-:-:S03]  /*b2d0*/  FFMA R24, R18, R29, R23 ;  /* 0x0000001d12187223 */ /* 0x000fc60000000017 */
[----:B------:R-:W1:Y:S01]  /*b2e0*/  LDS R23, [R9+0x108ec] ;  /* 0x0108ec0009177984 */ /* 0x000e620000000800 */
[C---:B------:R-:W-:Y:S01]  /*b2f0*/  FFMA R22, R17.reuse, R29, R22 ;  /* 0x0000001d11167223 */ /* 0x040fe20000000016 */
[----:B------:R-:W-:-:S03]  /*b300*/  FFMA R26, R17, R25, R26 ;  /* 0x00000019111a7223 */ /* 0x000fc6000000001a */
[-C--:B------:R-:W-:Y:S01]  /*b310*/  FFMA R28, R18, R25.reuse, R22 ;  /* 0x00000019121c7223 */ /* 0x080fe20000000016 */
[C---:B------:R-:W-:Y:S01]  /*b320*/  FFMA R22, R16.reuse, R25, R24 ;  /* 0x0000001910167223 */ /* 0x040fe20000000018 */
[----:B0-----:R-:W-:Y:S04]  /*b330*/  LDS R3, [R9+0x108f4] ;  /* 0x0108f40009037984 */ /* 0x001fe80000000800 */
[----:B------:R-:W0:Y:S01]  /*b340*/  LDS R25, [R9+0x108f0] ;  /* 0x0108f00009197984 */ /* 0x000e220000000800 */
[----:B------:R-:W-:-:S03]  /*b350*/  FFMA R29, R16, R29, R27 ;  /* 0x0000001d101d7223 */ /* 0x000fc6000000001b */
[----:B------:R-:W-:Y:S01]  /*b360*/  LDS R2, [R9+0x10c60] ;  /* 0x010c600009027984 */ /* 0x000fe20000000800 */
[CC--:B-1----:R-:W-:Y:S01]  /*b370*/  FFMA R27, R17.reuse, R23.reuse, R21 ;  /* 0x00000017111b7223 */ /* 0x0c2fe20000000015 */
[-C--:B------:R-:W-:Y:S01]  /*b380*/  FFMA R24, R18, R23.reuse, R26 ;  /* 0x0000001712187223 */ /* 0x080fe2000000001a */
[----:B------:R-:W-:Y:S02]  /*b390*/  FFMA R21, R16, R23, R28 ;  /* 0x0000001710157223 */ /* 0x000fe4000000001c */
[----:B------:R-:W1:Y:S01]  /*b3a0*/  LDS R23, [R9+0x108f8] ;  /* 0x0108f80009177984 */ /* 0x000e620000000800 */
[-C--:B0-----:R-:W-:Y:S01]  /*b3b0*/  FFMA R20, R17, R25.reuse, R20 ;  /* 0x0000001911147223 */ /* 0x081fe20000000014 */
[----:B------:R-:W-:-:S03]  /*b3c0*/  FFMA R27, R18, R25, R27 ;  /* 0x00000019121b7223 */ /* 0x000fc6000000001b */
[----:B------:R-:W-:Y:S02]  /*b3d0*/  FFMA R18, R18, R3, R20 ;  /* 0x0000000312127223 */ /* 0x000fe40000000014 */
[----:B------:R-:W0:Y:S01]  /*b3e0*/  LDS R20, [R9+0x10c64] ;  /* 0x010c640009147984 */ /* 0x000e220000000800 */
[C---:B------:R-:W-:Y:S01]  /*b3f0*/  FFMA R17, R16.reuse, R25, R24 ;  /* 0x0000001910117223 */ /* 0x040fe20000000018 */
[C---:B------:R-:W-:Y:S02]  /*b400*/  FFMA R25, R16.reuse, R3, R27 ;  /* 0x0000000310197223 */ /* 0x040fe4000000001b */
[----:B------:R-:W0:Y:S04]  /*b410*/  LDS R3, [R9+0x10c68] ;  /* 0x010c680009037984 */ /* 0x000e280000000800 */
[----:B------:R-:W-:Y:S01]  /*b420*/  LDS R27, [R9+0x10c70] ;  /* 0x010c7000091b7984 */ /* 0x000fe20000000800 */
[----:B-1----:R-:W-:-:S03]  /*b430*/  FFMA R23, R16, R23, R18 ;  /* 0x0000001710177223 */ /* 0x002fc60000000012 */
[----:B------:R-:W1:Y:S04]  /*b440*/  LDS R16, [R9+0x10c6c] ;  /* 0x010c6c0009107984 */ /* 0x000e680000000800 */
[----:B------:R-:W1:Y:S01]  /*b450*/  LDS R18, [R9+0x10c74] ;  /* 0x010c740009127984 */ /* 0x000e620000000800 */
[C---:B--2---:R-:W-:Y:S01]  /*b460*/  FFMA R2, R12.reuse, R2, R19 ;  /* 0x000000020c027223 */ /* 0x044fe20000000013 */
[CC--:B0-----:R-:W-:Y:S01]  /*b470*/  FFMA R24, R12.reuse, R20.reuse, R29 ;  /* 0x000000140c187223 */ /* 0x0c1fe2000000001d */
[CC--:B------:R-:W-:Y:S02]  /*b480*/  FFMA R22, R12.reuse, R3.reuse, R22 ;  /* 0x000000030c167223 */ /* 0x0c0fe40000000016 */
[----:B---3--:R-:W-:Y:S01]  /*b490*/  FFMA R19, R7, R20, R2 ;  /* 0x0000001407137223 */ /* 0x008fe20000000002 */
[----:B------:R-:W-:Y:S01]  /*b4a0*/  IADD3 R2, PT, PT, R13, 0x1d40, RZ ;  /* 0x00001d400d027810 */ /* 0x000fe20007ffe0ff */
[CC--:B------:R-:W-:Y:S01]  /*b4b0*/  FFMA R29, R7.reuse, R3.reuse, R24 ;  /* 0x00000003071d7223 */ /* 0x0c0fe20000000018 */
[-C--:B-1----:R-:W-:Y:S01]  /*b4c0*/  FFMA R24, R12, R16.reuse, R21 ;  /* 0x000000100c187223 */ /* 0x082fe20000000015 */
[----:B------:R-:W-:Y:S01]  /*b4d0*/  FFMA R26, R7, R16, R22 ;  /* 0x00000010071a7223 */ /* 0x000fe20000000016 */
[----:B------:R-:W0:Y:S01]  /*b4e0*/  LDS R20, [R9+0x10c78] ;  /* 0x010c780009147984 */ /* 0x000e220000000800 */
[----:B------:R-:W-:Y:S01]  /*b4f0*/  FFMA R19, R6, R3, R19 ;  /* 0x0000000306137223 */ /* 0x000fe20000000013 */
[----:B------:R-:W-:-:S04]  /*b500*/  IMAD.WIDE.U32 R2, R2, 0x4, R4 ;  /* 0x0000000402027825 */ /* 0x000fc800078e0004 */
[----:B------:R-:W-:Y:S02]  /*b510*/  FFMA R21, R6, R16, R29 ;  /* 0x0000001006157223 */ /* 0x000fe4000000001d */
[----:B------:R-:W2:Y:S01]  /*b520*/  LDG.E.CONSTANT R16, desc[UR4][R2.64] ;  /* 0x0000000402107981 */ /* 0x000ea2000c1e9900 */
[----:B------:R-:W-:Y:S01]  /*b530*/  FFMA R29, R7, R27, R24 ;  /* 0x0000001b071d7223 */ /* 0x000fe20000000018 */
[----:B------:R-:W-:-:S03]  /*b540*/  FFMA R24, R12, R18, R25 ;  /* 0x000000120c187223 */ /* 0x000fc60000000019 */
[----:B------:R-:W-:Y:S02]  /*b550*/  FFMA R25, R6, R18, R29 ;  /* 0x0000001206197223 */ /* 0x000fe4000000001d */
[----:B------:R-:W1:Y:S01]  /*b560*/  LDS R29, [R9+0x10c7c] ;  /* 0x010c7c00091d7984 */ /* 0x000e620000000800 */
[----:B------:R-:W-:-:S03]  /*b570*/  FFMA R22, R12, R27, R17 ;  /* 0x0000001b0c167223 */ /* 0x000fc60000000011 */
[----:B------:R-:W3:Y:S01]  /*b580*/  LDG.E.CONSTANT R17, desc[UR4][R2.64+0x80] ;  /* 0x0000800402117981 */ /* 0x000ee2000c1e9900 */
[----:B------:R-:W-:-:S03]  /*b590*/  FFMA R22, R7, R18, R22 ;  /* 0x0000001207167223 */ /* 0x000fc60000000016 */
[----:B------:R-:W3:Y:S01]  /*b5a0*/  LDG.E.CONSTANT R18, desc[UR4][R2.64+0x100] ;  /* 0x0001000402127981 */ /* 0x000ee2000c1e9900 */
[----:B------:R-:W-:Y:S01]  /*b5b0*/  FFMA R27, R6, R27, R26 ;  /* 0x0000001b061b7223 */ /* 0x000fe2000000001a */
[-C--:B0-----:R-:W-:Y:S02]  /*b5c0*/  FFMA R26, R12, R20.reuse, R23 ;  /* 0x000000140c1a7223 */ /* 0x081fe40000000017 */
[----:B------:R-:W0:Y:S01]  /*b5d0*/  LDS R12, [R9+0x10c80] ;  /* 0x010c8000090c7984 */ /* 0x000e220000000800 */
[CC--:B------:R-:W-:Y:S01]  /*b5e0*/  FFMA R23, R7.reuse, R20.reuse, R24 ;  /* 0x0000001407177223 */ /* 0x0c0fe20000000018 */
[----:B------:R-:W-:Y:S02]  /*b5f0*/  FFMA R20, R6, R20, R22 ;  /* 0x0000001406147223 */ /* 0x000fe40000000016 */
[----:B------:R-:W-:Y:S01]  /*b600*/  LDS R22, [R9+0x10fec] ;  /* 0x010fec0009167984 */ /* 0x000fe20000000800 */
[----:B-1----:R-:W-:-:S03]  /*b610*/  FFMA R26, R7, R29, R26 ;  /* 0x0000001d071a7223 */ /* 0x002fc6000000001a */
[----:B------:R-:W4:Y:S01]  /*b620*/  LDS R7, [R9+0x10fe8] ;  /* 0x010fe80009077984 */ /* 0x000f220000000800 */
[C---:B------:R-:W-:Y:S01]  /*b630*/  FFMA R29, R6.reuse, R29, R23 ;  /* 0x0000001d061d7223 */ /* 0x040fe20000000017 */
[----:B0-----:R-:W-:Y:S02]  /*b640*/  FFMA R23, R6, R12, R26 ;  /* 0x0000000c06177223 */ /* 0x001fe4000000001a */
[----:B------:R-:W0:Y:S01]  /*b650*/  LDS R6, [R9+0x10ff0] ;  /* 0x010ff00009067984 */ /* 0x000e220000000800 */
[----:B----4-:R-:W-:-:S03]  /*b660*/  FFMA R12, R14, R7, R19 ;  /* 0x000000070e0c7223 */ /* 0x010fc60000000013 */
[----:B------:R-:W1:Y:S04]  /*b670*/  LDS R19, [R9+0x10ff4] ;  /* 0x010ff40009137984 */ /* 0x000e680000000800 */
[----:B------:R-:W4:Y:S01]  /*b680*/  LDS R7, [R9+0x10ff8] ;  /* 0x010ff80009077984 */ /* 0x000f220000000800 */
[-C--:B------:R-:W-:Y:S01]  /*b690*/  FFMA R21, R14, R22.reuse, R21 ;  /* 0x000000160e157223 */ /* 0x080fe20000000015 */
[----:B------:R-:W-:Y:S02]  /*b6a0*/  FFMA R24, R0, R22, R12 ;  /* 0x0000001600187223 */ /* 0x000fe4000000000c */
[----:B------:R-:W4:Y:S01]  /*b6b0*/  LDS R22, [R9+0x10ffc] ;  /* 0x010ffc0009167984 */ /* 0x000f220000000800 */
[-C--:B0-----:R-:W-:Y:S01]  /*b6c0*/  FFMA R27, R14, R6.reuse, R27 ;  /* 0x000000060e1b7223 */ /* 0x081fe2000000001b */
[-C--:B------:R-:W-:Y:S01]  /*b6d0*/  FFMA R12, R0, R6.reuse, R21 ;  /* 0x00000006000c7223 */ /* 0x080fe20000000015 */
[----:B-----5:R-:W-:-:S02]  /*b6e0*/  FFMA R21, R15, R6, R24 ;  /* 0x000000060f157223 */ /* 0x020fc40000000018 */
[----:B------:R-:W5:Y:S01]  /*b6f0*/  LDG.E.CONSTANT R6, desc[UR4][R2.64+0x180] ;  /* 0x0001800402067981 */ /* 0x000f62000c1e9900 */
[-C--:B-1----:R-:W-:Y:S01]  /*b700*/  FFMA R24, R14, R19.reuse, R25 ;  /* 0x000000130e187223 */ /* 0x082fe20000000019 */
[----:B------:R-:W-:Y:S01]  /*b710*/  FFMA R26, R0, R19, R27 ;  /* 0x00000013001a7223 */ /* 0x000fe2000000001b */
[-C--:B----4-:R-:W-:Y:S02]  /*b720*/  FFMA R25, R14, R7.reuse, R20 ;  /* 0x000000070e197223 */ /* 0x090fe40000000014 */
[-C--:B------:R-:W-:Y:S01]  /*b730*/  FFMA R20, R0, R7.reuse, R24 ;  /* 0x0000000700147223 */ /* 0x080fe20000000018 */
[C---:B------:R-:W-:Y:S02]  /*b740*/  FFMA R27, R15.reuse, R7, R26 ;  /* 0x000000070f1b7223 */ /* 0x040fe4000000001a */
[----:B------:R-:W4:Y:S01]  /*b750*/  LDG.E.CONSTANT R7, desc[UR4][R2.64+0x200] ;  /* 0x0002000402077981 */ /* 0x000f22000c1e9900 */
[----:B------:R-:W-:-:S03]  /*b760*/  FFMA R19, R15, R19, R12 ;  /* 0x000000130f137223 */ /* 0x000fc6000000000c */
[----:B------:R-:W4:Y:S01]  /*b770*/  LDG.E.CONSTANT R12, desc[UR4][R2.64+0x280] ;  /* 0x00028004020c7981 */ /* 0x000f22000c1e9900 */
[-C--:B------:R-:W-:Y:S01]  /*b780*/  FFMA R24, R0, R22.reuse, R25 ;  /* 0x0000001600187223 */ /* 0x080fe20000000019 */
[CC--:B------:R-:W-:Y:S02]  /*b790*/  FFMA R25, R15.reuse, R22.reuse, R20 ;  /* 0x000000160f197223 */ /* 0x0c0fe40000000014 */
[----:B------:R-:W0:Y:S01]  /*b7a0*/  LDS R20, [R9+0x11000] ;  /* 0x0110000009147984 */ /* 0x000e220000000800 */
[C---:B------:R-:W-:Y:S01]  /*b7b0*/  FFMA R29, R14.reuse, R22, R29 ;  /* 0x000000160e1d7223 */ /* 0x040fe2000000001d */
[-C--:B0-----:R-:W-:Y:S02]  /*b7c0*/  FFMA R26, R14, R20.reuse, R23 ;  /* 0x000000140e1a7223 */ /* 0x081fe40000000017 */
[----:B------:R-:W0:Y:S01]  /*b7d0*/  LDS R14, [R9+0x11004] ;  /* 0x01100400090e7984 */ /* 0x000e220000000800 */
[-C--:B------:R-:W-:Y:S01]  /*b7e0*/  FFMA R22, R0, R20.reuse, R29 ;  /* 0x0000001400167223 */ /* 0x080fe2000000001d */
[----:B------:R-:W-:-:S02]  /*b7f0*/  FFMA R23, R15, R20, R24 ;  /* 0x000000140f177223 */ /* 0x000fc40000000018 */
[----:B------:R-:W1:Y:S01]  /*b800*/  LDS R20, [R9+0x11008] ;  /* 0x0110080009147984 */ /* 0x000e620000000800 */
[----:B0-----:R-:W-:-:S03]  /*b810*/  FFMA R26, R0, R14, R26 ;  /* 0x0000000e001a7223 */ /* 0x001fc6000000001a */
[----:B------:R-:W2:Y:S01]  /*b820*/  LDS R0, [R9+0x11370] ;  /* 0x0113700009007984 */ /* 0x000ea20000000800 */
[----:B------:R-:W-:-:S03]  /*b830*/  FFMA R29, R15, R14, R22 ;  /* 0x0000000e0f1d7223 */ /* 0x000fc60000000016 */
[----:B------:R-:W0:Y:S04]  /*b840*/  LDS R22, [R9+0x11374] ;  /* 0x0113740009167984 */ /* 0x000e280000000800 */
[----:B------:R-:W3:Y:S01]  /*b850*/  LDS R14, [R9+0x11378] ;  /* 0x01137800090e7984 */ /* 0x000ee20000000800 */
[----:B-1----:R-:W-:-:S03]  /*b860*/  FFMA R15, R15, R20, R26 ;  /* 0x000000140f0f7223 */ /* 0x002fc6000000001a */
[----:B------:R-:W1:Y:S01]  /*b870*/  LDS R20, [R9+0x1137c] ;  /* 0x01137c0009147984 */ /* 0x000e620000000800 */
[----:B--2---:R-:W-:-:S03]  /*b880*/  FFMA R24, R16, R0, R21 ;  /* 0x0000000010187223 */ /* 0x004fc60000000015 */
[----:B------:R-:W2:Y:S01]  /*b890*/  LDG.E.CONSTANT R0, desc[UR4][R2.64+0x300] ;  /* 0x0003000402007981 */ /* 0x000ea2000c1e9900 */
[CC--:B0-----:R-:W-:Y:S01]  /*b8a0*/  FFMA R19, R16.reuse, R22.reuse, R19 ;  /* 0x0000001610137223 */ /* 0x0c1fe20000000013 */
[C---:B---3--:R-:W-:Y:S01]  /*b8b0*/  FFMA R21, R17.reuse, R22, R24 ;  /* 0x0000001611157223 */ /* 0x048fe20000000018 */
[-C--:B------:R-:W-:Y:S02]  /*b8c0*/  FFMA R24, R16, R14.reuse, R27 ;  /* 0x0000000e10187223 */ /* 0x080fe4000000001b */
[-C--:B------:R-:W-:Y:S01]  /*b8d0*/  FFMA R27, R17, R14.reuse, R19 ;  /* 0x0000000e111b7223 */ /* 0x080fe20000000013 */
[----:B------:R-:W0:Y:S01]  /*b8e0*/  LDS R22, [R9+0x11380] ;  /* 0x0113800009167984 */ /* 0x000e220000000800 */
[----:B------:R-:W-:-:S03]  /*b8f0*/  FFMA R21, R18, R14, R21 ;  /* 0x0000000e12157223 */ /* 0x000fc60000000015 */
[----:B------:R-:W3:Y:S01]  /*b900*/  LDG.E.CONSTANT R14, desc[UR4][R2.64+0x380] ;  /* 0x00038004020e7981 */ /* 0x000ee2000c1e9900 */
[----:B-1----:R-:W-:-:S03]  /*b910*/  FFMA R26, R16, R20, R25 ;  /* 0x00000014101a7223 */ /* 0x002fc60000000019 */
[----:B------:R1:W3:Y:S01]  /*b920*/  LDG.E.CONSTANT R19, desc[UR4][R2.64+0x400] ;  /* 0x0004000402137981 */ /* 0x0002e2000c1e9900 */
[CC--:B------:R-:W-:Y:S01]  /*b930*/  FFMA R24, R17.reuse, R20.reuse, R24 ;  /* 0x0000001411187223 */ /* 0x0c0fe20000000018 */
[----:B------:R-:W-:Y:S02]  /*b940*/  FFMA R25, R18, R20, R27 ;  /* 0x0000001412197223 */ /* 0x000fe4000000001b */
[----:B------:R-:W0:Y:S04]  /*b950*/  LDS R20, [R9+0x11384] ;  /* 0x0113840009147984 */ /* 0x000e280000000800 */
[----:B------:R-:W0:Y:S04]  /*b960*/  LDS R27, [R9+0x11388] ;  /* 0x01138800091b7984 */ /* 0x000e280000000800 */
[----:B-1----:R-:W1:Y:S01]  /*b970*/  LDS R2, [R9+0x1138c] ;  /* 0x01138c0009027984 */ /* 0x002e620000000800 */
[-C--:B0-----:R-:W-:Y:S01]  /*b980*/  FFMA R28, R16, R22.reuse, R23 ;  /* 0x00000016101c7223 */ /* 0x081fe20000000017 */
[-C--:B------:R-:W-:Y:S01]  /*b990*/  FFMA R26, R17, R22.reuse, R26 ;  /* 0x00000016111a7223 */ /* 0x080fe2000000001a */
[----:B------:R-:W-:Y:S01]  /*b9a0*/  FFMA R23, R18, R22, R24 ;  /* 0x0000001612177223 */ /* 0x000fe20000000018 */
[C---:B------:R-:W-:Y:S01]  /*b9b0*/  FFMA R22, R16.reuse, R20, R29 ;  /* 0x0000001410167223 */ /* 0x040fe2000000001d */
[----:B------:R-:W-:-:S02]  /*b9c0*/  FFMA R16, R16, R27, R15 ;  /* 0x0000001b10107223 */ /* 0x000fc4000000000f */
[----:B------:R-:W0:Y:S01]  /*b9d0*/  LDS R15, [R9+0x11390] ;  /* 0x01139000090f7984 */ /* 0x000e220000000800 */
[CC--:B------:R-:W-:Y:S01]  /*b9e0*/  FFMA R29, R17.reuse, R20.reuse, R28 ;  /* 0x00000014111d7223 */ /* 0x0c0fe2000000001c */
[----:B------:R-:W-:Y:S01]  /*b9f0*/  FFMA R3, R18, R20, R26 ;  /* 0x0000001412037223 */ /* 0x000fe2000000001a */
[C---:B------:R-:W-:Y:S01]  /*ba00*/  FFMA R24, R17.reuse, R27, R22 ;  /* 0x0000001b11187223 */ /* 0x040fe20000000016 */
[----:B------:R-:W5:Y:S01]  /*ba10*/  LDS R20, [R9+0x116f8] ;  /* 0x0116f80009147984 */ /* 0x000f620000000800 */
[----:B-1----:R-:W-:-:S03]  /*ba20*/  FFMA R16, R17, R2, R16 ;  /* 0x0000000211107223 */ /* 0x002fc60000000010 */
[----:B------:R-:W1:Y:S01]  /*ba30*/  LDS R22, [R9+0x116fc] ;  /* 0x0116fc0009167984 */ /* 0x000e620000000800 */
[----:B------:R-:W-:-:S03]  /*ba40*/  FFMA R17, R18, R2, R24 ;  /* 0x0000000212117223 */ /* 0x000fc60000000018 */
[----:B------:R-:W4:Y:S01]  /*ba50*/  LDS R2, [R9+0x11700] ;  /* 0x0117000009027984 */ /* 0x000f220000000800 */
[----:B------:R-:W-:-:S03]  /*ba60*/  FFMA R27, R18, R27, R29 ;  /* 0x0000001b121b7223 */ /* 0x000fc6000000001d */
[----:B------:R-:W4:Y:S01]  /*ba70*/  LDS R29, [R9+0x11704] ;  /* 0x01170400091d7984 */ /* 0x000f220000000800 */
[----:B0-----:R-:W-:-:S03]  /*ba80*/  FFMA R15, R18, R15, R16 ;  /* 0x0000000f120f7223 */ /* 0x001fc60000000010 */
[----:B------:R-:W0:Y:S04]  /*ba90*/  LDS R16, [R9+0x11708] ;  /* 0x0117080009107984 */ /* 0x000e280000000800 */
[----:B------:R-:W0:Y:S01]  /*baa0*/  LDS R18, [R9+0x1170c] ;  /* 0x01170c0009127984 */ /* 0x000e220000000800 */
[C---:B-----5:R-:W-:Y:S01]  /*bab0*/  FFMA R20, R6.reuse, R20, R21 ;  /* 0x0000001406147223 */ /* 0x060fe20000000015 */
[----:B-1----:R-:W-:-:S03]  /*bac0*/  FFMA R25, R6, R22, R25 ;  /* 0x0000001606197223 */ /* 0x002fc60000000019 */
[C---:B----4-:R-:W-:Y:S01]  /*bad0*/  FFMA R21, R7.reuse, R22, R20 ;  /* 0x0000001607157223 */ /* 0x050fe20000000014 */
[-C--:B------:R-:W-:Y:S01]  /*bae0*/  FFMA R20, R6, R2.reuse, R23 ;  /* 0x0000000206147223 */ /* 0x080fe20000000017 */
[-C--:B------:R-:W-:Y:S02]  /*baf0*/  FFMA R23, R7, R2.reuse, R25 ;  /* 0x0000000207177223 */ /* 0x080fe40000000019 */
[----:B------:R-:W-:Y:S01]  /*bb00*/  FFMA R25, R12, R2, R21 ;  /* 0x000000020c197223 */ /* 0x000fe20000000015 */
[----:B------:R-:W-:Y:S01]  /*bb10*/  IADD3 R2, PT, PT, R13, 0x1e60, RZ ;  /* 0x00001e600d027810 */ /* 0x000fe20007ffe0ff */
[-C--:B------:R-:W-:Y:S01]  /*bb20*/  FFMA R22, R6, R29.reuse, R3 ;  /* 0x0000001d06167223 */ /* 0x080fe20000000003 */
[----:B------:R-:W-:-:S03]  /*bb30*/  FFMA R21, R7, R29, R20 ;  /* 0x0000001d07157223 */ /* 0x000fc60000000014 */
[----:B------:R-:W-:-:S04]  /*bb40*/  IMAD.WIDE.U32 R2, R2, 0x4, R4 ;  /* 0x0000000402027825 */ /* 0x000fc800078e0004 */
[-C--:B0-----:R-:W-:Y:S01]  /*bb50*/  FFMA R27, R6, R16.reuse, R27 ;  /* 0x00000010061b7223 */ /* 0x081fe2000000001b */
[C---:B------:R-:W-:Y:S01]  /*bb60*/  FFMA R22, R7.reuse, R16, R22 ;  /* 0x0000001007167223 */ /* 0x040fe20000000016 */
[----:B------:R-:W-:Y:S01]  /*bb70*/  FFMA R29, R12, R29, R23 ;  /* 0x0000001d0c1d7223 */ /* 0x000fe20000000017 */
[-C--:B------:R-:W-:Y:S01]  /*bb80*/  FFMA R24, R6, R18.reuse, R17 ;  /* 0x0000001206187223 */ /* 0x080fe20000000011 */
[----:B------:R-:W4:Y:S01]  /*bb90*/  LDG.E.CONSTANT R23, desc[UR4][R2.64] ;  /* 0x0000000402177981 */ /* 0x000f22000c1e9900 */
[-C--:B------:R-:W-:Y:S01]  /*bba0*/  FFMA R17, R7, R18.reuse, R27 ;  /* 0x0000001207117223 */ /* 0x080fe2000000001b */
[C---:B------:R-:W-:Y:S02]  /*bbb0*/  FFMA R18, R12.reuse, R18, R22 ;  /* 0x000000120c127223 */ /* 0x040fe40000000016 */
[----:B------:R-:W5:Y:S01]  /*bbc0*/  LDG.E.CONSTANT R22, desc[UR4][R2.64+0x80] ;  /* 0x0000800402167981 */ /* 0x000f62000c1e9900 */
[----:B------:R-:W-:-:S03]  /*bbd0*/  FFMA R16, R12, R16, R21 ;  /* 0x000000100c107223 */ /* 0x000fc60000000015 */
[----:B------:R-:W5:Y:S04]  /*bbe0*/  LDG.E.CONSTANT R21, desc[UR4][R2.64+0x100] ;  /* 0x0001000402157981 */ /* 0x000f68000c1e9900 */
[----:B------:R-:W0:Y:S04]  /*bbf0*/  LDS R20, [R9+0x11710] ;  /* 0x0117100009147984 */ /* 0x000e280000000800 */
[----:B------:R-:W-:Y:S01]  /*bc00*/  LDS R27, [R9+0x11718] ;  /* 0x01171800091b7984 */ /* 0x000fe20000000800 */
[----:B0-----:R-:W-:-:S03]  /*bc10*/  FFMA R6, R6, R20, R15 ;  /* 0x0000001406067223 */ /* 0x001fc6000000000f */
[----:B------:R-:W0:Y:S01]  /*bc20*/  LDS R15, [R9+0x11714] ;  /* 0x01171400090f7984 */ /* 0x000e220000000800 */
[CC--:B------:R-:W-:Y:S01]  /*bc30*/  FFMA R24, R7.reuse, R20.reuse, R24 ;  /* 0x0000001407187223 */ /* 0x0c0fe20000000018 */
[----:B------:R-:W-:Y:S02]  /*bc40*/  FFMA R17, R12, R20, R17 ;  /* 0x000000140c117223 */ /* 0x000fe40000000011 */
[----:B------:R-:W-:Y:S01]  /*bc50*/  LDS R20, [R9+0x11a84] ;  /* 0x011a840009147984 */ /* 0x000fe20000000800 */
[----:B0-----:R-:W-:-:S03]  /*bc60*/  FFMA R26, R7, R15, R6 ;  /* 0x0000000f071a7223 */ /* 0x001fc60000000006 */
[----:B------:R-:W2:Y:S01]  /*bc70*/  LDS R6, [R9+0x11a80] ;  /* 0x011a800009067984 */ /* 0x000ea20000000800 */
[C---:B------:R-:W-:Y:S01]  /*bc80*/  FFMA R7, R12.reuse, R15, R24 ;  /* 0x0000000f0c077223 */ /* 0x040fe20000000018 */
[----:B------:R-:W-:Y:S02]  /*bc90*/  FFMA R27, R12, R27, R26 ;  /* 0x0000001b0c1b7223 */ /* 0x000fe4000000001a */
[----:B------:R-:W0:Y:S04]  /*bca0*/  LDS R12, [R9+0x11a88] ;  /* 0x011a8800090c7984 */ /* 0x000e280000000800 */
[----:B------:R-:W1:Y:S04]  /*bcb0*/  LDS R15, [R9+0x11a8c] ;  /* 0x011a8c00090f7984 */ /* 0x000e680000000800 */
[----:B------:R-:W1:Y:S01]  /*bcc0*/  LDS R24, [R9+0x11a94] ;  /* 0x011a940009187984 */ /* 0x000e620000000800 */
[----:B--2---:R-:W-:-:S03]  /*bcd0*/  FFMA R6, R0, R6, R25 ;  /* 0x0000000600067223 */ /* 0x004fc60000000019 */
[----:B------:R-:W2:Y:S01]  /*bce0*/  LDS R25, [R9+0x11a90] ;  /* 0x011a900009197984 */ /* 0x000ea20000000800 */
[-C--:B------:R-:W-:Y:S01]  /*bcf0*/  FFMA R29, R0, R20.reuse, R29 ;  /* 0x00000014001d7223 */ /* 0x080fe2000000001d */
[----:B---3--:R-:W-:-:S03]  /*bd00*/  FFMA R6, R14, R20, R6 ;  /* 0x000000140e067223 */ /* 0x008fc60000000006 */
[-C--:B0-----:R-:W-:Y:S01]  /*bd10*/  FFMA R20, R14, R12.reuse, R29 ;  /* 0x0000000c0e147223 */ /* 0x081fe2000000001d */
[CC--:B-1----:R-:W-:Y:S01]  /*bd20*/  FFMA R29, R0.reuse, R15.reuse, R18 ;  /* 0x0000000f001d7223 */ /* 0x0c2fe20000000012 */
[-C--:B------:R-:W-:Y:S01]  /*bd30*/  FFMA R16, R0, R12.reuse, R16 ;  /* 0x0000000c00107223 */ /* 0x080fe20000000010 */
[C---:B------:R-:W-:Y:S01]  /*bd40*/  FFMA R6, R19.reuse, R12, R6 ;  /* 0x0000000c13067223 */ /* 0x040fe20000000006 */
[-C--:B------:R-:W-:Y:S02]  /*bd50*/  FFMA R12, R19, R15.reuse, R20 ;  /* 0x0000000f130c7223 */ /* 0x080fe40000000014 */
[----:B------:R-:W3:Y:S01]  /*bd60*/  LDG.E.CONSTANT R20, desc[UR4][R2.64+0x180] ;  /* 0x0001800402147981 */ /* 0x000ee2000c1e9900 */
[----:B------:R-:W-:Y:S01]  /*bd70*/  FFMA R16, R14, R15, R16 ;  /* 0x0000000f0e107223 */ /* 0x000fe20000000010 */
[C---:B------:R-:W-:Y:S02]  /*bd80*/  FFMA R7, R0.reuse, R24, R7 ;  /* 0x0000001800077223 */ /* 0x040fe40000000007 */
[----:B------:R-:W3:Y:S01]  /*bd90*/  LDG.E.CONSTANT R15, desc[UR4][R2.64+0x200] ;  /* 0x00020004020f7981 */ /* 0x000ee2000c1e9900 */
[-C--:B--2---:R-:W-:Y:S01]  /*bda0*/  FFMA R17, R0, R25.reuse, R17 ;  /* 0x0000001900117223 */ /* 0x084fe20000000011 */
[----:B------:R-:W-:-:S03]  /*bdb0*/  FFMA R18, R14, R25, R29 ;  /* 0x000000190e127223 */ /* 0x000fc6000000001d */
[-C--:B------:R-:W-:Y:S01]  /*bdc0*/  FFMA R26, R14, R24.reuse, R17 ;  /* 0x000000180e1a7223 */ /* 0x080fe20000000011 */
[C---:B------:R-:W-:Y:S01]  /*bdd0*/  FFMA R18, R19.reuse, R24, R18 ;  /* 0x0000001813127223 */ /* 0x040fe20000000012 */
[----:B------:R-:W-:Y:S01]  /*bde0*/  FFMA R16, R19, R25, R16 ;  /* 0x0000001913107223 */ /* 0x000fe20000000010 */
[----:B------:R-:W0:Y:S04]  /*bdf0*/  LDS R24, [R9+0x11a98] ;  /* 0x011a980009187984 */ /* 0x000e280000000800 */
[----:B------:R-:W2:Y:S04]  /*be00*/  LDG.E.CONSTANT R25, desc[UR4][R2.64+0x280] ;  /* 0x0002800402197981 */ /* 0x000ea8000c1e9900 */
[----:B------:R-:W-:Y:S01]  /*be10*/  LDS R17, [R9+0x11aa0] ;  /* 0x011aa00009117984 */ /* 0x000fe20000000800 */
[----:B0-----:R-:W-:-:S03]  /*be20*/  FFMA R27, R0, R24, R27 ;  /* 0x00000018001b7223 */ /* 0x001fc6000000001b */
[----:B------:R-:W0:Y:S01]  /*be30*/  LDS R0, [R9+0x11a9c] ;  /* 0x011a9c0009007984 */ /* 0x000e220000000800 */
[CC--:B------:R-:W-:Y:S01]  /*be40*/  FFMA R28, R14.reuse, R24.reuse, R7 ;  /* 0x000000180e1c7223 */ /* 0x0c0fe20000000007 */
[C---:B------:R-:W-:Y:S02]  /*be50*/  FFMA R24, R19.reuse, R24, R26 ;  /* 0x0000001813187223 */ /* 0x040fe4000000001a */
[----:B------:R-:W4:Y:S01]  /*be60*/  LDS R7, [R9+0x11e08] ;  /* 0x011e080009077984 */ /* 0x000f220000000800 */
[-C--:B0-----:R-:W-:Y:S01]  /*be70*/  FFMA R26, R14, R0.reuse, R27 ;  /* 0x000000000e1a7223 */ /* 0x081fe2000000001b */
[C---:B------:R-:W-:Y:S02]  /*be80*/  FFMA R14, R19.reuse, R0, R28 ;  /* 0x00000000130e7223 */ /* 0x040fe4000000001c */
[----:B------:R-:W-:Y:S01]  /*be90*/  LDS R27, [R9+0x11e14] ;  /* 0x011e1400091b7984 */ /* 0x000fe20000000800 */
[----:B------:R-:W-:-:S03]  /*bea0*/  FFMA R0, R19, R17, R26 ;  /* 0x0000001113007223 */ /* 0x000fc6000000001a */
[----:B------:R-:W0:Y:S04]  /*beb0*/  LDS R17, [R9+0x11e10] ;  /* 0x011e100009117984 */ /* 0x000e280000000800 */
[----:B------:R-:W1:Y:S01]  /*bec0*/  LDS R19, [R9+0x11e0c] ;  /* 0x011e0c0009137984 */ /* 0x000e620000000800 */
[----:B----4-:R-:W-:-:S03]  /*bed0*/  FFMA R7, R23, R7, R6 ;  /* 0x0000000717077223 */ /* 0x010fc60000000006 */
[----:B------:R-:W4:Y:S01]  /*bee0*/  LDS R6, [R9+0x11e18] ;  /* 0x011e180009067984 */ /* 0x000f220000000800 */
[----:B0-----:R-:W-:-:S03]  /*bef0*/  FFMA R29, R23, R17, R16 ;  /* 0x00000011171d7223 */ /* 0x001fc60000000010 */
[----:B------:R-:W2:Y:S01]  /*bf00*/  LDG.E.CONSTANT R16, desc[UR4][R2.64+0x300] ;  /* 0x0003000402107981 */ /* 0x000ea2000c1e9900 */
[-C--:B-1----:R-:W-:Y:S01]  /*bf10*/  FFMA R12, R23, R19.reuse, R12 ;  /* 0x00000013170c7223 */ /* 0x082fe2000000000c */
[----:B-----5:R-:W-:-:S03]  /*bf20*/  FFMA R26, R22, R19, R7 ;  /* 0x00000013161a7223 */ /* 0x020fc60000000007 */
[-C--:B------:R-:W-:Y:S01]  /*bf30*/  FFMA R28, R22, R17.reuse, R12 ;  /* 0x00000011161c7223 */ /* 0x080fe2000000000c */
[----:B------:R-:W-:Y:S02]  /*bf40*/  FFMA R7, R21, R17, R26 ;  /* 0x0000001115077223 */ /* 0x000fe4000000001a */
[----:B------:R-:W5:Y:S01]  /*bf50*/  LDG.E.CONSTANT R17, desc[UR4][R2.64+0x380] ;  /* 0x0003800402117981 */ /* 0x000f62000c1e9900 */
[----:B------:R-:W-:-:S03]  /*bf60*/  FFMA R19, R23, R27, R18 ;  /* 0x0000001b17137223 */ /* 0x000fc60000000012 */
[----:B------:R0:W5:Y:S01]  /*bf70*/  LDG.E.CONSTANT R18, desc[UR4][R2.64+0x400] ;  /* 0x0004000402127981 */ /* 0x000162000c1e9900 */
[----:B------:R-:W-:-:S03]  /*bf80*/  FFMA R12, R22, R27, R29 ;  /* 0x0000001b160c7223 */ /* 0x000fc6000000001d */
[----:B------:R-:W1:Y:S01]  /*bf90*/  LDS R29, [R9+0x11e1c] ;  /* 0x011e1c00091d7984 */ /* 0x000e620000000800 */
[-C--:B----4-:R-:W-:Y:S01]  /*bfa0*/  FFMA R24, R23, R6.reuse, R24 ;  /* 0x0000000617187223 */ /* 0x090fe20000000018 */
[CC--:B------:R-:W-:Y:S01]  /*bfb0*/  FFMA R26, R22.reuse, R6.reuse, R19 ;  /* 0x00000006161a7223 */ /* 0x0c0fe20000000013 */
[----:B------:R-:W-:Y:S01]  /*bfc0*/  FFMA R6, R21, R6, R12 ;  /* 0x0000000615067223 */ /* 0x000fe2000000000c */
[----:B0-----:R-:W-:Y:S04]  /*bfd0*/  LDS R2, [R9+0x12190] ;  /* 0x0121900009027984 */ /* 0x001fe80000000800 */
[----:B------:R-:W0:Y:S04]  /*bfe0*/  LDS R12, [R9+0x11e20] ;  /* 0x011e2000090c7984 */ /* 0x000e280000000800 */
[----:B------:R-:W-:Y:S01]  /*bff0*/  LDS R3, [R9+0x12198] ;  /* 0x0121980009037984 */ /* 0x000fe20000000800 */
[-C--:B-1----:R-:W-:Y:S01]  /*c000*/  FFMA R19, R23, R29.reuse, R14 ;  /* 0x0000001d17137223 */ /* 0x082fe2000000000e */
[----:B------:R-:W-:-:S02]  /*c010*/  FFMA R24, R22, R29, R24 ;  /* 0x0000001d16187223 */ /* 0x000fc40000000018 */
[----:B------:R-:W1:Y:S01]  /*c020*/  LDS R14, [R9+0x11e24] ;  /* 0x011e2400090e7984 */ /* 0x000e620000000800 */
[----:B------:R-:W-:Y:S01]  /*c030*/  FFMA R29, R21, R29, R26 ;  /* 0x0000001d151d7223 */ /* 0x000fe2000000001a */
[-C--:B0-----:R-:W-:Y:S02]  /*c040*/  FFMA R26, R23, R12.reuse, R0 ;  /* 0x0000000c171a7223 */ /* 0x081fe40000000000 */
[----:B------:R-:W0:Y:S01]  /*c050*/  LDS R0, [R9+0x11e28] ;  /* 0x011e280009007984 */ /* 0x000e220000000800 */
[C---:B------:R-:W-:Y:S01]  /*c060*/  FFMA R27, R21.reuse, R27, R28 ;  /* 0x0000001b151b7223 */ /* 0x040fe2000000001c */
[CC--:B------:R-:W-:Y:S01]  /*c070*/  FFMA R28, R22.reuse, R12.reuse, R19 ;  /* 0x0000000c161c7223 */ /* 0x0c0fe20000000013 */
[C---:B------:R-:W-:Y:S02]  /*c080*/  FFMA R23, R21.reuse, R12, R24 ;  /* 0x0000000c15177223 */ /* 0x040fe40000000018 */
[----:B------:R-:W4:Y:S01]  /*c090*/  LDS R12, [R9+0x12194] ;  /* 0x01219400090c7984 */ /* 0x000f220000000800 */
[-C--:B-1----:R-:W-:Y:S01]  /*c0a0*/  FFMA R26, R22, R14.reuse, R26 ;  /* 0x0000000e161a7223 */ /* 0x082fe2000000001a */
[----:B------:R-:W-:-:S02]  /*c0b0*/  FFMA R19, R21, R14, R28 ;  /* 0x0000000e15137223 */ /* 0x000fc4000000001c */
[----:B------:R-:W1:Y:S01]  /*c0c0*/  LDS R14, [R9+0x121a0] ;  /* 0x0121a000090e7984 */ /* 0x000e620000000800 */
[----:B0-----:R-:W-:-:S03]  /*c0d0*/  FFMA R21, R21, R0, R26 ;  /* 0x0000000015157223 */ /* 0x001fc6000000001a */
[----:B------:R-:W0:Y:S01]  /*c0e0*/  LDS R0, [R9+0x1219c] ;  /* 0x01219c0009007984 */ /* 0x000e220000000800 */
[C---:B---3--:R-:W-:Y:S01]  /*c0f0*/  FFMA R2, R20.reuse, R2, R7 ;  /* 0x0000000214027223 */ /* 0x048fe20000000007 */
[----:B------:R-:W-:Y:S01]  /*c100*/  IADD3 R7, PT, PT, R13, 0x1f80, RZ ;  /* 0x00001f800d077810 */ /* 0x000fe20007ffe0ff */
[CC--:B----4-:R-:W-:Y:S01]  /*c110*/  FFMA R22, R20.reuse, R12.reuse, R27 ;  /* 0x0000000c14167223 */ /* 0x0d0fe2000000001b */
[CC--:B------:R-:W-:Y:S01]  /*c120*/  FFMA R26, R20.reuse, R3.reuse, R6 ;  /* 0x00000003141a7223 */ /* 0x0c0fe20000000006 */
[C---:B------:R-:W-:Y:S02]  /*c130*/  FFMA R24, R15.reuse, R12, R2 ;  /* 0x0000000c0f187223 */ /* 0x040fe40000000002 */
[----:B------:R-:W-:Y:S01]  /*c140*/  FFMA R12, R15, R3, R22 ;  /* 0x000000030f0c7223 */ /* 0x000fe20000000016 */
[----:B------:R-:W-:Y:S01]  /*c150*/  IMAD.WIDE.U32 R6, R7, 0x4, R4 ;  /* 0x0000000407067825 */ /* 0x000fe200078e0004 */
[----:B------:R-:W3:Y:S03]  /*c160*/  LDS R2, [R9+0x121a4] ;  /* 0x0121a40009027984 */ /* 0x000ee60000000800 */
[----:B-1----:R-:W-:-:S02]  /*c170*/  FFMA R22, R20, R14, R23 ;  /* 0x0000000e14167223 */ /* 0x002fc40000000017 */
[----:B------:R-:W1:Y:S01]  /*c180*/  LDS R23, [R9+0x121a8] ;  /* 0x0121a80009177984 */ /* 0x000e620000000800 */
[-C--:B0-----:R-:W-:Y:S01]  /*c190*/  FFMA R26, R15, R0.reuse, R26 ;  /* 0x000000000f1a7223 */ /* 0x081fe2000000001a */
[C---:B--2---:R-:W-:Y:S01]  /*c1a0*/  FFMA R3, R25.reuse, R3, R24 ;  /* 0x0000000319037223 */ /* 0x044fe20000000018 */
[-C--:B------:R-:W-:Y:S01]  /*c1b0*/  FFMA R24, R20, R0.reuse, R29 ;  /* 0x0000000014187223 */ /* 0x080fe2000000001d */
[----:B------:R-:W-:Y:S02]  /*c1c0*/  FFMA R29, R25, R0, R12 ;  /* 0x00000000191d7223 */ /* 0x000fe4000000000c */
[----:B------:R-:W2:Y:S04]  /*c1d0*/  LDG.E.CONSTANT R0, desc[UR4][R6.64] ;  /* 0x0000000406007981 */ /* 0x000ea8000c1e9900 */
[----:B------:R-:W4:Y:S01]  /*c1e0*/  LDG.E.CONSTANT R12, desc[UR4][R6.64+0x80] ;  /* 0x00008004060c7981 */ /* 0x000f22000c1e9900 */
[-C--:B------:R-:W-:Y:S01]  /*c1f0*/  FFMA R24, R15, R14.reuse, R24 ;  /* 0x0000000e0f187223 */ /* 0x080fe20000000018 */
[----:B------:R-:W-:-:S02]  /*c200*/  FFMA R27, R25, R14, R26 ;  /* 0x0000000e191b7223 */ /* 0x000fc4000000001a */
[----:B------:R-:W4:Y:S01]  /*c210*/  LDG.E.CONSTANT R14, desc[UR4][R6.64+0x100] ;  /* 0x00010004060e7981 */ /* 0x000f22000c1e9900 */
[CC--:B---3--:R-:W-:Y:S01]  /*c220*/  FFMA R26, R20.reuse, R2.reuse, R19 ;  /* 0x00000002141a7223 */ /* 0x0c8fe20000000013 */
[-C--:B------:R-:W-:Y:S01]  /*c230*/  FFMA R22, R15, R2.reuse, R22 ;  /* 0x000000020f167223 */ /* 0x080fe20000000016 */
[----:B------:R-:W-:Y:S02]  /*c240*/  FFMA R19, R25, R2, R24 ;  /* 0x0000000219137223 */ /* 0x000fe40000000018 */
[----:B------:R-:W0:Y:S01]  /*c250*/  LDS R2, [R9+0x121ac] ;  /* 0x0121ac0009027984 */ /* 0x000e220000000800 */
[----:B-1----:R-:W-:-:S03]  /*c260*/  FFMA R24, R20, R23, R21 ;  /* 0x0000001714187223 */ /* 0x002fc60000000015 */
[----:B------:R-:W1:Y:S01]  /*c270*/  LDS R20, [R9+0x121b0] ;  /* 0x0121b00009147984 */ /* 0x000e620000000800 */
[-C--:B------:R-:W-:Y:S01]  /*c280*/  FFMA R21, R25, R23.reuse, R22 ;  /* 0x0000001719157223 */ /* 0x080fe20000000016 */
[C---:B------:R-:W-:Y:S02]  /*c290*/  FFMA R26, R15.reuse, R23, R26 ;  /* 0x000000170f1a7223 */ /* 0x040fe4000000001a */
[----:B------:R-:W3:Y:S01]  /*c2a0*/  LDS R22, [R9+0x12518] ;  /* 0x0125180009167984 */ /* 0x000ee20000000800 */
[-C--:B0-----:R-:W-:Y:S01]  /*c2b0*/  FFMA R15, R15, R2.reuse, R24 ;  /* 0x000000020f0f7223 */ /* 0x081fe20000000018 */
[C---:B------:R-:W-:Y:S02]  /*c2c0*/  FFMA R23, R25.reuse, R2, R26 ;  /* 0x0000000219177223 */ /* 0x040fe4000000001a */
[----:B------:R-:W-:Y:S04]  /*c2d0*/  LDS R24, [R9+0x12520] ;  /* 0x0125200009187984 */ /* 0x000fe80000000800 */
[----:B------:R-:W0:Y:S01]  /*c2e0*/  LDS R2, [R9+0x1251c] ;  /* 0x01251c0009027984 */ /* 0x000e220000000800 */
[----:B-1----:R-:W-:-:S03]  /*c2f0*/  FFMA R25, R25, R20, R15 ;  /* 0x0000001419197223 */ /* 0x002fc6000000000f */
[----:B------:R-:W1:Y:S04]  /*c300*/  LDS R20, [R9+0x12524] ;  /* 0x0125240009147984 */ /* 0x000e680000000800 */
[----:B------:R5:W4:Y:S01]  /*c310*/  LDG.E.CONSTANT R15, desc[UR4][R6.64+0x180] ;  /* 0x00018004060f7981 */ /* 0x000b22000c1e9900 */
[C---:B---3--:R-:W-:Y:S01]  /*c320*/  FFMA R22, R16.reuse, R22, R3 ;  /* 0x0000001610167223 */ /* 0x048fe20000000003 */
[----:B------:R-:W-:Y:S01]  /*c330*/  IADD3 R3, PT, PT, R13, 0x2000, RZ ;  /* 0x000020000d037810 */ /* 0x000fe20007ffe0ff */
[-C--:B0-----:R-:W-:Y:S02]  /*c340*/  FFMA R28, R16, R2.reuse, R29 ;  /* 0x00000002101c7223 */ /* 0x081fe4000000001d */
[----:B-----5:R-:W-:Y:S02]  /*c350*/  FFMA R7, R17, R2, R22 ;  /* 0x0000000211077223 */ /* 0x020fe40000000016 */
[----:B------:R-:W-:-:S04]  /*c360*/  IMAD.WIDE.U32 R2, R3, 0x4, R4 ;  /* 0x0000000403027825 */ /* 0x000fc800078e0004 */
[-C--:B------:R-:W-:Y:S01]  /*c370*/  FFMA R26, R16, R24.reuse, R27 ;  /* 0x00000018101a7223 */ /* 0x080fe2000000001b */
[-C--:B------:R-:W-:Y:S01]  /*c380*/  FFMA R29, R17, R24.reuse, R28 ;  /* 0x00000018111d7223 */ /* 0x080fe2000000001c */
[----:B------:R-:W0:Y:S04]  /*c390*/  LDS R22, [R9+0x12528] ;  /* 0x0125280009167984 */ /* 0x000e280000000800 */
[----:B------:R3:W5:Y:S01]  /*c3a0*/  LDG.E.CONSTANT R2, desc[UR4][R2.64] ;  /* 0x0000000402027981 */ /* 0x000762000c1e9900 */
[----:B------:R-:W-:Y:S01]  /*c3b0*/  FFMA R27, R18, R24, R7 ;  /* 0x00000018121b7223 */ /* 0x000fe20000000007 */
[----:B---3--:R-:W-:Y:S01]  /*c3c0*/  IADD3 R3, PT, PT, R13, 0x2020, RZ ;  /* 0x000020200d037810 */ /* 0x008fe20007ffe0ff */
[----:B-1----:R-:W-:-:S04]  /*c3d0*/  FFMA R24, R16, R20, R19 ;  /* 0x0000001410187223 */ /* 0x002fc80000000013 */
[----:B------:R-:W-:-:S05]  /*c3e0*/  IMAD.WIDE.U32 R6, R3, 0x4, R4 ;  /* 0x0000000403067825 */ /* 0x000fca00078e0004 */
[----:B------:R1:W3:Y:S01]  /*c3f0*/  LDG.E.CONSTANT R19, desc[UR4][R6.64] ;  /* 0x0000000406137981 */ /* 0x0002e2000c1e9900 */
[-C--:B------:R-:W-:Y:S01]  /*c400*/  FFMA R26, R17, R20.reuse, R26 ;  /* 0x00000014111a7223 */ /* 0x080fe2000000001a */
[----:B------:R-:W-:Y:S02]  /*c410*/  FFMA R29, R18, R20, R29 ;  /* 0x00000014121d7223 */ /* 0x000fe4000000001d */
[----:B------:R-:W1:Y:S01]  /*c420*/  LDS R20, [R9+0x1252c] ;  /* 0x01252c0009147984 */ /* 0x000e620000000800 */
[----:B0-----:R-:W-:-:S03]  /*c430*/  FFMA R28, R16, R22, R21 ;  /* 0x00000016101c7223 */ /* 0x001fc60000000015 */
[----:B------:R-:W0:Y:S01]  /*c440*/  LDS R21, [R9+0x12530] ;  /* 0x0125300009157984 */ /* 0x000e220000000800 */
[CC--:B------:R-:W-:Y:S01]  /*c450*/  FFMA R3, R17.reuse, R22.reuse, R24 ;  /* 0x0000001611037223 */ /* 0x0c0fe20000000018 */
[----:B------:R-:W-:Y:S01]  /*c460*/  FFMA R22, R18, R22, R26 ;  /* 0x0000001612167223 */ /* 0x000fe2000000001a */
[-C--:B-1----:R-:W-:Y:S02]  /*c470*/  FFMA R24, R16, R20.reuse, R23 ;  /* 0x0000001410187223 */ /* 0x082fe40000000017 */
[----:B------:R-:W1:Y:S01]  /*c480*/  LDS R23, [R9+0x12534] ;  /* 0x0125340009177984 */ /* 0x000e620000000800 */
[CC--:B------:R-:W-:Y:S01]  /*c490*/  FFMA R26, R17.reuse, R20.reuse, R28 ;  /* 0x00000014111a7223 */ /* 0x0c0fe2000000001c */
[----:B------:R-:W-:Y:S01]  /*c4a0*/  FFMA R3, R18, R20, R3 ;  /* 0x0000001412037223 */ /* 0x000fe20000000003 */
[-C--:B0-----:R-:W-:Y:S02]  /*c4b0*/  FFMA R20, R16, R21.reuse, R25 ;  /* 0x0000001510147223 */ /* 0x081fe40000000019 */
[----:B------:R-:W0:Y:S04]  /*c4c0*/  LDS R25, [R9+0x12538] ;  /* 0x0125380009197984 */ /* 0x000e280000000800 */
[----:B------:R-:W2:Y:S01]  /*c4d0*/  LDS R16, [R9+0x128a0] ;  /* 0x0128a00009107984 */ /* 0x000ea20000000800 */
[C---:B------:R-:W-:Y:S01]  /*c4e0*/  FFMA R7, R17.reuse, R21, R24 ;  /* 0x0000001511077223 */ /* 0x040fe20000000018 */
[----:B-1----:R-:W-:-:S02]  /*c4f0*/  FFMA R6, R17, R23, R20 ;  /* 0x0000001711067223 */ /* 0x002fc40000000014 */
[----:B------:R-:W1:Y:S04]  /*c500*/  LDS R20, [R9+0x128a4] ;  /* 0x0128a40009147984 */ /* 0x000e680000000800 */
[----:B------:R-:W4:Y:S01]  /*c510*/  LDS R17, [R9+0x128a8] ;  /* 0x0128a80009117984 */ /* 0x000f220000000800 */
[C---:B------:R-:W-:Y:S01]  /*c520*/  FFMA R23, R18.reuse, R23, R7 ;  /* 0x0000001712177223 */ /* 0x040fe20000000007 */
[----:B------:R-:W-:Y:S01]  /*c530*/  IADD3 R7, PT, PT, R13, 0x2040, RZ ;  /* 0x000020400d077810 */ /* 0x000fe20007ffe0ff */
[C---:B------:R-:W-:Y:S02]  /*c540*/  FFMA R21, R18.reuse, R21, R26 ;  /* 0x0000001512157223 */ /* 0x040fe4000000001a */
[----:B------:R-:W-:Y:S01]  /*c550*/  LDS R26, [R9+0x128b0] ;  /* 0x0128b000091a7984 */ /* 0x000fe20000000800 */
[----:B0-----:R-:W-:Y:S01]  /*c560*/  FFMA R25, R18, R25, R6 ;  /* 0x0000001912197223 */ /* 0x001fe20000000006 */
[----:B------:R-:W-:-:S05]  /*c570*/  IMAD.WIDE.U32 R6, R7, 0x4, R4 ;  /* 0x0000000407067825 */ /* 0x000fca00078e0004 */
[----:B------:R0:W3:Y:S01]  /*c580*/  LDG.E.CONSTANT R18, desc[UR4][R6.64] ;  /* 0x0000000406127981 */ /* 0x0000e2000c1e9900 */
[C---:B--2---:R-:W-:Y:S01]  /*c590*/  FFMA R16, R0.reuse, R16, R27 ;  /* 0x0000001000107223 */ /* 0x044fe2000000001b */
[-C--:B-1----:R-:W-:Y:S02]  /*c5a0*/  FFMA R24, R0, R20.reuse, R29 ;  /* 0x0000001400187223 */ /* 0x082fe4000000001d */
[----:B------:R-:W1:Y:S01]  /*c5b0*/  LDS R27, [R9+0x128ac] ;  /* 0x0128ac00091b7984 */ /* 0x000e620000000800 */
[----:B----4-:R-:W-:Y:S01]  /*c5c0*/  FFMA R20, R12, R20, R16 ;  /* 0x000000140c147223 */ /* 0x010fe20000000010 */
[C---:B------:R-:W-:Y:S01]  /*c5d0*/  IADD3 R16, PT, PT, R13.reuse, 0x2060, RZ ;  /* 0x000020600d107810 */ /* 0x040fe20007ffe0ff */
[-C--:B------:R-:W-:Y:S01]  /*c5e0*/  FFMA R29, R0, R17.reuse, R22 ;  /* 0x00000011001d7223 */ /* 0x080fe20000000016 */
[-C--:B------:R-:W-:Y:S01]  /*c5f0*/  FFMA R24, R12, R17.reuse, R24 ;  /* 0x000000110c187223 */ /* 0x080fe20000000018 */
[----:B------:R-:W-:Y:S01]  /*c600*/  FFMA R22, R14, R17, R20 ;  /* 0x000000110e167223 */ /* 0x000fe20000000014 */
[----:B------:R-:W-:Y:S01]  /*c610*/  IADD3 R20, PT, PT, R13, 0x2080, RZ ;  /* 0x000020800d147810 */ /* 0x000fe20007ffe0ff */
[----:B------:R-:W-:-:S04]  /*c620*/  IMAD.WIDE.U32 R16, R16, 0x4, R4 ;  /* 0x0000000410107825 */ /* 0x000fc800078e0004 */
[----:B0-----:R-:W-:Y:S02]  /*c630*/  IMAD.WIDE.U32 R6, R20, 0x4, R4 ;  /* 0x0000000414067825 */ /* 0x001fe400078e0004 */
[----:B------:R0:W2:Y:S04]  /*c640*/  LDG.E.CONSTANT R16, desc[UR4][R16.64] ;  /* 0x0000000410107981 */ /* 0x0000a8000c1e9900 */
[----:B------:R4:W2:Y:S04]  /*c650*/  LDG.E.CONSTANT R20, desc[UR4][R6.64] ;  /* 0x0000000406147981 */ /* 0x0008a8000c1e9900 */
[----:B0-----:R-:W-:Y:S04]  /*c660*/  LDS R17, [R9+0x128b8] ;  /* 0x0128b80009117984 */ /* 0x001fe80000000800 */
[----:B----4-:R-:W-:Y:S01]  /*c670*/  LDS R7, [R9+0x128bc] ;  /* 0x0128bc0009077984 */ /* 0x010fe20000000800 */
[-C--:B-1----:R-:W-:Y:S01]  /*c680*/  FFMA R3, R0, R27.reuse, R3 ;  /* 0x0000001b00037223 */ /* 0x082fe20000000003 */
[-C--:B------:R-:W-:Y:S01]  /*c690*/  FFMA R29, R12, R27.reuse, R29 ;  /* 0x0000001b0c1d7223 */ /* 0x080fe2000000001d */
[----:B------:R-:W-:-:S02]  /*c6a0*/  FFMA R28, R14, R27, R24 ;  /* 0x0000001b0e1c7223 */ /* 0x000fc40000000018 */
[----:B------:R-:W0:Y:S01]  /*c6b0*/  LDS R27, [R9+0x128b4] ;  /* 0x0128b400091b7984 */ /* 0x000e220000000800 */
[-C--:B------:R-:W-:Y:S01]  /*c6c0*/  FFMA R21, R0, R26.reuse, R21 ;  /* 0x0000001a00157223 */ /* 0x080fe20000000015 */
[-C--:B------:R-:W-:Y:S01]  /*c6d0*/  FFMA R24, R12, R26.reuse, R3 ;  /* 0x0000001a0c187223 */ /* 0x080fe20000000003 */
[----:B------:R-:W-:Y:S02]  /*c6e0*/  FFMA R3, R14, R26, R29 ;  /* 0x0000001a0e037223 */ /* 0x000fe4000000001d */
[-C--:B0-----:R-:W-:Y:S02]  /*c6f0*/  FFMA R29, R12, R27.reuse, R21 ;  /* 0x0000001b0c1d7223 */ /* 0x081fe40000000015 */
[----:B------:R-:W0:Y:S01]  /*c700*/  LDS R21, [R9+0x128c0] ;  /* 0x0128c00009157984 */ /* 0x000e220000000800 */
[-C--:B------:R-:W-:Y:S01]  /*c710*/  FFMA R23, R0, R27.reuse, R23 ;  /* 0x0000001b00177223 */ /* 0x080fe20000000017 */
[----:B------:R-:W-:Y:S01]  /*c720*/  FFMA R6, R14, R27, R24 ;  /* 0x0000001b0e067223 */ /* 0x000fe20000000018 */
[-C--:B------:R-:W-:Y:S01]  /*c730*/  FFMA R0, R0, R17.reuse, R25 ;  /* 0x0000001100007223 */ /* 0x080fe20000000019 */
[----:B------:R-:W1:Y:S01]  /*c740*/  LDS R27, [R9+0x12c2c] ;  /* 0x012c2c00091b7984 */ /* 0x000e620000000800 */
[----:B------:R-:W-:-:S03]  /*c750*/  FFMA R23, R12, R17, R23 ;  /* 0x000000110c177223 */ /* 0x000fc60000000017 */
[----:B------:R-:W4:Y:S01]  /*c760*/  LDS R25, [R9+0x12c28] ;  /* 0x012c280009197984 */ /* 0x000f220000000800 */
[----:B------:R-:W-:-:S03]  /*c770*/  FFMA R0, R12, R7, R0 ;  /* 0x000000070c007223 */ /* 0x000fc60000000000 */
[----:B------:R-:W5:Y:S01]  /*c780*/  LDS R12, [R9+0x12c30] ;  /* 0x012c3000090c7984 */ /* 0x000f620000000800 */
[C---:B------:R-:W-:Y:S01]  /*c790*/  FFMA R24, R14.reuse, R7, R23 ;  /* 0x000000070e187223 */ /* 0x040fe20000000017 */
[C---:B------:R-:W-:Y:S02]  /*c7a0*/  FFMA R26, R14.reuse, R17, R29 ;  /* 0x000000110e1a7223 */ /* 0x040fe4000000001d */
[----:B------:R-:W5:Y:S04]  /*c7b0*/  LDS R23, [R9+0x12c34] ;  /* 0x012c340009177984 */ /* 0x000f680000000800 */
[----:B------:R-:W3:Y:S01]  /*c7c0*/  LDS R17, [R9+0x12c38] ;  /* 0x012c380009117984 */ /* 0x000ee20000000800 */
[----:B0-----:R-:W-:-:S03]  /*c7d0*/  FFMA R0, R14, R21, R0 ;  /* 0x000000150e007223 */ /* 0x001fc60000000000 */
[----:B------:R-:W0:Y:S01]  /*c7e0*/  LDS R21, [R9+0x12c3c] ;  /* 0x012c3c0009157984 */ /* 0x000e220000000800 */
[C---:B-1----:R-:W-:Y:S01]  /*c7f0*/  FFMA R7, R15.reuse, R27, R28 ;  /* 0x0000001b0f077223 */ /* 0x042fe2000000001c */
[C---:B----4-:R-:W-:Y:S02]  /*c800*/  FFMA R25, R15.reuse, R25, R22 ;  /* 0x000000190f197223 */ /* 0x050fe40000000016 */
[----:B------:R-:W1:Y:S02]  /*c810*/  LDS R22, [R9+0x12c40] ;  /* 0x012c400009167984 */ /* 0x000e640000000800 */
[C---:B-----5:R-:W-:Y:S01]  /*c820*/  FFMA R14, R2.reuse, R27, R25 ;  /* 0x0000001b020e7223 */ /* 0x060fe20000000019 */
[-C--:B------:R-:W-:Y:S01]  /*c830*/  FFMA R28, R2, R12.reuse, R7 ;  /* 0x0000000c021c7223 */ /* 0x080fe20000000007 */
[----:B------:R-:W-:Y:S01]  /*c840*/  FFMA R3, R15, R12, R3 ;  /* 0x0000000c0f037223 */ /* 0x000fe20000000003 */
[----:B------:R-:W-:Y:S01]  /*c850*/  IADD3 R7, PT, PT, R13, 0x20a0, RZ ;  /* 0x000020a00d077810 */ /* 0x000fe20007ffe0ff */
[----:B------:R-:W-:-:S04]  /*c860*/  FFMA R25, R15, R23, R6 ;  /* 0x000000170f197223 */ /* 0x000fc80000000006 */
[----:B------:R-:W-:-:S04]  /*c870*/  IMAD.WIDE.U32 R6, R7, 0x4, R4 ;  /* 0x0000000407067825 */ /* 0x000fc800078e0004 */
[----:B---3--:R-:W-:Y:S01]  /*c880*/  FFMA R29, R19, R12, R14 ;  /* 0x0000000c131d7223 */ /* 0x008fe2000000000e */
[C---:B------:R-:W-:Y:S01]  /*c890*/  FFMA R12, R2.reuse, R23, R3 ;  /* 0x00000017020c7223 */ /* 0x040fe20000000003 */
[-C--:B------:R-:W-:Y:S01]  /*c8a0*/  FFMA R3, R15, R17.reuse, R26 ;  /* 0x000000110f037223 */ /* 0x080fe2000000001a */
[-C--:B------:R-:W-:Y:S01]  /*c8b0*/  FFMA R26, R2, R17.reuse, R25 ;  /* 0x00000011021a7223 */ /* 0x080fe20000000019 */
[----:B------:R-:W3:Y:S01]  /*c8c0*/  LDG.E.CONSTANT R14, desc[UR4][R6.64+0x80] ;  /* 0x00008004060e7981 */ /* 0x000ee2000c1e9900 */
[----:B------:R-:W-:-:S03]  /*c8d0*/  FFMA R17, R19, R17, R12 ;  /* 0x0000001113117223 */ /* 0x000fc6000000000c */
[----:B------:R-:W4:Y:S01]  /*c8e0*/  LDG.E.CONSTANT R12, desc[UR4][R6.64] ;  /* 0x00000004060c7981 */ /* 0x000f22000c1e9900 */
[CC--:B0-----:R-:W-:Y:S01]  /*c8f0*/  FFMA R25, R15.reuse, R21.reuse, R24 ;  /* 0x000000150f197223 */ /* 0x0c1fe20000000018 */
[----:B------:R-:W-:Y:S02]  /*c900*/  FFMA R24, R2, R21, R3 ;  /* 0x0000001502187223 */ /* 0x000fe40000000003 */
[----:B------:R-:W5:Y:S01]  /*c910*/  LDG.E.CONSTANT R3, desc[UR4][R6.64+0x100] ;  /* 0x0001000406037981 */ /* 0x000f62000c1e9900 */
[----:B-1----:R-:W-:-:S03]  /*c920*/  FFMA R27, R15, R22, R0 ;  /* 0x000000160f1b7223 */ /* 0x002fc60000000000 */
[----:B------:R-:W0:Y:S01]  /*c930*/  LDS R0, [R9+0x12c44] ;  /* 0x012c440009007984 */ /* 0x000e220000000800 */
[----:B------:R-:W-:-:S03]  /*c940*/  FFMA R15, R19, R22, R24 ;  /* 0x00000016130f7223 */ /* 0x000fc60000000018 */
[----:B------:R-:W1:Y:S01]  /*c950*/  LDS R24, [R9+0x12c48] ;  /* 0x012c480009187984 */ /* 0x000e620000000800 */
[C---:B------:R-:W-:Y:S01]  /*c960*/  FFMA R21, R19.reuse, R21, R26 ;  /* 0x0000001513157223 */ /* 0x040fe2000000001a */
[C---:B------:R-:W-:Y:S01]  /*c970*/  FFMA R26, R2.reuse, R22, R25 ;  /* 0x00000016021a7223 */ /* 0x040fe20000000019 */
[----:B0-----:R-:W-:Y:S02]  /*c980*/  FFMA R22, R2, R0, R27 ;  /* 0x0000000002167223 */ /* 0x001fe4000000001b */
[----:B------:R-:W0:Y:S02]  /*c990*/  LDS R2, [R9+0x12fb0] ;  /* 0x012fb00009027984 */ /* 0x000e240000000800 */
[C---:B-1----:R-:W-:Y:S02]  /*c9a0*/  FFMA R27, R19.reuse, R24, R22 ;  /* 0x00000018131b7223 */ /* 0x042fe40000000016 */
[----:B------:R-:W1:Y:S01]  /*c9b0*/  LDS R22, [R9+0x12fb4] ;  /* 0x012fb40009167984 */ /* 0x000e620000000800 */
[----:B------:R-:W-:-:S03]  /*c9c0*/  FFMA R25, R19, R0, R26 ;  /* 0x0000000013197223 */ /* 0x000fc6000000001a */
[----:B------:R-:W1:Y:S01]  /*c9d0*/  LDS R0, [R9+0x12fb8] ;  /* 0x012fb80009007984 */ /* 0x000e620000000800 */
[----:B------:R-:W-:-:S03]  /*c9e0*/  FFMA R23, R19, R23, R28 ;  /* 0x0000001713177223 */ /* 0x000fc6000000001c */
[----:B------:R-:W1:Y:S04]  /*c9f0*/  LDS R19, [R9+0x12fbc] ;  /* 0x012fbc0009137984 */ /* 0x000e680000000800 */
[----:B------:R-:W-:Y:S01]  /*ca00*/  LDS R26, [R9+0x13338] ;  /* 0x01333800091a7984 */ /* 0x000fe20000000800 */
[----:B0-----:R-:W-:-:S03]  /*ca10*/  FFMA R2, R18, R2, R29 ;  /* 0x0000000212027223 */ /* 0x001fc6000000001d */
[----:B------:R-:W0:Y:S01]  /*ca20*/  LDS R29, [R9+0x12fc0] ;  /* 0x012fc000091d7984 */ /* 0x000e220000000800 */
[C---:B-1----:R-:W-:Y:S01]  /*ca30*/  FFMA R24, R18.reuse, R22, R23 ;  /* 0x0000001612187223 */ /* 0x042fe20000000017 */
[C---:B------:R-:W-:Y:S01]  /*ca40*/  FFMA R23, R18.reuse, R0, R17 ;  /* 0x0000000012177223 */ /* 0x040fe20000000011 */
[----:B------:R-:W-:Y:S01]  /*ca50*/  FFMA R21, R18, R19, R21 ;  /* 0x0000001312157223 */ /* 0x000fe20000000015 */
[C---:B--2---:R-:W-:Y:S01]  /*ca60*/  FFMA R2, R16.reuse, R22, R2 ;  /* 0x0000001610027223 */ /* 0x044fe20000000002 */
[----:B------:R-:W-:-:S03]  /*ca70*/  FFMA R24, R16, R0, R24 ;  /* 0x0000000010187223 */ /* 0x000fc60000000018 */
[----:B------:R-:W-:Y:S02]  /*ca80*/  FFMA R17, R20, R0, R2 ;  /* 0x0000000014117223 */ /* 0x000fe40000000002 */
[----:B------:R-:W2:Y:S01]  /*ca90*/  LDG.E.CONSTANT R0, desc[UR4][R6.64+0x180] ;  /* 0x0001800406007981 */ /* 0x000ea2000c1e9900 */
[-C--:B------:R-:W-:Y:S01]  /*caa0*/  FFMA R22, R16, R19.reuse, R23 ;  /* 0x0000001310167223 */ /* 0x080fe20000000017 */
[----:B------:R-:W-:Y:S02]  /*cab0*/  FFMA R23, R20, R19, R24 ;  /* 0x0000001314177223 */ /* 0x000fe40000000018 */
[----:B------:R-:W2:Y:S01]  /*cac0*/  LDG.E.CONSTANT R19, desc[UR4][R6.64+0x200] ;  /* 0x0002000406137981 */ /* 0x000ea2000c1e9900 */
[-C--:B0-----:R-:W-:Y:S01]  /*cad0*/  FFMA R24, R16, R29.reuse, R21 ;  /* 0x0000001d10187223 */ /* 0x081fe20000000015 */
[-C--:B------:R-:W-:Y:S02]  /*cae0*/  FFMA R15, R18, R29.reuse, R15 ;  /* 0x0000001d120f7223 */ /* 0x080fe4000000000f */
[----:B------:R-:W2:Y:S01]  /*caf0*/  LDG.E.CONSTANT R21, desc[UR4][R6.64+0x280] ;  /* 0x0002800406157981 */ /* 0x000ea2000c1e9900 */
[----:B------:R-:W-:-:S03]  /*cb00*/  FFMA R29, R20, R29, R22 ;  /* 0x0000001d141d7223 */ /* 0x000fc60000000016 */
[----:B------:R-:W0:Y:S04]  /*cb10*/  LDS R2, [R9+0x12fc4] ;  /* 0x012fc40009027984 */ /* 0x000e280000000800 */
[----:B------:R-:W1:Y:S01]  /*cb20*/  LDS R22, [R9+0x12fc8] ;  /* 0x012fc80009167984 */ /* 0x000e620000000800 */
[-C--:B0-----:R-:W-:Y:S01]  /*cb30*/  FFMA R25, R18, R2.reuse, R25 ;  /* 0x0000000212197223 */ /* 0x081fe20000000019 */
[-C--:B------:R-:W-:Y:S01]  /*cb40*/  FFMA R15, R16, R2.reuse, R15 ;  /* 0x00000002100f7223 */ /* 0x080fe2000000000f */
[----:B------:R-:W-:Y:S01]  /*cb50*/  FFMA R2, R20, R2, R24 ;  /* 0x0000000214027223 */ /* 0x000fe20000000018 */
[-C--:B-1----:R-:W-:Y:S02]  /*cb60*/  FFMA R24, R18, R22.reuse, R27 ;  /* 0x0000001612187223 */ /* 0x082fe4000000001b */
[----:B------:R-:W0:Y:S01]  /*cb70*/  LDS R18, [R9+0x12fcc] ;  /* 0x012fcc0009127984 */ /* 0x000e220000000800 */
[-C--:B------:R-:W-:Y:S01]  /*cb80*/  FFMA R25, R16, R22.reuse, R25 ;  /* 0x0000001610197223 */ /* 0x080fe20000000019 */
[----:B------:R-:W-:-:S02]  /*cb90*/  FFMA R27, R20, R22, R15 ;  /* 0x00000016141b7223 */ /* 0x000fc4000000000f */
[----:B------:R-:W1:Y:S04]  /*cba0*/  LDS R15, [R9+0x12fd0] ;  /* 0x012fd000090f7984 */ /* 0x000e680000000800 */
[----:B------:R-:W-:Y:S01]  /*cbb0*/  LDS R22, [R9+0x13340] ;  /* 0x0133400009167984 */ /* 0x000fe20000000800 */
[----:B0-----:R-:W-:-:S03]  /*cbc0*/  FFMA R24, R16, R18, R24 ;  /* 0x0000001210187223 */ /* 0x001fc60000000018 */
[----:B------:R-:W0:Y:S01]  /*cbd0*/  LDS R16, [R9+0x1333c] ;  /* 0x01333c0009107984 */ /* 0x000e220000000800 */
[----:B------:R-:W-:-:S03]  /*cbe0*/  FFMA R25, R20, R18, R25 ;  /* 0x0000001214197223 */ /* 0x000fc60000000019 */
[----:B------:R-:W5:Y:S01]  /*cbf0*/  LDS R18, [R9+0x13344] ;  /* 0x0133440009127984 */ /* 0x000f620000000800 */
[----:B-1----:R-:W-:-:S03]  /*cc00*/  FFMA R15, R20, R15, R24 ;  /* 0x0000000f140f7223 */ /* 0x002fc60000000018 */
[----:B------:R-:W1:Y:S01]  /*cc10*/  LDS R20, [R9+0x13348] ;  /* 0x0133480009147984 */ /* 0x000e620000000800 */
[----:B----4-:R-:W-:-:S03]  /*cc20*/  FFMA R26, R12, R26, R17 ;  /* 0x0000001a0c1a7223 */ /* 0x010fc60000000011 */
[----:B------:R-:W4:Y:S01]  /*cc30*/  LDG.E.CONSTANT R17, desc[UR4][R6.64+0x300] ;  /* 0x0003000406117981 */ /* 0x000f22000c1e9900 */
[-C--:B0-----:R-:W-:Y:S01]  /*cc40*/  FFMA R23, R12, R16.reuse, R23 ;  /* 0x000000100c177223 */ /* 0x081fe20000000017 */
[----:B---3--:R-:W-:Y:S02]  /*cc50*/  FFMA R26, R14, R16, R26 ;  /* 0x000000100e1a7223 */ /* 0x008fe4000000001a */
[----:B------:R-:W3:Y:S01]  /*cc60*/  LDG.E.CONSTANT R16, desc[UR4][R6.64+0x380] ;  /* 0x0003800406107981 */ /* 0x000ee2000c1e9900 */
[-C--:B------:R-:W-:Y:S01]  /*cc70*/  FFMA R29, R12, R22.reuse, R29 ;  /* 0x000000160c1d7223 */ /* 0x080fe2000000001d */
[-C--:B------:R-:W-:Y:S01]  /*cc80*/  FFMA R24, R14, R22.reuse, R23 ;  /* 0x000000160e187223 */ /* 0x080fe20000000017 */
[C---:B-----5:R-:W-:Y:S01]  /*cc90*/  FFMA R23, R3.reuse, R22, R26 ;  /* 0x0000001603177223 */ /* 0x060fe2000000001a */
[-C--:B------:R-:W-:Y:S01]  /*cca0*/  FFMA R2, R12, R18.reuse, R2 ;  /* 0x000000120c027223 */ /* 0x080fe20000000002 */
[CC--:B------:R-:W-:Y:S01]  /*ccb0*/  FFMA R26, R14.reuse, R18.reuse, R29 ;  /* 0x000000120e1a7223 */ /* 0x0c0fe2000000001d */
[----:B------:R-:W-:Y:S01]  /*ccc0*/  FFMA R29, R3, R18, R24 ;  /* 0x00000012031d7223 */ /* 0x000fe20000000018 */
[----:B------:R-:W0:Y:S04]  /*ccd0*/  LDS R22, [R9+0x1334c] ;  /* 0x01334c0009167984 */ /* 0x000e280000000800 */
[----:B------:R5:W3:Y:S01]  /*cce0*/  LDG.E.CONSTANT R18, desc[UR4][R6.64+0x400] ;  /* 0x0004000406127981 */ /* 0x000ae2000c1e9900 */
[----:B-1----:R-:W-:-:S03]  /*ccf0*/  FFMA R28, R14, R20, R2 ;  /* 0x000000140e1c7223 */ /* 0x002fc60000000002 */
[----:B------:R-:W1:Y:S01]  /*cd00*/  LDS R2, [R9+0x13350] ;  /* 0x0133500009027984 */ /* 0x000e620000000800 */
[C---:B------:R-:W-:Y:S01]  /*cd10*/  FFMA R27, R12.reuse, R20, R27 ;  /* 0x000000140c1b7223 */ /* 0x040fe2000000001b */
[----:B0-----:R-:W-:Y:S02]  /*cd20*/  FFMA R24, R12, R22, R25 ;  /* 0x000000160c187223 */ /* 0x001fe40000000019 */
[----:B------:R-:W0:Y:S01]  /*cd30*/  LDS R25, [R9+0x13354] ;  /* 0x0133540009197984 */ /* 0x000e220000000800 */
[C---:B------:R-:W-:Y:S01]  /*cd40*/  FFMA R20, R3.reuse, R20, R26 ;  /* 0x0000001403147223 */ /* 0x040fe2000000001a */
[-C--:B------:R-:W-:Y:S01]  /*cd50*/  FFMA R26, R14, R22.reuse, R27 ;  /* 0x000000160e1a7223 */ /* 0x080fe2000000001b */
[C---:B------:R-:W-:Y:S02]  /*cd60*/  FFMA R27, R3.reuse, R22, R28 ;  /* 0x00000016031b7223 */ /* 0x040fe4000000001c */
[----:B------:R-:W-:Y:S01]  /*cd70*/  LDS R28, [R9+0x136d0] ;  /* 0x0136d000091c7984 */ /* 0x000fe20000000800 */
[-C--:B-1----:R-:W-:Y:S01]  /*cd80*/  FFMA R22, R12, R2.reuse, R15 ;  /* 0x000000020c167223 */ /* 0x082fe2000000000f */
[CC--:B------:R-:W-:Y:S01]  /*cd90*/  FFMA R24, R14.reuse, R2.reuse, R24 ;  /* 0x000000020e187223 */ /* 0x0c0fe20000000018 */
[----:B-----5:R-:W-:Y:S01]  /*cda0*/  FFMA R6, R3, R2, R26 ;  /* 0x0000000203067223 */ /* 0x020fe2000000001a */
[----:B------:R-:W1:Y:S04]  /*cdb0*/  LDS R12, [R9+0x13358] ;  /* 0x01335800090c7984 */ /* 0x000e680000000800 */
[----:B------:R-:W2:Y:S04]  /*cdc0*/  LDS R2, [R9+0x136c0] ;  /* 0x0136c00009027984 */ /* 0x000ea80000000800 */
[----:B------:R-:W-:Y:S04]  /*cdd0*/  LDS R15, [R9+0x136c8] ;  /* 0x0136c800090f7984 */ /* 0x000fe80000000800 */
[----:B------:R-:W-:Y:S01]  /*cde0*/  LDS R26, [R9+0x136cc] ;  /* 0x0136cc00091a7984 */ /* 0x000fe20000000800 */
[----:B0-----:R-:W-:-:S03]  /*cdf0*/  FFMA R7, R14, R25, R22 ;  /* 0x000000190e077223 */ /* 0x001fc60000000016 */
[----:B------:R-:W0:Y:S01]  /*ce00*/  LDS R14, [R9+0x136c4] ;  /* 0x0136c400090e7984 */ /* 0x000e220000000800 */
[C---:B------:R-:W-:Y:S01]  /*ce10*/  FFMA R25, R3.reuse, R25, R24 ;  /* 0x0000001903197223 */ /* 0x040fe20000000018 */
[----:B-1----:R-:W-:Y:S01]  /*ce20*/  FFMA R7, R3, R12, R7 ;  /* 0x0000000c03077223 */ /* 0x002fe20000000007 */
[----:B------:R-:W-:Y:S01]  /*ce30*/  IADD3 R3, PT, PT, R13, 0x21c0, RZ ;  /* 0x000021c00d037810 */ /* 0x000fe20007ffe0ff */
[C---:B--2---:R-:W-:Y:S01]  /*ce40*/  FFMA R2, R0.reuse, R2, R23 ;  /* 0x0000000200027223 */ /* 0x044fe20000000017 */
[----:B0-----:R-:W-:-:S03]  /*ce50*/  FFMA R12, R0, R14, R29 ;  /* 0x0000000e000c7223 */ /* 0x001fc6000000001d */
[----:B------:R-:W-:Y:S01]  /*ce60*/  FFMA R24, R19, R14, R2 ;  /* 0x0000000e13187223 */ /* 0x000fe20000000002 */
[----:B------:R-:W-:-:S04]  /*ce70*/  IMAD.WIDE.U32 R2, R3, 0x4, R4 ;  /* 0x0000000403027825 */ /* 0x000fc800078e0004 */
[-C--:B------:R-:W-:Y:S01]  /*ce80*/  FFMA R14, R19, R15.reuse, R12 ;  /* 0x0000000f130e7223 */ /* 0x080fe2000000000c */
[-C--:B------:R-:W-:Y:S01]  /*ce90*/  FFMA R20, R0, R15.reuse, R20 ;  /* 0x0000000f00147223 */ /* 0x080fe20000000014 */
[----:B------:R-:W0:Y:S01]  /*cea0*/  LDS R12, [R9+0x136d4] ;  /* 0x0136d400090c7984 */ /* 0x000e220000000800 */
[----:B------:R-:W-:-:S03]  /*ceb0*/  FFMA R24, R21, R15, R24 ;  /* 0x0000000f15187223 */ /* 0x000fc60000000018 */
[----:B------:R-:W2:Y:S01]  /*cec0*/  LDG.E.CONSTANT R15, desc[UR4][R2.64] ;  /* 0x00000004020f7981 */ /* 0x000ea2000c1e9900 */
[CC--:B------:R-:W-:Y:S01]  /*ced0*/  FFMA R27, R0.reuse, R26.reuse, R27 ;  /* 0x0000001a001b7223 */ /* 0x0c0fe2000000001b */
[C---:B------:R-:W-:Y:S01]  /*cee0*/  FFMA R20, R19.reuse, R26, R20 ;  /* 0x0000001a13147223 */ /* 0x040fe20000000014 */
[-C--:B------:R-:W-:Y:S02]  /*cef0*/  FFMA R6, R0, R28.reuse, R6 ;  /* 0x0000001c00067223 */ /* 0x080fe40000000006 */
[-C--:B------:R-:W-:Y:S01]  /*cf00*/  FFMA R27, R19, R28.reuse, R27 ;  /* 0x0000001c131b7223 */ /* 0x080fe2000000001b */
[C---:B------:R-:W-:Y:S02]  /*cf10*/  FFMA R28, R21.reuse, R28, R20 ;  /* 0x0000001c151c7223 */ /* 0x040fe40000000014 */
[----:B------:R-:W1:Y:S01]  /*cf20*/  LDS R20, [R9+0x136d8] ;  /* 0x0136d80009147984 */ /* 0x000e620000000800 */
[----:B------:R-:W-:-:S03]  /*cf30*/  FFMA R26, R21, R26, R14 ;  /* 0x0000001a151a7223 */ /* 0x000fc6000000000e */
[----:B------:R-:W5:Y:S01]  /*cf40*/  LDG.E.CONSTANT R14, desc[UR4][R2.64+0x80] ;  /* 0x00008004020e7981 */ /* 0x000f62000c1e9900 */
[----:B0-----:R-:W-:-:S03]  /*cf50*/  FFMA R22, R0, R12, R25 ;  /* 0x0000000c00167223 */ /* 0x001fc60000000019 */
[----:B------:R-:W0:Y:S01]  /*cf60*/  LDS R25, [R9+0x136dc] ;  /* 0x0136dc0009197984 */ /* 0x000e220000000800 */
[-C--:B------:R-:W-:Y:S01]  /*cf70*/  FFMA R23, R19, R12.reuse, R6 ;  /* 0x0000000c13177223 */ /* 0x080fe20000000006 */
[----:B------:R-:W-:Y:S02]  /*cf80*/  FFMA R6, R21, R12, R27 ;  /* 0x0000000c15067223 */ /* 0x000fe4000000001b */
[----:B------:R-:W5:Y:S01]  /*cf90*/  LDG.E.CONSTANT R12, desc[UR4][R2.64+0x100] ;  /* 0x00010004020c7981 */ /* 0x000f62000c1e9900 */
[----:B-1----:R-:W-:-:S03]  /*cfa0*/  FFMA R27, R19, R20, R22 ;  /* 0x00000014131b7223 */ /* 0x002fc60000000016 */
[----:B------:R-:W1:Y:S01]  /*cfb0*/  LDS R22, [R9+0x136e0] ;  /* 0x0136e00009167984 */ /* 0x000e620000000800 */
[-C--:B------:R-:W-:Y:S01]  /*cfc0*/  FFMA R7, R0, R20.reuse, R7 ;  /* 0x0000001400077223 */ /* 0x080fe20000000007 */
[----:B------:R-:W-:Y:S02]  /*cfd0*/  FFMA R0, R21, R20, R23 ;  /* 0x0000001415007223 */ /* 0x000fe40000000017 */
        /* <DEDUP_REMOVED lines=9> */
[----:B0-----:R-:W-:-:S03]  /*d070*/  FFMA R26, R17, R25, R26 ;  /* 0x00000019111a7223 */ /* 0x001fc6000000001a */
[C---:B---3--:R-:W-:Y:S02]  /*d080*/  FFMA R25, R16.reuse, R25, R7 ;  /* 0x0000001910197223 */ /* 0x048fe40000000007 */
[----:B------:R-:W0:Y:S01]  /*d090*/  LDS R7, [R9+0x13a5c] ;  /* 0x013a5c0009077984 */ /* 0x000e220000000800 */
[-C--:B-1----:R-:W-:Y:S01]  /*d0a0*/  FFMA R29, R16, R19.reuse, R26 ;  /* 0x00000013101d7223 */ /* 0x082fe2000000001a */
[C---:B------:R-:W-:Y:S01]  /*d0b0*/  FFMA R26, R18.reuse, R19, R25 ;  /* 0x00000013121a7223 */ /* 0x040fe20000000019 */
[C---:B------:R-:W-:Y:S02]  /*d0c0*/  FFMA R25, R17.reuse, R23, R6 ;  /* 0x0000001711197223 */ /* 0x040fe40000000006 */
[----:B------:R-:W3:Y:S01]  /*d0d0*/  LDG.E.CONSTANT R6, desc[UR4][R2.64+0x180] ;  /* 0x0001800402067981 */ /* 0x000ee2000c1e9900 */
[C---:B------:R-:W-:Y:S01]  /*d0e0*/  FFMA R27, R17.reuse, R19, R28 ;  /* 0x00000013111b7223 */ /* 0x040fe2000000001c */
[----:B------:R-:W-:Y:S01]  /*d0f0*/  FFMA R24, R18, R23, R29 ;  /* 0x0000001712187223 */ /* 0x000fe2000000001d */
[C---:B------:R-:W-:Y:S01]  /*d100*/  FFMA R25, R16.reuse, R21, R25 ;  /* 0x0000001510197223 */ /* 0x040fe20000000019 */
[----:B------:R-:W1:Y:S01]  /*d110*/  LDS R19, [R9+0x13a60] ;  /* 0x013a600009137984 */ /* 0x000e620000000800 */
[----:B------:R-:W-:Y:S01]  /*d120*/  FFMA R27, R16, R23, R27 ;  /* 0x00000017101b7223 */ /* 0x000fe2000000001b */
[----:B------:R-:W-:-:S02]  /*d130*/  FFMA R23, R17, R21, R0 ;  /* 0x0000001511177223 */ /* 0x000fc40000000000 */
[----:B------:R-:W4:Y:S01]  /*d140*/  LDG.E.CONSTANT R0, desc[UR4][R2.64+0x200] ;  /* 0x0002000402007981 */ /* 0x000f22000c1e9900 */
[----:B------:R-:W-:Y:S01]  /*d150*/  FFMA R28, R18, R21, R27 ;  /* 0x00000015121c7223 */ /* 0x000fe2000000001b */
[CC--:B0-----:R-:W-:Y:S01]  /*d160*/  FFMA R21, R17.reuse, R7.reuse, R20 ;  /* 0x0000000711157223 */ /* 0x0c1fe20000000014 */
[-C--:B------:R-:W-:Y:S01]  /*d170*/  FFMA R23, R16, R7.reuse, R23 ;  /* 0x0000000710177223 */ /* 0x080fe20000000017 */
[----:B------:R-:W-:Y:S02]  /*d180*/  FFMA R20, R18, R7, R25 ;  /* 0x0000000712147223 */ /* 0x000fe40000000019 */
[----:B------:R-:W4:Y:S04]  /*d190*/  LDG.E.CONSTANT R7, desc[UR4][R2.64+0x280] ;  /* 0x0002800402077981 */ /* 0x000f28000c1e9900 */
[----:B------:R-:W0:Y:S01]  /*d1a0*/  LDS R25, [R9+0x13a64] ;  /* 0x013a640009197984 */ /* 0x000e220000000800 */
[-C--:B-1----:R-:W-:Y:S01]  /*d1b0*/  FFMA R22, R17, R19.reuse, R22 ;  /* 0x0000001311167223 */ /* 0x082fe20000000016 */
[-C--:B------:R-:W-:Y:S01]  /*d1c0*/  FFMA R21, R16, R19.reuse, R21 ;  /* 0x0000001310157223 */ /* 0x080fe20000000015 */
[----:B------:R-:W-:Y:S01]  /*d1d0*/  FFMA R19, R18, R19, R23 ;  /* 0x0000001312137223 */ /* 0x000fe20000000017 */
[----:B------:R-:W1:Y:S04]  /*d1e0*/  LDS R17, [R9+0x13a68] ;  /* 0x013a680009117984 */ /* 0x000e680000000800 */
[----:B------:R-:W2:Y:S01]  /*d1f0*/  LDS R23, [R9+0x13dd0] ;  /* 0x013dd00009177984 */ /* 0x000ea20000000800 */
[----:B0-----:R-:W-:-:S03]  /*d200*/  FFMA R22, R16, R25, R22 ;  /* 0x0000001910167223 */ /* 0x001fc60000000016 */
[----:B------:R-:W4:Y:S01]  /*d210*/  LDG.E.CONSTANT R16, desc[UR4][R2.64+0x300] ;  /* 0x0003000402107981 */ /* 0x000f22000c1e9900 */
[----:B------:R-:W-:-:S03]  /*d220*/  FFMA R25, R18, R25, R21 ;  /* 0x0000001912197223 */ /* 0x000fc60000000015 */
[----:B------:R-:W0:Y:S01]  /*d230*/  LDS R21, [R9+0x13dd4] ;  /* 0x013dd40009157984 */ /* 0x000e220000000800 */
[----:B-1----:R-:W-:-:S03]  /*d240*/  FFMA R22, R18, R17, R22 ;  /* 0x0000001112167223 */ /* 0x002fc60000000016 */
[----:B------:R-:W4:Y:S04]  /*d250*/  LDG.E.CONSTANT R17, desc[UR4][R2.64+0x380] ;  /* 0x0003800402117981 */ /* 0x000f28000c1e9900 */
[----:B------:R1:W4:Y:S04]  /*d260*/  LDG.E.CONSTANT R18, desc[UR4][R2.64+0x400] ;  /* 0x0004000402127981 */ /* 0x000328000c1e9900 */
[----:B-1----:R-:W-:Y:S04]  /*d270*/  LDS R3, [R9+0x13de4] ;  /* 0x013de40009037984 */ /* 0x002fe80000000800 */
[----:B------:R-:W-:Y:S01]  /*d280*/  LDS R2, [R9+0x13de8] ;  /* 0x013de80009027984 */ /* 0x000fe20000000800 */
[----:B--2---:R-:W-:-:S03]  /*d290*/  FFMA R27, R15, R23, R26 ;  /* 0x000000170f1b7223 */ /* 0x004fc6000000001a */
[----:B------:R-:W1:Y:S01]  /*d2a0*/  LDS R23, [R9+0x13dd8] ;  /* 0x013dd80009177984 */ /* 0x000e620000000800 */
[-C--:B0-----:R-:W-:Y:S01]  /*d2b0*/  FFMA R24, R15, R21.reuse, R24 ;  /* 0x000000150f187223 */ /* 0x081fe20000000018 */
[C---:B-----5:R-:W-:Y:S02]  /*d2c0*/  FFMA R27, R14.reuse, R21, R27 ;  /* 0x000000150e1b7223 */ /* 0x060fe4000000001b */
[----:B------:R-:W0:Y:S01]  /*d2d0*/  LDS R21, [R9+0x13ddc] ;  /* 0x013ddc0009157984 */ /* 0x000e220000000800 */
[----:B-1----:R-:W-:-:S03]  /*d2e0*/  FFMA R26, R14, R23, R24 ;  /* 0x000000170e1a7223 */ /* 0x002fc60000000018 */
[----:B------:R-:W1:Y:S01]  /*d2f0*/  LDS R24, [R9+0x13de0] ;  /* 0x013de00009187984 */ /* 0x000e620000000800 */
[CC--:B------:R-:W-:Y:S01]  /*d300*/  FFMA R29, R15.reuse, R23.reuse, R28 ;  /* 0x000000170f1d7223 */ /* 0x0c0fe2000000001c */
[----:B------:R-:W-:Y:S01]  /*d310*/  FFMA R23, R12, R23, R27 ;  /* 0x000000170c177223 */ /* 0x000fe2000000001b */
[CC--:B0-----:R-:W-:Y:S02]  /*d320*/  FFMA R27, R15.reuse, R21.reuse, R20 ;  /* 0x000000150f1b7223 */ /* 0x0c1fe40000000014 */
[C---:B------:R-:W-:Y:S01]  /*d330*/  FFMA R29, R14.reuse, R21, R29 ;  /* 0x000000150e1d7223 */ /* 0x040fe2000000001d */
[C---:B------:R-:W-:Y:S01]  /*d340*/  FFMA R22, R15.reuse, R2, R22 ;  /* 0x000000020f167223 */ /* 0x040fe20000000016 */
[CC--:B-1----:R-:W-:Y:S01]  /*d350*/  FFMA R20, R15.reuse, R24.reuse, R19 ;  /* 0x000000180f147223 */ /* 0x0c2fe20000000013 */
[-C--:B------:R-:W-:Y:S01]  /*d360*/  FFMA R27, R14, R24.reuse, R27 ;  /* 0x000000180e1b7223 */ /* 0x080fe2000000001b */
[----:B------:R-:W-:Y:S01]  /*d370*/  FFMA R19, R12, R24, R29 ;  /* 0x000000180c137223 */ /* 0x000fe2000000001d */
[-C--:B------:R-:W-:Y:S01]  /*d380*/  FFMA R29, R15, R3.reuse, R25 ;  /* 0x000000030f1d7223 */ /* 0x080fe20000000019 */
[-C--:B------:R-:W-:Y:S01]  /*d390*/  FFMA R20, R14, R3.reuse, R20 ;  /* 0x000000030e147223 */ /* 0x080fe20000000014 */
[----:B------:R-:W0:Y:S01]  /*d3a0*/  LDS R25, [R9+0x13dec] ;  /* 0x013dec0009197984 */ /* 0x000e220000000800 */
[----:B------:R-:W-:-:S03]  /*d3b0*/  FFMA R3, R12, R3, R27 ;  /* 0x000000030c037223 */ /* 0x000fc6000000001b */
[----:B------:R-:W1:Y:S01]  /*d3c0*/  LDS R27, [R9+0x13df0] ;  /* 0x013df000091b7984 */ /* 0x000e620000000800 */
[-C--:B------:R-:W-:Y:S01]  /*d3d0*/  FFMA R29, R14, R2.reuse, R29 ;  /* 0x000000020e1d7223 */ /* 0x080fe2000000001d */
[----:B------:R-:W-:Y:S02]  /*d3e0*/  FFMA R15, R12, R2, R20 ;  /* 0x000000020c0f7223 */ /* 0x000fe40000000014 */
[----:B------:R-:W3:Y:S01]  /*d3f0*/  LDS R2, [R9+0x14158] ;  /* 0x0141580009027984 */ /* 0x000ee20000000800 */
[----:B------:R-:W-:-:S03]  /*d400*/  IADD3 R13, PT, PT, R13, 0x22e0, RZ ;  /* 0x000022e00d0d7810 */ /* 0x000fc60007ffe0ff */
[----:B------:R-:W2:Y:S02]  /*d410*/  LDS R20, [R9+0x1415c] ;  /* 0x01415c0009147984 */ /* 0x000ea40000000800 */
[----:B------:R-:W-:-:S04]  /*d420*/  IMAD.WIDE.U32 R4, R13, 0x4, R4 ;  /* 0x000000040d047825 */ /* 0x000fc800078e0004 */
[----:B------:R-:W-:Y:S01]  /*d430*/  FFMA R21, R12, R21, R26 ;  /* 0x000000150c157223 */ /* 0x000fe2000000001a */
[----:B------:R-:W5:Y:S04]  /*d440*/  LDS R24, [R9+0x14164] ;  /* 0x0141640009187984 */ /* 0x000f680000000800 */
[----:B------:R-:W5:Y:S01]  /*d450*/  LDG.E.CONSTANT R13, desc[UR4][R4.64] ;  /* 0x00000004040d7981 */ /* 0x000f62000c1e9900 */
[----:B0-----:R-:W-:-:S03]  /*d460*/  FFMA R14, R14, R25, R22 ;  /* 0x000000190e0e7223 */ /* 0x001fc60000000016 */
[----:B------:R-:W0:Y:S01]  /*d470*/  LDS R22, [R9+0x14160] ;  /* 0x0141600009167984 */ /* 0x000e220000000800 */
[C---:B------:R-:W-:Y:S01]  /*d480*/  FFMA R25, R12.reuse, R25, R29 ;  /* 0x000000190c197223 */ /* 0x040fe2000000001d */
[----:B-1----:R-:W-:Y:S02]  /*d490*/  FFMA R27, R12, R27, R14 ;  /* 0x0000001b0c1b7223 */ /* 0x002fe4000000000e */
[----:B------:R-:W5:Y:S04]  /*d4a0*/  LDG.E.CONSTANT R12, desc[UR4][R4.64+0x80] ;  /* 0x00008004040c7981 */ /* 0x000f68000c1e9900 */
[----:B------:R-:W5:Y:S01]  /*d4b0*/  LDG.E.CONSTANT R14, desc[UR4][R4.64+0x100] ;  /* 0x00010004040e7981 */ /* 0x000f62000c1e9900 */
[----:B---3--:R-:W-:-:S03]  /*d4c0*/  FFMA R23, R6, R2, R23 ;  /* 0x0000000206177223 */ /* 0x008fc60000000017 */
[----:B------:R-:W1:Y:S01]  /*d4d0*/  LDS R2, [R9+0x14168] ;  /* 0x0141680009027984 */ /* 0x000e620000000800 */
[-C--:B--2---:R-:W-:Y:S01]  /*d4e0*/  FFMA R29, R6, R20.reuse, R21 ;  /* 0x00000014061d7223 */ /* 0x084fe20000000015 */
[----:B----4-:R-:W-:Y:S02]  /*d4f0*/  FFMA R26, R0, R20, R23 ;  /* 0x00000014001a7223 */ /* 0x010fe40000000017 */
[----:B------:R-:W2:Y:S01]  /*d500*/  LDS R20, [R9+0x1416c] ;  /* 0x01416c0009147984 */ /* 0x000ea20000000800 */
[C---:B-----5:R-:W-:Y:S01]  /*d510*/  FFMA R3, R6.reuse, R24, R3 ;  /* 0x0000001806037223 */ /* 0x060fe20000000003 */
[-C--:B0-----:R-:W-:Y:S01]  /*d520*/  FFMA R21, R6, R22.reuse, R19 ;  /* 0x0000001606157223 */ /* 0x081fe20000000013 */
[CC--:B------:R-:W-:Y:S01]  /*d530*/  FFMA R28, R0.reuse, R22.reuse, R29 ;  /* 0x00000016001c7223 */ /* 0x0c0fe2000000001d */
[C---:B------:R-:W-:Y:S02]  /*d540*/  FFMA R19, R7.reuse, R22, R26 ;  /* 0x0000001607137223 */ /* 0x040fe4000000001a */
[----:B------:R-:W0:Y:S01]  /*d550*/  LDS R22, [R9+0x14170] ;  /* 0x0141700009167984 */ /* 0x000e220000000800 */
[-C--:B------:R-:W-:Y:S01]  /*d560*/  FFMA R26, R0, R24.reuse, R21 ;  /* 0x00000018001a7223 */ /* 0x080fe20000000015 */
[----:B------:R-:W-:-:S02]  /*d570*/  FFMA R21, R7, R24, R28 ;  /* 0x0000001807157223 */ /* 0x000fc4000000001c */
[----:B------:R-:W3:Y:S01]  /*d580*/  LDS R24, [R9+0x14174] ;  /* 0x0141740009187984 */ /* 0x000ee20000000800 */
[-C--:B-1----:R-:W-:Y:S01]  /*d590*/  FFMA R15, R6, R2.reuse, R15 ;  /* 0x00000002060f7223 */ /* 0x082fe2000000000f */
[-C--:B------:R-:W-:Y:S01]  /*d5a0*/  FFMA R28, R0, R2.reuse, R3 ;  /* 0x00000002001c7223 */ /* 0x080fe20000000003 */
[C---:B------:R-:W-:Y:S02]  /*d5b0*/  FFMA R23, R7.reuse, R2, R26 ;  /* 0x0000000207177223 */ /* 0x040fe4000000001a */
[----:B------:R-:W4:Y:S01]  /*d5c0*/  LDG.E.CONSTANT R2, desc[UR4][R4.64+0x180] ;  /* 0x0001800404027981 */ /* 0x000f22000c1e9900 */
[-C--:B--2---:R-:W-:Y:S01]  /*d5d0*/  FFMA R3, R6, R20.reuse, R25 ;  /* 0x0000001406037223 */ /* 0x084fe20000000019 */
[-C--:B------:R-:W-:Y:S01]  /*d5e0*/  FFMA R26, R0, R20.reuse, R15 ;  /* 0x00000014001a7223 */ /* 0x080fe2000000000f */
[----:B------:R-:W-:Y:S02]  /*d5f0*/  FFMA R25, R7, R20, R28 ;  /* 0x0000001407197223 */ /* 0x000fe4000000001c */
[----:B------:R-:W1:Y:S01]  /*d600*/  LDS R20, [R9+0x14178] ;  /* 0x0141780009147984 */ /* 0x000e620000000800 */
[-C--:B0-----:R-:W-:Y:S01]  /*d610*/  FFMA R15, R6, R22.reuse, R27 ;  /* 0x00000016060f7223 */ /* 0x081fe2000000001b */
[----:B------:R-:W-:-:S02]  /*d620*/  FFMA R29, R0, R22, R3 ;  /* 0x00000016001d7223 */ /* 0x000fc40000000003 */
[----:B------:R-:W2:Y:S01]  /*d630*/  LDG.E.CONSTANT R3, desc[UR4][R4.64+0x200] ;  /* 0x0002000404037981 */ /* 0x000ea2000c1e9900 */
[----:B---3--:R-:W-:-:S03]  /*d640*/  FFMA R6, R0, R24, R15 ;  /* 0x0000001800067223 */ /* 0x008fc6000000000f */
[----:B------:R-:W3:Y:S04]  /*d650*/  LDG.E.CONSTANT R0, desc[UR4][R4.64+0x280] ;  /* 0x0002800404007981 */ /* 0x000ee8000c1e9900 */
[----:B------:R-:W0:Y:S01]  /*d660*/  LDS R15, [R9+0x144e0] ;  /* 0x0144e000090f7984 */ /* 0x000e220000000800 */
[C---:B------:R-:W-:Y:S01]  /*d670*/  FFMA R27, R7.reuse, R22, R26 ;  /* 0x00000016071b7223 */ /* 0x040fe2000000001a */
[C---:B------:R-:W-:Y:S02]  /*d680*/  FFMA R29, R7.reuse, R24, R29 ;  /* 0x00000018071d7223 */ /* 0x040fe4000000001d */
[----:B------:R-:W5:Y:S04]  /*d690*/  LDS R22, [R9+0x144e4] ;  /* 0x0144e40009167984 */ /* 0x000f680000000800 */
[----:B------:R-:W5:Y:S01]  /*d6a0*/  LDS R24, [R9+0x144e8] ;  /* 0x0144e80009187984 */ /* 0x000f620000000800 */
[----:B-1----:R-:W-:-:S03]  /*d6b0*/  FFMA R20, R7, R20, R6 ;  /* 0x0000001407147223 */ /* 0x002fc60000000006 */
[----:B------:R-:W3:Y:S04]  /*d6c0*/  LDG.E.CONSTANT R6, desc[UR4][R4.64+0x300] ;  /* 0x0003000404067981 */ /* 0x000ee8000c1e9900 */
[----:B------:R-:W3:Y:S01]  /*d6d0*/  LDG.E.CONSTANT R7, desc[UR4][R4.64+0x380] ;  /* 0x0003800404077981 */ /* 0x000ee2000c1e9900 */
[----:B0-----:R-:W-:-:S03]  /*d6e0*/  FFMA R28, R16, R15, R19 ;  /* 0x0000000f101c7223 */ /* 0x001fc60000000013 */
[----:B------:R0:W3:Y:S01]  /*d6f0*/  LDG.E.CONSTANT R15, desc[UR4][R4.64+0x400] ;  /* 0x00040004040f7981 */ /* 0x0000e2000c1e9900 */
[-C--:B-----5:R-:W-:Y:S01]  /*d700*/  FFMA R26, R16, R22.reuse, R21 ;  /* 0x00000016101a7223 */ /* 0x0a0fe20000000015 */
[C---:B------:R-:W-:Y:S02]  /*d710*/  FFMA R21, R17.reuse, R22, R28 ;  /* 0x0000001611157223 */ /* 0x040fe4000000001c */
[----:B------:R-:W1:Y:S02]  /*d720*/  LDS R19, [R9+0x144ec] ;  /* 0x0144ec0009137984 */ /* 0x000e640000000800 */
[-C--:B------:R-:W-:Y:S02]  /*d730*/  FFMA R22, R18, R24.reuse, R21 ;  /* 0x0000001812167223 */ /* 0x080fe40000000015 */
[----:B------:R-:W5:Y:S01]  /*d740*/  LDS R21, [R9+0x144f0] ;  /* 0x0144f00009157984 */ /* 0x000f620000000800 */
[-C--:B------:R-:W-:Y:S01]  /*d750*/  FFMA R28, R16, R24.reuse, R23 ;  /* 0x00000018101c7223 */ /* 0x080fe20000000017 */
[----:B------:R-:W-:-:S02]  /*d760*/  FFMA R23, R17, R24, R26 ;  /* 0x0000001811177223 */ /* 0x000fc4000000001a */
[----:B------:R-:W5:Y:S04]  /*d770*/  LDS R26, [R9+0x144f4] ;  /* 0x0144f400091a7984 */ /* 0x000f680000000800 */
[----:B0-----:R-:W0:Y:S01]  /*d780*/  LDS R5, [R9+0x144f8] ;  /* 0x0144f80009057984 */ /* 0x001e220000000800 */
[CC--:B-1----:R-:W-:Y:S01]  /*d790*/  FFMA R25, R16.reuse, R19.reuse, R25 ;  /* 0x0000001310197223 */ /* 0x0c2fe20000000019 */
[C---:B------:R-:W-:Y:S01]  /*d7a0*/  FFMA R28, R17.reuse, R19, R28 ;  /* 0x00000013111c7223 */ /* 0x040fe2000000001c */
[-C--:B-----5:R-:W-:Y:S02]  /*d7b0*/  FFMA R27, R16, R21.reuse, R27 ;  /* 0x00000015101b7223 */ /* 0x0a0fe4000000001b */
[CC--:B------:R-:W-:Y:S01]  /*d7c0*/  FFMA R25, R17.reuse, R21.reuse, R25 ;  /* 0x0000001511197223 */ /* 0x0c0fe20000000019 */
[----:B------:R-:W-:Y:S01]  /*d7d0*/  FFMA R4, R18, R21, R28 ;  /* 0x0000001512047223 */ /* 0x000fe2000000001c */
[-C--:B------:R-:W-:Y:S01]  /*d7e0*/  FFMA R29, R16, R26.reuse, R29 ;  /* 0x0000001a101d7223 */ /* 0x080fe2000000001d */
[CC--:B------:R-:W-:Y:S01]  /*d7f0*/  FFMA R21, R17.reuse, R26.reuse, R27 ;  /* 0x0000001a11157223 */ /* 0x0c0fe2000000001b */
[----:B------:R-:W1:Y:S01]  /*d800*/  LDS R28, [R9+0x144fc] ;  /* 0x0144fc00091c7984 */ /* 0x000e620000000800 */
[----:B------:R-:W-:Y:S01]  /*d810*/  FFMA R24, R18, R19, R23 ;  /* 0x0000001312187223 */ /* 0x000fe20000000017 */
[-C--:B0-----:R-:W-:Y:S01]  /*d820*/  FFMA R23, R16, R5.reuse, R20 ;  /* 0x0000000510177223 */ /* 0x081fe20000000014 */
[-C--:B------:R-:W-:Y:S01]  /*d830*/  FFMA R29, R17, R5.reuse, R29 ;  /* 0x00000005111d7223 */ /* 0x080fe2000000001d */
[C---:B------:R-:W-:Y:S01]  /*d840*/  FFMA R20, R18.reuse, R5, R21 ;  /* 0x0000000512147223 */ /* 0x040fe20000000015 */
[----:B------:R-:W0:Y:S04]  /*d850*/  LDS R19, [R9+0x14500] ;  /* 0x0145000009137984 */ /* 0x000e280000000800 */
[----:B------:R-:W5:Y:S01]  /*d860*/  LDS R5, [R9+0x14868] ;  /* 0x0148680009057984 */ /* 0x000f620000000800 */
[----:B------:R-:W-:-:S03]  /*d870*/  FFMA R26, R18, R26, R25 ;  /* 0x0000001a121a7223 */ /* 0x000fc60000000019 */
[----:B------:R-:W5:Y:S04]  /*d880*/  LDS R21, [R9+0x1486c] ;  /* 0x01486c0009157984 */ /* 0x000f680000000800 */
[----:B------:R-:W-:Y:S04]  /*d890*/  LDS R25, [R9+0x14870] ;  /* 0x0148700009197984 */ /* 0x000fe80000000800 */
[----:B------:R-:W5:Y:S01]  /*d8a0*/  LDS R27, [R9+0x14874] ;  /* 0x01487400091b7984 */ /* 0x000f620000000800 */
[----:B-1----:R-:W-:-:S03]  /*d8b0*/  FFMA R16, R17, R28, R23 ;  /* 0x0000001c11107223 */ /* 0x002fc60000000017 */
[----:B------:R-:W1:Y:S01]  /*d8c0*/  LDS R23, [R9+0x14878] ;  /* 0x0148780009177984 */ /* 0x000e620000000800 */
[C---:B------:R-:W-:Y:S01]  /*d8d0*/  FFMA R28, R18.reuse, R28, R29 ;  /* 0x0000001c121c7223 */ /* 0x040fe2000000001d */
[----:B0-----:R-:W-:Y:S02]  /*d8e0*/  FFMA R18, R18, R19, R16 ;  /* 0x0000001312127223 */ /* 0x001fe40000000010 */
[----:B------:R-:W0:Y:S04]  /*d8f0*/  LDS R17, [R9+0x1487c] ;  /* 0x01487c0009117984 */ /* 0x000e280000000800 */
[----:B------:R-:W0:Y:S04]  /*d900*/  LDS R19, [R9+0x14880] ;  /* 0x0148800009137984 */ /* 0x000e280000000800 */
[----:B------:R-:W-:Y:S01]  /*d910*/  LDS R16, [R9+0x14bf0] ;  /* 0x014bf00009107984 */ /* 0x000fe20000000800 */
[C---:B-----5:R-:W-:Y:S01]  /*d920*/  FFMA R5, R13.reuse, R5, R22 ;  /* 0x000000050d057223 */ /* 0x060fe20000000016 */
[C---:B------:R-:W-:Y:S01]  /*d930*/  FFMA R24, R13.reuse, R21, R24 ;  /* 0x000000150d187223 */ /* 0x040fe20000000018 */
[C---:B------:R-:W-:Y:S01]  /*d940*/  FFMA R26, R13.reuse, R27, R26 ;  /* 0x0000001b0d1a7223 */ /* 0x040fe2000000001a */
[----:B------:R-:W-:Y:S01]  /*d950*/  LDS R22, [R9+0x14bfc] ;  /* 0x014bfc0009167984 */ /* 0x000fe20000000800 */
[C---:B------:R-:W-:Y:S01]  /*d960*/  FFMA R5, R12.reuse, R21, R5 ;  /* 0x000000150c057223 */ /* 0x040fe20000000005 */
[-C--:B------:R-:W-:Y:S01]  /*d970*/  FFMA R21, R13, R25.reuse, R4 ;  /* 0x000000190d157223 */ /* 0x080fe20000000004 */
[----:B------:R-:W-:-:S02]  /*d980*/  FFMA R29, R12, R25, R24 ;  /* 0x000000190c1d7223 */ /* 0x000fc40000000018 */
[----:B------:R-:W-:Y:S01]  /*d990*/  FFMA R5, R14, R25, R5 ;  /* 0x000000190e057223 */ /* 0x000fe20000000005 */
[C---:B------:R-:W-:Y:S01]  /*d9a0*/  FFMA R4, R12.reuse, R27, R21 ;  /* 0x0000001b0c047223 */ /* 0x040fe20000000015 */
[----:B------:R-:W5:Y:S01]  /*d9b0*/  LDS R25, [R9+0x14884] ;  /* 0x0148840009197984 */ /* 0x000f620000000800 */
[CC--:B-1----:R-:W-:Y:S01]  /*d9c0*/  FFMA R20, R13.reuse, R23.reuse, R20 ;  /* 0x000000170d147223 */ /* 0x0c2fe20000000014 */
[-C--:B------:R-:W-:Y:S01]  /*d9d0*/  FFMA R26, R12, R23.reuse, R26 ;  /* 0x000000170c1a7223 */ /* 0x080fe2000000001a */
[C---:B------:R-:W-:Y:S01]  /*d9e0*/  FFMA R23, R14.reuse, R23, R4 ;  /* 0x000000170e177223 */ /* 0x040fe20000000004 */
[----:B------:R-:W-:Y:S01]  /*d9f0*/  FFMA R21, R14, R27, R29 ;  /* 0x0000001b0e157223 */ /* 0x000fe2000000001d */
[-C--:B0-----:R-:W-:Y:S01]  /*da00*/  FFMA R4, R12, R17.reuse, R20 ;  /* 0x000000110c047223 */ /* 0x081fe20000000014 */
[C---:B------:R-:W-:Y:S01]  /*da10*/  FFMA R29, R13.reuse, R17, R28 ;  /* 0x000000110d1d7223 */ /* 0x040fe2000000001c */
[----:B------:R-:W0:Y:S01]  /*da20*/  LDS R20, [R9+0x14bf4] ;  /* 0x014bf40009147984 */ /* 0x000e220000000800 */
[----:B------:R-:W-:-:S03]  /*da30*/  FFMA R18, R13, R19, R18 ;  /* 0x000000130d127223 */ /* 0x000fc60000000012 */
[----:B------:R-:W1:Y:S01]  /*da40*/  LDS R27, [R9+0x14888] ;  /* 0x01488800091b7984 */ /* 0x000e620000000800 */
[----:B------:R-:W-:-:S03]  /*da50*/  FFMA R13, R12, R19, R29 ;  /* 0x000000130c0d7223 */ /* 0x000fc6000000001d */
[----:B------:R-:W1:Y:S01]  /*da60*/  LDS R24, [R9+0x14bf8] ;  /* 0x014bf80009187984 */ /* 0x000e620000000800 */
[----:B------:R-:W-:-:S03]  /*da70*/  FFMA R19, R14, R19, R4 ;  /* 0x000000130e137223 */ /* 0x000fc60000000004 */
[----:B------:R-:W-:Y:S01]  /*da80*/  LDS R4, [R9+0x14c04] ;  /* 0x014c040009047984 */ /* 0x000fe20000000800 */
[----:B------:R-:W-:-:S03]  /*da90*/  FFMA R17, R14, R17, R26 ;  /* 0x000000110e117223 */ /* 0x000fc6000000001a */
[----:B------:R-:W-:Y:S04]  /*daa0*/  LDS R28, [R9+0x14f8c] ;  /* 0x014f8c00091c7984 */ /* 0x000fe80000000800 */
[----:B------:R-:W-:Y:S01]  /*dab0*/  LDS R26, [R9+0x14f90] ;  /* 0x014f9000091a7984 */ /* 0x000fe20000000800 */
[----:B-----5:R-:W-:-:S03]  /*dac0*/  FFMA R29, R12, R25, R18 ;  /* 0x000000190c1d7223 */ /* 0x020fc60000000012 */
[----:B------:R-:W5:Y:S01]  /*dad0*/  LDS R18, [R9+0x14c00] ;  /* 0x014c000009127984 */ /* 0x000f620000000800 */
[----:B----4-:R-:W-:Y:S01]  /*dae0*/  FFMA R16, R2, R16, R5 ;  /* 0x0000001002107223 */ /* 0x010fe20000000005 */
[----:B------:R-:W-:Y:S02]  /*daf0*/  FFMA R13, R14, R25, R13 ;  /* 0x000000190e0d7223 */ /* 0x000fe4000000000d */
[----:B------:R-:W4:Y:S01]  /*db00*/  LDS R5, [R9+0x14c08] ;  /* 0x014c080009057984 */ /* 0x000f220000000800 */
[----:B0-----:R-:W-:Y:S01]  /*db10*/  FFMA R21, R2, R20, R21 ;  /* 0x0000001402157223 */ /* 0x001fe20000000015 */
[----:B-1----:R-:W-:Y:S01]  /*db20*/  FFMA R25, R14, R27, R29 ;  /* 0x0000001b0e197223 */ /* 0x002fe2000000001d */
[----:B------:R-:W-:Y:S01]  /*db30*/  FFMA R14, R2, R24, R23 ;  /* 0x00000018020e7223 */ /* 0x000fe20000000017 */
[----:B------:R-:W0:Y:S01]  /*db40*/  LDS R12, [R9+0x14f78] ;  /* 0x014f7800090c7984 */ /* 0x000e220000000800 */
[C---:B--2---:R-:W-:Y:S01]  /*db50*/  FFMA R16, R3.reuse, R20, R16 ;  /* 0x0000001403107223 */ /* 0x044fe20000000010 */
[C---:B------:R-:W-:Y:S01]  /*db60*/  FFMA R23, R3.reuse, R24, R21 ;  /* 0x0000001803177223 */ /* 0x040fe20000000015 */
[----:B------:R-:W-:-:S02]  /*db70*/  FFMA R27, R3, R22, R14 ;  /* 0x00000016031b7223 */ /* 0x000fc4000000000e */
[----:B---3--:R-:W-:Y:S01]  /*db80*/  FFMA R21, R0, R24, R16 ;  /* 0x0000001800157223 */ /* 0x008fe20000000010 */
[C---:B------:R-:W-:Y:S01]  /*db90*/  FFMA R16, R2.reuse, R22, R17 ;  /* 0x0000001602107223 */ /* 0x040fe20000000011 */
[-C--:B-----5:R-:W-:Y:S01]  /*dba0*/  FFMA R20, R2, R18.reuse, R19 ;  /* 0x0000001202147223 */ /* 0x0a0fe20000000013 */
[----:B------:R-:W1:Y:S01]  /*dbb0*/  LDS R14, [R9+0x14c0c] ;  /* 0x014c0c00090e7984 */ /* 0x000e620000000800 */
[CC--:B------:R-:W-:Y:S01]  /*dbc0*/  FFMA R19, R0.reuse, R18.reuse, R27 ;  /* 0x0000001200137223 */ /* 0x0c0fe2000000001b */
[C---:B------:R-:W-:Y:S01]  /*dbd0*/  FFMA R29, R3.reuse, R18, R16 ;  /* 0x00000012031d7223 */ /* 0x040fe20000000010 */
[----:B------:R-:W-:Y:S01]  /*dbe0*/  FFMA R17, R0, R22, R23 ;  /* 0x0000001600117223 */ /* 0x000fe20000000017 */
[----:B------:R-:W2:Y:S01]  /*dbf0*/  LDS R18, [R9+0x14f7c] ;  /* 0x014f7c0009127984 */ /* 0x000ea20000000800 */
[CC--:B------:R-:W-:Y:S01]  /*dc00*/  FFMA R27, R3.reuse, R4.reuse, R20 ;  /* 0x00000004031b7223 */ /* 0x0c0fe20000000014 */
[C---:B------:R-:W-:Y:S02]  /*dc10*/  FFMA R24, R2.reuse, R4, R13 ;  /* 0x0000000402187223 */ /* 0x040fe4000000000d */
[----:B------:R-:W3:Y:S04]  /*dc20*/  LDS R23, [R9+0x14c10] ;  /* 0x014c100009177984 */ /* 0x000ee80000000800 */
[----:B------:R-:W5:Y:S04]  /*dc30*/  LDS R16, [R9+0x14f80] ;  /* 0x014f800009107984 */ /* 0x000f680000000800 */
[----:B------:R-:W5:Y:S04]  /*dc40*/  LDS R20, [R9+0x14f84] ;  /* 0x014f840009147984 */ /* 0x000f680000000800 */
[----:B------:R-:W5:Y:S01]  /*dc50*/  LDS R22, [R9+0x14f88] ;  /* 0x014f880009167984 */ /* 0x000f620000000800 */
[-C--:B----4-:R-:W-:Y:S01]  /*dc60*/  FFMA R2, R2, R5.reuse, R25 ;  /* 0x0000000502027223 */ /* 0x090fe20000000019 */
[----:B------:R-:W-:-:S02]  /*dc70*/  FFMA R25, R3, R5, R24 ;  /* 0x0000000503197223 */ /* 0x000fc40000000018 */
[----:B------:R-:W4:Y:S01]  /*dc80*/  LDS R24, [R9+0x14f94] ;  /* 0x014f940009187984 */ /* 0x000f220000000800 */
[----:B------:R-:W-:-:S03]  /*dc90*/  FFMA R13, R0, R4, R29 ;  /* 0x00000004000d7223 */ /* 0x000fc6000000001d */
[----:B------:R1:W4:Y:S01]  /*dca0*/  LDS R29, [R9+0x14f98] ;  /* 0x014f9800091d7984 */ /* 0x0003220000000800 */
[----:B------:R-:W-:Y:S02]  /*dcb0*/  FFMA R27, R0, R5, R27 ;  /* 0x00000005001b7223 */ /* 0x000fe4000000001b */
[----:B------:R-:W4:Y:S01]  /*dcc0*/  LDC.64 R4, c[0x0][0x390] ;  /* 0x0000e400ff047b82 */ /* 0x000f220000000a00 */
[----:B------:R-:W-:Y:S02]  /*dcd0*/  IMAD R11, R11, 0xe0, R8 ;  /* 0x000000e00b0b7824 */ /* 0x000fe400078e0208 */
[----:B0-----:R-:W-:-:S03]  /*dce0*/  FFMA R12, R6, R12, R21 ;  /* 0x0000000c060c7223 */ /* 0x001fc60000000015 */
[----:B------:R-:W-:Y:S01]  /*dcf0*/  LEA R10, R11, R10, 0x5 ;  /* 0x0000000a0b0a7211 */ /* 0x000fe200078e28ff */
[-C--:B-1----:R-:W-:Y:S01]  /*dd00*/  FFMA R2, R3, R14.reuse, R2 ;  /* 0x0000000e03027223 */ /* 0x082fe20000000002 */
[----:B------:R-:W-:Y:S02]  /*dd10*/  FFMA R25, R0, R14, R25 ;  /* 0x0000000e00197223 */ /* 0x000fe40000000019 */
[----:B------:R-:W-:Y:S01]  /*dd20*/  LEA R9, R10, -R10, 0x3 ;  /* 0x8000000a0a097211 */ /* 0x000fe200078e18ff */
[-C--:B--2---:R-:W-:Y:S01]  /*dd30*/  FFMA R17, R6, R18.reuse, R17 ;  /* 0x0000001206117223 */ /* 0x084fe20000000011 */
[C---:B------:R-:W-:Y:S01]  /*dd40*/  FFMA R12, R7.reuse, R18, R12 ;  /* 0x00000012070c7223 */ /* 0x040fe2000000000c */
[----:B---3--:R-:W-:Y:S01]  /*dd50*/  FFMA R23, R0, R23, R2 ;  /* 0x0000001700177223 */ /* 0x008fe20000000002 */
[C---:B------:R-:W-:Y:S01]  /*dd60*/  FFMA R25, R6.reuse, R28, R25 ;  /* 0x0000001c06197223 */ /* 0x040fe20000000019 */
[CC--:B-----5:R-:W-:Y:S01]  /*dd70*/  FFMA R19, R6.reuse, R16.reuse, R19 ;  /* 0x0000001006137223 */ /* 0x0e0fe20000000013 */
[----:B------:R-:W-:Y:S01]  /*dd80*/  FFMA R17, R7, R16, R17 ;  /* 0x0000001007117223 */ /* 0x000fe20000000011 */
[----:B------:R-:W-:-:S02]  /*dd90*/  FFMA R13, R6, R20, R13 ;  /* 0x00000014060d7223 */ /* 0x000fc4000000000d */
[C---:B------:R-:W-:Y:S01]  /*dda0*/  FFMA R19, R7.reuse, R20, R19 ;  /* 0x0000001407137223 */ /* 0x040fe20000000013 */
[C---:B------:R-:W-:Y:S01]  /*ddb0*/  FFMA R23, R6.reuse, R26, R23 ;  /* 0x0000001a06177223 */ /* 0x040fe20000000017 */
[-C--:B------:R-:W-:Y:S01]  /*ddc0*/  FFMA R0, R6, R22.reuse, R27 ;  /* 0x0000001606007223 */ /* 0x080fe2000000001b */
[----:B------:R-:W-:Y:S01]  /*ddd0*/  FFMA R2, R7, R22, R13 ;  /* 0x0000001607027223 */ /* 0x000fe2000000000d */
[----:B------:R-:W-:Y:S01]  /*dde0*/  FFMA R16, R15, R16, R12 ;  /* 0x000000100f107223 */ /* 0x000fe2000000000c */
[----:B----4-:R-:W-:-:S04]  /*ddf0*/  IMAD.WIDE.U32 R4, R9, 0x4, R4 ;  /* 0x0000000409047825 */ /* 0x010fc800078e0004 */
[----:B------:R-:W-:Y:S01]  /*de00*/  FFMA R3, R7, R28, R0 ;  /* 0x0000001c07037223 */ /* 0x000fe20000000000 */
[----:B------:R-:W-:Y:S01]  /*de10*/  FFMA R20, R15, R20, R17 ;  /* 0x000000140f147223 */ /* 0x000fe20000000011 */
[----:B------:R-:W-:Y:S01]  /*de20*/  FFMA R25, R7, R26, R25 ;  /* 0x0000001a07197223 */ /* 0x000fe20000000019 */
[----:B------:R-:W-:Y:S01]  /*de30*/  FFMA R19, R15, R22, R19 ;  /* 0x000000160f137223 */ /* 0x000fe20000000013 */
[----:B------:R-:W-:Y:S01]  /*de40*/  FFMA R0, R7, R24, R23 ;  /* 0x0000001807007223 */ /* 0x000fe20000000017 */
[C---:B------:R-:W-:Y:S01]  /*de50*/  FFMA R7, R15.reuse, R28, R2 ;  /* 0x0000001c0f077223 */ /* 0x040fe20000000002 */
[C---:B------:R-:W-:Y:S01]  /*de60*/  FFMA R3, R15.reuse, R26, R3 ;  /* 0x0000001a0f037223 */ /* 0x040fe20000000003 */
[C---:B------:R-:W-:Y:S01]  /*de70*/  FFMA R25, R15.reuse, R24, R25 ;  /* 0x000000180f197223 */ /* 0x040fe20000000019 */
[----:B------:R-:W-:Y:S01]  /*de80*/  REDG.E.ADD.F32.FTZ.RN.STRONG.GPU desc[UR4][R4.64], R16 ;  /* 0x00000010040079a6 */ /* 0x000fe2000c12f304 */
[----:B------:R-:W-:-:S03]  /*de90*/  FFMA R29, R15, R29, R0 ;  /* 0x0000001d0f1d7223 */ /* 0x000fc60000000000 */
[----:B------:R-:W-:Y:S04]  /*dea0*/  REDG.E.ADD.F32.FTZ.RN.STRONG.GPU desc[UR4][R4.64+0x4], R20 ;  /* 0x00000414040079a6 */ /* 0x000fe8000c12f304 */
[----:B------:R-:W-:Y:S04]  /*deb0*/  REDG.E.ADD.F32.FTZ.RN.STRONG.GPU desc[UR4][R4.64+0x8], R19 ;  /* 0x00000813040079a6 */ /* 0x000fe8000c12f304 */
[----:B------:R-:W-:Y:S04]  /*dec0*/  REDG.E.ADD.F32.FTZ.RN.STRONG.GPU desc[UR4][R4.64+0xc], R7 ;  /* 0x00000c07040079a6 */ /* 0x000fe8000c12f304 */
[----:B------:R-:W-:Y:S04]  /*ded0*/  REDG.E.ADD.F32.FTZ.RN.STRONG.GPU desc[UR4][R4.64+0x10], R3 ;  /* 0x00001003040079a6 */ /* 0x000fe8000c12f304 */
[----:B------:R-:W-:Y:S04]  /*dee0*/  REDG.E.ADD.F32.FTZ.RN.STRONG.GPU desc[UR4][R4.64+0x14], R25 ;  /* 0x00001419040079a6 */ /* 0x000fe8000c12f304 */
[----:B------:R-:W-:Y:S01]  /*def0*/  REDG.E.ADD.F32.FTZ.RN.STRONG.GPU desc[UR4][R4.64+0x18], R29 ;  /* 0x0000181d040079a6 */ /* 0x000fe2000c12f304 */
[----:B------:R-:W-:Y:S05]  /*df00*/  EXIT ;  /* 0x000000000000794d */ /* 0x000fea0003800000 */
        .weak           $__internal_0_$__cuda_sm20_div_u16
        .type           $__internal_0_$__cuda_sm20_div_u16,@function
        .size           $__internal_0_$__cuda_sm20_div_u16,(.L_x_93 - $__internal_0_$__cuda_sm20_div_u16)
$__internal_0_$__cuda_sm20_div_u16:
[----:B------:R-:W0:Y:S01]  /*df10*/  I2F.U16 R6, R4 ;  /* 0x0000000400067306 */ /* 0x000e220000101000 */
[----:B------:R-:W-:Y:S01]  /*df20*/  HFMA2 R7, -RZ, RZ, 15, 0 ;  /* 0x4b800000ff077431 */ /* 0x000fe200000001ff */
[----:B------:R-:W-:Y:S02]  /*df30*/  I2FP.F32.U32.RZ R2, R2 ;  /* 0x0000000200027245 */ /* 0x000fe4000020d000 */
[C---:B0-----:R-:W-:Y:S02]  /*df40*/  FSETP.GEU.AND P1, PT, |R6|.reuse, 1.175494350822287508e-38, PT ;  /* 0x008000000600780b */ /* 0x041fe40003f2e200 */
[----:B------:R-:W-:Y:S02]  /*df50*/  FSETP.GT.AND P0, PT, |R6|, 8.50705917302346158658e+37, PT ;  /* 0x7e8000000600780b */ /* 0x000fe40003f04200 */
[----:B------:R-:W-:-:S04]  /*df60*/  FSEL R7, R7, 1, !P1 ;  /* 0x3f80000007077808 */ /* 0x000fc80004800000 */
[----:B------:R-:W-:Y:S02]  /*df70*/  FSEL R7, R7, 0.25, !P0 ;  /* 0x3e80000007077808 */ /* 0x000fe40004000000 */
[----:B------:R-:W-:-:S03]  /*df80*/  ISETP.NE.U32.AND P0, PT, R4, RZ, PT ;  /* 0x000000ff0400720c */ /* 0x000fc60003f05070 */
[----:B------:R-:W-:-:S04]  /*df90*/  FMUL R9, R6, R7 ;  /* 0x0000000706097220 */ /* 0x000fc80000400000 */
[----:B------:R-:W0:Y:S02]  /*dfa0*/  MUFU.RCP R6, R9 ;  /* 0x0000000900067308 */ /* 0x000e240000001000 */
[----:B0-----:R-:W-:-:S05]  /*dfb0*/  FMUL R6, R7, R6 ;  /* 0x0000000607067220 */ /* 0x001fca0000400000 */
[----:B------:R-:W-:Y:S02]  /*dfc0*/  IADD3 R7, PT, PT, R6, 0x2, RZ ;  /* 0x0000000206077810 */ /* 0x000fe40007ffe0ff */
[----:B------:R-:W-:-:S03]  /*dfd0*/  MOV R6, R12 ;  /* 0x0000000c00067202 */ /* 0x000fc60000000f00 */
[----:B------:R-:W-:Y:S01]  /*dfe0*/  FMUL.RZ R2, R2, R7 ;  /* 0x0000000702027220 */ /* 0x000fe2000040c000 */
[----:B------:R-:W-:-:S05]  /*dff0*/  HFMA2 R7, -RZ, RZ, 0, 0 ;  /* 0x00000000ff077431 */ /* 0x000fca00000001ff */
[----:B------:R-:W0:Y:S02]  /*e000*/  F2I.U32.TRUNC.NTZ R2, R2 ;  /* 0x0000000200027305 */ /* 0x000e24000020f000 */
[----:B0-----:R-:W-:Y:S02]  /*e010*/  LOP3.LUT R4, R2, 0xffff, RZ, 0xc0, !PT ;  /* 0x0000ffff02047812 */ /* 0x001fe400078ec0ff */
[----:B------:R-:W-:Y:S01]  /*e020*/  @!P0 MOV R4, 0xffffffff ;  /* 0xffffffff00048802 */ /* 0x000fe20000000f00 */
[----:B------:R-:W-:Y:S06]  /*e030*/  RET.REL.NODEC R6 `(_Z6conv2dPfPKfS_) ;  /* 0xffffff1c06f07950 */ /* 0x000fec0003c3ffff */
.L_x_20:
[----:B------:R-:W-:-:S00]  /*e040*/  BRA `(.L_x_20) ;  /* 0xfffffffc00fc7947 */ /* 0x000fc0000383ffff */
[----:B------:R-:W-:-:S00]  /*e050*/  NOP ;  /* 0x0000000000007918 */ /* 0x000fc00000000000 */
        /* <DEDUP_REMOVED lines=10> */
.L_x_93:


//--------------------- .text.default_function_kernel0 --------------------------
	.section	.text.default_function_kernel0,"ax",@progbits
	.align	128
        .global         default_function_kernel0
        .type           default_function_kernel0,@function
        .size           default_function_kernel0,(.L_x_95 - default_function_kernel0)
        .other          default_function_kernel0,@"STO_CUDA_ENTRY STV_DEFAULT"
default_function_kernel0:
.text.default_function_kernel0:
[----:B------:R-:W-:Y:S01]  /*0000*/  LDC R1, c[0x0][0x37c] ;  /* 0x0000df00ff017b82 */ /* 0x000fe20000000800 */
[----:B------:R-:W0:Y:S07]  /*0010*/  S2R R7, SR_TID.X ;  /* 0x0000000000077919 */ /* 0x000e2e0000002100 */
[----:B------:R-:W1:Y:S01]  /*0020*/  S2UR UR4, SR_CTAID.Y ;  /* 0x00000000000479c3 */ /* 0x000e620000002600 */
[----:B------:R-:W-:Y:S01]  /*0030*/  LOP3.LUT R0, R0, 0xf7ffffff, RZ, 0xc0, !PT ;  /* 0xf7ffffff00007812 */ /* 0x000fe200078ec0ff */
[----:B------:R-:W-:Y:S01]  /*0040*/  IMAD.MOV.U32 R236, RZ, RZ, RZ ;  /* 0x000000ffffec7224 */ /* 0x000fe200078e00ff */
[----:B------:R-:W-:Y:S01]  /*0050*/  LOP3.LUT R151, R151, 0xfffffbff, RZ, 0xc0, !PT ;  /* 0xfffffbff97977812 */ /* 0x000fe200078ec0ff */
[----:B------:R-:W2:Y:S01]  /*0060*/  S2R R99, SR_TID.Z ;  /* 0x0000000000637919 */ /* 0x000ea20000002300 */
[----:B------:R-:W-:Y:S01]  /*0070*/  LOP3.LUT R4, R4, 0xf7ffffff, RZ, 0xc0, !PT ;  /* 0xf7ffffff04047812 */ /* 0x000fe200078ec0ff */
[----:B------:R-:W-:Y:S01]  /*0080*/  IMAD.MOV.U32 R250, RZ, RZ, RZ ;  /* 0x000000fffffa7224 */ /* 0x000fe200078e00ff */
[----:B------:R-:W-:Y:S01]  /*0090*/  LOP3.LUT R17, R17, 0xffffdfff, RZ, 0xc0, !PT ;  /* 0xffffdfff11117812 */ /* 0x000fe200078ec0ff */
[----:B------:R-:W3:Y:S01]  /*00a0*/  S2UR UR5, SR_CTAID.X ;  /* 0x00000000000579c3 */ /* 0x000ee20000002500 */
[----:B------:R-:W-:Y:S01]  /*00b0*/  IMAD.MOV.U32 R252, RZ, RZ, RZ ;  /* 0x000000fffffc7224 */ /* 0x000fe200078e00ff */
[----:B------:R-:W-:Y:S01]  /*00c0*/  CS2R R176, SRZ ;  /* 0x0000000000b07805 */ /* 0x000fe2000001ff00 */
        /* <DEDUP_REMOVED lines=11> */
[----:B------:R-:W4:Y:S01]  /*0180*/  LDCU.64 UR6, c[0x0][0x358] ;  /* 0x00006b00ff0677ac */ /* 0x000f220008000a00 */
[----:B------:R-:W-:Y:S01]  /*0190*/  IMAD.MOV.U32 R188, RZ, RZ, RZ ;  /* 0x000000ffffbc7224 */ /* 0x000fe200078e00ff */
[----:B-1----:R-:W-:Y:S01]  /*01a0*/  UIMAD UR4, UR4, 0xe, URZ ;  /* 0x0000000e040478a4 */ /* 0x002fe2000f8e02ff */
[C---:B0-----:R-:W-:Y:S01]  /*01b0*/  IMAD R92, R7.reuse, 0x22, RZ ;  /* 0x00000022075c7824 */ /* 0x041fe200078e02ff */
[C---:B------:R-:W-:Y:S01]  /*01c0*/  ISETP.GE.U32.AND P1, PT, R7.reuse, 0x1b, PT ;  /* 0x0000001b0700780c */ /* 0x040fe20003f26070 */
[----:B---3--:R-:W-:Y:S01]  /*01d0*/  UIMAD UR5, UR5, 0x38, URZ ;  /* 0x00000038050578a4 */ /* 0x008fe2000f8e02ff */
[----:B------:R-:W-:Y:S01]  /*01e0*/  ISETP.GE.U32.AND P2, PT, R7, 0x1c, PT ;  /* 0x0000001c0700780c */ /* 0x000fe20003f46070 */
[----:B------:R-:W-:-:S02]  /*01f0*/  VIADD R2, R92, 0x14 ;  /* 0x000000145c027836 */ /* 0x000fc40000000000 */
[C---:B------:R-:W-:Y:S02]  /*0200*/  VIADD R3, R92.reuse, 0xfffffc74 ;  /* 0xfffffc745c037836 */ /* 0x040fe40000000000 */
[----:B------:R-:W-:Y:S01]  /*0210*/  VIADD R6, R92, 0x16 ;  /* 0x000000165c067836 */ /* 0x000fe20000000000 */
[----:B------:R-:W-:Y:S01]  /*0220*/  LOP3.LUT R36, R2, 0xffff, RZ, 0xc0, !PT ;  /* 0x0000ffff02247812 */ /* 0x000fe200078ec0ff */
[----:B------:R-:W-:Y:S01]  /*0230*/  VIADD R7, R92, 0x18 ;  /* 0x000000185c077836 */ /* 0x000fe20000000000 */
[----:B------:R-:W-:Y:S01]  /*0240*/  SEL R3, R2, R3, !P1 ;  /* 0x0000000302037207 */ /* 0x000fe20004800000 */
[----:B------:R-:W-:Y:S01]  /*0250*/  VIADD R8, R92, 0xfffffc78 ;  /* 0xfffffc785c087836 */ /* 0x000fe20000000000 */
[----:B------:R-:W-:Y:S01]  /*0260*/  LOP3.LUT R32, R6, 0xffff, RZ, 0xc0, !PT ;  /* 0x0000ffff06207812 */ /* 0x000fe200078ec0ff */
[----:B------:R-:W-:Y:S01]  /*0270*/  IMAD R36, R36, 0x469f, RZ ;  /* 0x0000469f24247824 */ /* 0x000fe200078e02ff */
[----:B------:R-:W-:Y:S01]  /*0280*/  LOP3.LUT R26, R7, 0xffff, RZ, 0xc0, !PT ;  /* 0x0000ffff071a7812 */ /* 0x000fe200078ec0ff */
[----:B------:R-:W-:Y:S01]  /*0290*/  IMAD.HI.U32 R3, R3, -0x72c234f7, RZ ;  /* 0x8d3dcb0903037827 */ /* 0x000fe200078e00ff */
[----:B------:R-:W-:-:S02]  /*02a0*/  SEL R8, R7, R8, !P1 ;  /* 0x0000000807087207 */ /* 0x000fc40004800000 */
[--C-:B------:R-:W-:Y:S01]  /*02b0*/  SHF.R.U32.HI R34, RZ, 0x14, R36.reuse ;  /* 0x00000014ff227819 */ /* 0x100fe20000011624 */
[----:B------:R-:W-:Y:S01]  /*02c0*/  IMAD R32, R32, 0x469f, RZ ;  /* 0x0000469f20207824 */ /* 0x000fe200078e02ff */
[----:B------:R-:W-:Y:S01]  /*02d0*/  SHF.R.U32.HI R21, RZ, 0x5, R3 ;  /* 0x00000005ff157819 */ /* 0x000fe20000011603 */
[----:B------:R-:W-:Y:S01]  /*02e0*/  VIADD R3, R92, 0xfffffc76 ;  /* 0xfffffc765c037836 */ /* 0x000fe20000000000 */
[----:B------:R-:W-:Y:S01]  /*02f0*/  SHF.R.U32.HI R93, RZ, 0x18, R36 ;  /* 0x00000018ff5d7819 */ /* 0x000fe20000011624 */
[----:B------:R-:W-:Y:S01]  /*0300*/  IMAD R26, R26, 0x469f, RZ ;  /* 0x0000469f1a1a7824 */ /* 0x000fe200078e02ff */
[C---:B------:R-:W-:Y:S01]  /*0310*/  LOP3.LUT P5, RZ, R21.reuse, UR4, RZ, 0xfc, !PT ;  /* 0x0000000415ff7c12 */ /* 0x040fe2000f8afcff */
[----:B------:R-:W-:Y:S01]  /*0320*/  VIADD R5, R21, UR4 ;  /* 0x0000000415057c36 */ /* 0x000fe20008000000 */
[----:B------:R-:W-:Y:S01]  /*0330*/  SEL R3, R6, R3, !P1 ;  /* 0x0000000306037207 */ /* 0x000fe20004800000 */
[----:B------:R-:W-:Y:S01]  /*0340*/  IMAD.HI.U32 R8, R8, -0x72c234f7, RZ ;  /* 0x8d3dcb0908087827 */ /* 0x000fe200078e00ff */
[----:B------:R-:W-:-:S02]  /*0350*/  SHF.R.U32.HI R30, RZ, 0x14, R32 ;  /* 0x00000014ff1e7819 */ /* 0x000fc40000011620 */
[----:B------:R-:W-:Y:S01]  /*0360*/  ISETP.GT.U32.OR P5, PT, R5, 0xe0, !P5 ;  /* 0x000000e00500780c */ /* 0x000fe20006fa4470 */
[----:B------:R-:W-:Y:S01]  /*0370*/  IMAD.HI.U32 R3, R3, -0x72c234f7, RZ ;  /* 0x8d3dcb0903037827 */ /* 0x000fe200078e00ff */
[----:B------:R-:W-:Y:S02]  /*0380*/  PRMT R5, R34, 0x9910, RZ ;  /* 0x0000991022057816 */ /* 0x000fe400000000ff */
[----:B------:R-:W-:Y:S01]  /*0390*/  SHF.R.U32.HI R18, RZ, 0x14, R26 ;  /* 0x00000014ff127819 */ /* 0x000fe2000001161a */
[C---:B------:R-:W-:Y:S01]  /*03a0*/  VIADD R35, R92.reuse, 0x1 ;  /* 0x000000015c237836 */ /* 0x040fe20000000000 */
[----:B------:R-:W-:Y:S01]  /*03b0*/  SHF.R.U32.HI R25, RZ, 0x5, R3 ;  /* 0x00000005ff197819 */ /* 0x000fe20000011603 */
[----:B------:R-:W-:Y:S01]  /*03c0*/  IMAD.MOV.U32 R3, RZ, RZ, R5 ;  /* 0x000000ffff037224 */ /* 0x000fe200078e0005 */
[----:B------:R-:W-:Y:S01]  /*03d0*/  SHF.R.U32.HI R29, RZ, 0x5, R8 ;  /* 0x00000005ff1d7819 */ /* 0x000fe20000011608 */
[----:B------:R-:W-:Y:S01]  /*03e0*/  VIADD R51, R92, 0x6 ;  /* 0x000000065c337836 */ /* 0x000fe20000000000 */
[C---:B------:R-:W-:Y:S01]  /*03f0*/  LOP3.LUT P4, RZ, R25.reuse, UR4, RZ, 0xfc, !PT ;  /* 0x0000000419ff7c12 */ /* 0x040fe2000f88fcff */
[----:B------:R-:W-:Y:S01]  /*0400*/  VIADD R9, R25, UR4 ;  /* 0x0000000419097c36 */ /* 0x000fe20008000000 */
[----:B------:R-:W-:Y:S01]  /*0410*/  PRMT R5, R30, 0x9910, RZ ;  /* 0x000099101e057816 */ /* 0x000fe200000000ff */
[----:B------:R-:W-:Y:S01]  /*0420*/  IMAD R3, R3, 0x3a, RZ ;  /* 0x0000003a03037824 */ /* 0x000fe200078e02ff */
[C---:B------:R-:W-:Y:S01]  /*0430*/  LOP3.LUT P3, RZ, R29.reuse, UR4, RZ, 0xfc, !PT ;  /* 0x000000041dff7c12 */ /* 0x040fe2000f86fcff */
[----:B------:R-:W-:Y:S01]  /*0440*/  VIADD R10, R29, UR4 ;  /* 0x000000041d0a7c36 */ /* 0x000fe20008000000 */
[----:B------:R-:W-:Y:S01]  /*0450*/  ISETP.GT.U32.OR P4, PT, R9, 0xe0, !P4 ;  /* 0x000000e00900780c */ /* 0x000fe20006784470 */
[----:B------:R-:W-:Y:S01]  /*0460*/  IMAD.MOV R8, RZ, RZ, -R3 ;  /* 0x000000ffff087224 */ /* 0x000fe200078e0a03 */
[----:B------:R-:W-:Y:S01]  /*0470*/  PRMT R9, R18, 0x9910, RZ ;  /* 0x0000991012097816 */ /* 0x000fe200000000ff */
[----:B------:R-:W-:Y:S01]  /*0480*/  IMAD R3, R5, 0x3a, RZ ;  /* 0x0000003a05037824 */ /* 0x000fe200078e02ff */
[----:B------:R-:W-:Y:S01]  /*0490*/  ISETP.GT.U32.OR P3, PT, R10, 0xe0, !P3 ;  /* 0x000000e00a00780c */ /* 0x000fe20005f64470 */
[----:B------:R-:W-:Y:S01]  /*04a0*/  VIADD R38, R92, 0xfffffc66 ;  /* 0xfffffc665c267836 */ /* 0x000fe20000000000 */
[----:B------:R-:W-:Y:S01]  /*04b0*/  PRMT R5, R8, 0x7710, RZ ;  /* 0x0000771008057816 */ /* 0x000fe200000000ff */
[----:B------:R-:W-:Y:S01]  /*04c0*/  IMAD.MOV.U32 R8, RZ, RZ, R9 ;  /* 0x000000ffff087224 */ /* 0x000fe200078e0009 */
[C---:B------:R-:W-:Y:S01]  /*04d0*/  LOP3.LUT R98, R51.reuse, 0xffff, RZ, 0xc0, !PT ;  /* 0x0000ffff33627812 */ /* 0x040fe200078ec0ff */
[----:B------:R-:W-:Y:S01]  /*04e0*/  IMAD.MOV R3, RZ, RZ, -R3 ;  /* 0x000000ffff037224 */ /* 0x000fe200078e0a03 */
[----:B------:R-:W-:Y:S01]  /*04f0*/  SEL R52, R51, R38, !P2 ;  /* 0x0000002633347207 */ /* 0x000fe20005000000 */
[----:B------:R-:W-:Y:S01]  /*0500*/  IMAD.IADD R44, R2, 0x1, R5 ;  /* 0x00000001022c7824 */ /* 0x000fe200078e0205 */
[----:B------:R-:W-:Y:S01]  /*0510*/  LOP3.LUT R5, R92, 0xffff, RZ, 0xc0, !PT ;  /* 0x0000ffff5c057812 */ /* 0x000fe200078ec0ff */
[----:B------:R-:W-:Y:S01]  /*0520*/  IMAD R2, R8, 0x3a, RZ ;  /* 0x0000003a08027824 */ /* 0x000fe200078e02ff */
[----:B------:R-:W-:Y:S01]  /*0530*/  PRMT R9, R3, 0x7710, RZ ;  /* 0x0000771003097816 */ /* 0x000fe200000000ff */
[----:B------:R-:W-:Y:S01]  /*0540*/  VIADD R8, R92, 0x1a ;  /* 0x0000001a5c087836 */ /* 0x000fe20000000000 */
[----:B------:R-:W-:Y:S01]  /*0550*/  LOP3.LUT R44, R44, 0xffff, RZ, 0xc0, !PT ;  /* 0x0000ffff2c2c7812 */ /* 0x000fe200078ec0ff */
[----:B------:R-:W-:-:S02]  /*0560*/  IMAD.MOV R2, RZ, RZ, -R2 ;  /* 0x000000ffff027224 */ /* 0x000fc400078e0a02 */
[----:B------:R-:W-:Y:S01]  /*0570*/  IMAD R5, R5, 0x469f, RZ ;  /* 0x0000469f05057824 */ /* 0x000fe200078e02ff */
[----:B------:R-:W-:Y:S01]  /*0580*/  LOP3.LUT R20, R8, 0xffff, RZ, 0xc0, !PT ;  /* 0x0000ffff08147812 */ /* 0x000fe200078ec0ff */
[----:B------:R-:W-:Y:S01]  /*0590*/  IMAD.IADD R46, R6, 0x1, R9 ;  /* 0x00000001062e7824 */ /* 0x000fe200078e0209 */
[----:B------:R-:W-:Y:S01]  /*05a0*/  PRMT R2, R2, 0x7710, RZ ;  /* 0x0000771002027816 */ /* 0x000fe200000000ff */
[----:B------:R-:W-:Y:S01]  /*05b0*/  VIADD R3, R92, 0xfffffc60 ;  /* 0xfffffc605c037836 */ /* 0x000fe20000000000 */
[----:B------:R-:W-:Y:S01]  /*05c0*/  SHF.R.U32.HI R6, RZ, 0x14, R5 ;  /* 0x00000014ff067819 */ /* 0x000fe20000011605 */
[----:B------:R-:W-:Y:S01]  /*05d0*/  IMAD R20, R20, 0x469f, RZ ;  /* 0x0000469f14147824 */ /* 0x000fe200078e02ff */
[----:B------:R-:W-:Y:S01]  /*05e0*/  LOP3.LUT P6, RZ, R44, UR5, RZ, 0xfc, !PT ;  /* 0x000000052cff7c12 */ /* 0x000fe2000f8cfcff */
[----:B------:R-:W-:Y:S01]  /*05f0*/  IMAD.IADD R45, R7, 0x1, R2 ;  /* 0x00000001072d7824 */ /* 0x000fe200078e0202 */
[----:B------:R-:W-:Y:S01]  /*0600*/  PRMT R2, R6, 0x9910, RZ ;  /* 0x0000991006027816 */ /* 0x000fe200000000ff */
[C---:B------:R-:W-:Y:S01]  /*0610*/  VIADD R9, R92.reuse, 0xfffffc7a ;  /* 0xfffffc7a5c097836 */ /* 0x040fe20000000000 */
[----:B------:R-:W-:Y:S01]  /*0620*/  SHF.R.U32.HI R22, RZ, 0x14, R20 ;  /* 0x00000014ff167819 */ /* 0x000fe20000011614 */
[C---:B------:R-:W-:Y:S01]  /*0630*/  VIADD R53, R92.reuse, 0x8 ;  /* 0x000000085c357836 */ /* 0x040fe20000000000 */
[----:B------:R-:W-:Y:S01]  /*0640*/  SEL R3, R92, R3, !P2 ;  /* 0x000000035c037207 */ /* 0x000fe20005000000 */
[----:B------:R-:W-:Y:S01]  /*0650*/  IMAD R2, R2, 0x3a, RZ ;  /* 0x0000003a02027824 */ /* 0x000fe200078e02ff */
[----:B------:R-:W-:Y:S01]  /*0660*/  PRMT R7, R22, 0x9910, RZ ;  /* 0x0000991016077816 */ /* 0x000fe200000000ff */
[----:B------:R-:W-:Y:S01]  /*0670*/  VIADD R48, R92, 0xfffffc68 ;  /* 0xfffffc685c307836 */ /* 0x000fe20000000000 */
[----:B------:R-:W-:Y:S01]  /*0680*/  LOP3.LUT R46, R46, 0xffff, RZ, 0xc0, !PT ;  /* 0x0000ffff2e2e7812 */ /* 0x000fe200078ec0ff */
[----:B------:R-:W-:Y:S01]  /*0690*/  IMAD.MOV R10, RZ, RZ, -R2 ;  /* 0x000000ffff0a7224 */ /* 0x000fe200078e0a02 */
[----:B------:R-:W-:Y:S01]  /*06a0*/  SEL R9, R8, R9, !P1 ;  /* 0x0000000908097207 */ /* 0x000fe20004800000 */
[----:B------:R-:W-:Y:S01]  /*06b0*/  IMAD.HI.U32 R3, R3, -0x72c234f7, RZ ;  /* 0x8d3dcb0903037827 */ /* 0x000fe200078e00ff */
[----:B------:R-:W-:-:S02]  /*06c0*/  PLOP3.LUT P6, PT, P5, P6, PT, 0xf2, 0x2f ;  /* 0x00000000002f781c */ /* 0x000fc40002fcde72 */
[----:B------:R-:W-:Y:S01]  /*06d0*/  LOP3.LUT P5, RZ, R46, UR5, RZ, 0xfc, !PT ;  /* 0x000000052eff7c12 */ /* 0x000fe2000f8afcff */
[----:B------:R-:W-:Y:S01]  /*06e0*/  IMAD R2, R7, 0x3a, RZ ;  /* 0x0000003a07027824 */ /* 0x000fe200078e02ff */
[----:B------:R-:W-:Y:S01]  /*06f0*/  PRMT R7, R10, 0x7710, RZ ;  /* 0x000077100a077816 */ /* 0x000fe200000000ff */
[----:B------:R-:W-:Y:S01]  /*0700*/  IMAD.HI.U32 R9, R9, -0x72c234f7, RZ ;  /* 0x8d3dcb0909097827 */ /* 0x000fe200078e00ff */
[----:B------:R-:W-:Y:S02]  /*0710*/  SHF.R.U32.HI R3, RZ, 0x5, R3 ;  /* 0x00000005ff037819 */ /* 0x000fe40000011603 */
[----:B------:R-:W-:Y:S01]  /*0720*/  LOP3.LUT R45, R45, 0xffff, RZ, 0xc0, !PT ;  /* 0x0000ffff2d2d7812 */ /* 0x000fe200078ec0ff */
[C---:B------:R-:W-:Y:S01]  /*0730*/  IMAD.IADD R40, R92.reuse, 0x1, R7 ;  /* 0x000000015c287824 */ /* 0x040fe200078e0207 */
[C---:B------:R-:W-:Y:S01]  /*0740*/  LOP3.LUT P0, RZ, R3.reuse, UR4, RZ, 0xfc, !PT ;  /* 0x0000000403ff7c12 */ /* 0x040fe2000f80fcff */
[----:B------:R-:W-:Y:S01]  /*0750*/  VIADD R3, R3, UR4 ;  /* 0x0000000403037c36 */ /* 0x000fe20008000000 */
[----:B------:R-:W-:Y:S01]  /*0760*/  PLOP3.LUT P5, PT, P4, P5, PT, 0xf2, 0x2f ;  /* 0x00000000002f781c */ /* 0x000fe200027abe72 */
[----:B------:R-:W-:Y:S01]  /*0770*/  IMAD.MOV R2, RZ, RZ, -R2 ;  /* 0x000000ffff027224 */ /* 0x000fe200078e0a02 */
[----:B------:R-:W-:Y:S01]  /*0780*/  LOP3.LUT P4, RZ, R45, UR5, RZ, 0xfc, !PT ;  /* 0x000000052dff7c12 */ /* 0x000fe2000f88fcff */
[----:B------:R-:W-:Y:S01]  /*0790*/  VIADD R43, R92, 0x4 ;  /* 0x000000045c2b7836 */ /* 0x000fe20000000000 */
[----:B------:R-:W-:Y:S01]  /*07a0*/  LOP3.LUT R40, R40, 0xffff, RZ, 0xc0, !PT ;  /* 0x0000ffff28287812 */ /* 0x000fe200078ec0ff */
[C---:B------:R-:W-:Y:S01]  /*07b0*/  VIADD R14, R92.reuse, 0xfffffc64 ;  /* 0xfffffc645c0e7836 */ /* 0x040fe20000000000 */
[----:B------:R-:W-:Y:S01]  /*07c0*/  PLOP3.LUT P4, PT, P3, P4, PT, 0xf2, 0x2f ;  /* 0x00000000002f781c */ /* 0x000fe20001f89e72 */
[C---:B------:R-:W-:Y:S01]  /*07d0*/  VIADD R31, R92.reuse, 0x3 ;  /* 0x000000035c1f7836 */ /* 0x040fe20000000000 */
[----:B------:R-:W-:Y:S01]  /*07e0*/  SHF.R.U32.HI R33, RZ, 0x5, R9 ;  /* 0x00000005ff217819 */ /* 0x000fe20000011609 */
[C---:B------:R-:W-:Y:S01]  /*07f0*/  VIADD R10, R92.reuse, 0xfffffc63 ;  /* 0xfffffc635c0a7836 */ /* 0x040fe20000000000 */
[----:B------:R-:W-:Y:S01]  /*0800*/  ISETP.GT.U32.OR P0, PT, R3, 0xe0, !P0 ;  /* 0x000000e00300780c */ /* 0x000fe20004704470 */
[----:B------:R-:W-:Y:S01]  /*0810*/  VIADD R27, R92, 0x5 ;  /* 0x000000055c1b7836 */ /* 0x000fe20000000000 */
[----:B------:R-:W-:Y:S01]  /*0820*/  LOP3.LUT P3, RZ, R40, UR5, RZ, 0xfc, !PT ;  /* 0x0000000528ff7c12 */ /* 0x000fe2000f86fcff */
[----:B------:R-:W-:Y:S01]  /*0830*/  VIADD R16, R92, 0xfffffc65 ;  /* 0xfffffc655c107836 */ /* 0x000fe20000000000 */
[----:B------:R-:W-:Y:S01]  /*0840*/  PRMT R47, R2, 0x7710, RZ ;  /* 0x00007710022f7816 */ /* 0x000fe200000000ff */
[C---:B------:R-:W-:Y:S01]  /*0850*/  VIADD R2, R33.reuse, UR4 ;  /* 0x0000000421027c36 */ /* 0x040fe20008000000 */
[----:B------:R-:W-:Y:S01]  /*0860*/  PLOP3.LUT P3, PT, P0, P3, PT, 0xf2, 0x2f ;  /* 0x00000000002f781c */ /* 0x000fe20000767e72 */
[----:B------:R-:W-:Y:S01]  /*0870*/  VIADD R23, R92, 0x7 ;  /* 0x000000075c177836 */ /* 0x000fe20000000000 */
[----:B------:R-:W-:Y:S01]  /*0880*/  LOP3.LUT P0, RZ, R33, UR4, RZ, 0xfc, !PT ;  /* 0x0000000421ff7c12 */ /* 0x000fe2000f80fcff */
[----:B------:R-:W-:Y:S01]  /*0890*/  IMAD.IADD R47, R8, 0x1, R47 ;  /* 0x00000001082f7824 */ /* 0x000fe200078e022f */
[----:B------:R-:W-:Y:S01]  /*08a0*/  @P6 LOP3.LUT R0, R0, 0x8000000, RZ, 0xfc, !PT ;  /* 0x0800000000006812 */ /* 0x000fe200078efcff */
[----:B------:R-:W-:Y:S01]  /*08b0*/  VIADD R8, R92, 0xfffffc62 ;  /* 0xfffffc625c087836 */ /* 0x000fe20000000000 */
[----:B------:R-:W-:Y:S01]  /*08c0*/  ISETP.GT.U32.OR P0, PT, R2, 0xe0, !P0 ;  /* 0x000000e00200780c */ /* 0x000fe20004704470 */
[----:B------:R-:W-:Y:S01]  /*08d0*/  VIADD R2, R92, 0x1c ;  /* 0x0000001c5c027836 */ /* 0x000fe20000000000 */
[----:B------:R-:W-:Y:S01]  /*08e0*/  LOP3.LUT R0, R0, 0xefffffff, RZ, 0xc0, !PT ;  /* 0xefffffff00007812 */ /* 0x000fe200078ec0ff */
[C---:B------:R-:W-:Y:S01]  /*08f0*/  VIADD R42, R92.reuse, 0xfffffc67 ;  /* 0xfffffc675c2a7836 */ /* 0x040fe20000000000 */
[----:B------:R-:W-:Y:S01]  /*0900*/  LOP3.LUT R47, R47, 0xffff, RZ, 0xc0, !PT ;  /* 0x0000ffff2f2f7812 */ /* 0x000fe200078ec0ff */
[----:B------:R-:W-:Y:S01]  /*0910*/  VIADD R19, R92, 0x9 ;  /* 0x000000095c137836 */ /* 0x000fe20000000000 */
[----:B------:R-:W-:Y:S01]  /*0920*/  LOP3.LUT R28, R2, 0xffff, RZ, 0xc0, !PT ;  /* 0x0000ffff021c7812 */ /* 0x000fe200078ec0ff */
[----:B------:R-:W-:Y:S01]  /*0930*/  VIADD R56, R92, 0xfffffc69 ;  /* 0xfffffc695c387836 */ /* 0x000fe20000000000 */
[----:B------:R-:W-:Y:S01]  /*0940*/  @P5 LOP3.LUT R0, R0, 0x10000000, RZ, 0xfc, !PT ;  /* 0x1000000000005812 */ /* 0x000fe200078efcff */
[----:B------:R-:W-:Y:S01]  /*0950*/  VIADD R68, R92, 0x15 ;  /* 0x000000155c447836 */ /* 0x000fe20000000000 */
[----:B------:R-:W-:Y:S01]  /*0960*/  SEL R54, R53, R48, !P2 ;  /* 0x0000003035367207 */ /* 0x000fe20005000000 */
[----:B------:R-:W-:Y:S01]  /*0970*/  IMAD R28, R28, 0x469f, RZ ;  /* 0x0000469f1c1c7824 */ /* 0x000fe200078e02ff */
[----:B------:R-:W-:Y:S01]  /*0980*/  LOP3.LUT R0, R0, 0xfbffffff, RZ, 0xc0, !PT ;  /* 0xfbffffff00007812 */ /* 0x000fe200078ec0ff */
[C---:B------:R-:W-:Y:S01]  /*0990*/  VIADD R55, R92.reuse, 0xfffffc75 ;  /* 0xfffffc755c377836 */ /* 0x040fe20000000000 */
[----:B------:R-:W-:Y:S01]  /*09a0*/  SEL R50, R43, R14, !P2 ;  /* 0x0000000e2b327207 */ /* 0x000fe20005000000 */
[C---:B------:R-:W-:Y:S01]  /*09b0*/  VIADD R69, R92.reuse, 0x13 ;  /* 0x000000135c457836 */ /* 0x040fe20000000000 */
[----:B------:R-:W-:Y:S01]  /*09c0*/  SHF.R.U32.HI R24, RZ, 0x14, R28 ;  /* 0x00000014ff187819 */ /* 0x000fe2000001161c */
[----:B------:R-:W-:Y:S01]  /*09d0*/  VIADD R76, R92, 0xfffffc73 ;  /* 0xfffffc735c4c7836 */ /* 0x000fe20000000000 */
[----:B------:R-:W-:Y:S01]  /*09e0*/  @P3 LOP3.LUT R0, R0, 0x4000000, RZ, 0xfc, !PT ;  /* 0x0400000000003812 */ /* 0x000fe200078efcff */
[----:B------:R-:W-:Y:S01]  /*09f0*/  VIADD R66, R92, 0x19 ;  /* 0x000000195c427836 */ /* 0x000fe20000000000 */
[----:B------:R-:W-:Y:S01]  /*0a00*/  PRMT R3, R24, 0x9910, RZ ;  /* 0x0000991018037816 */ /* 0x000fe200000000ff */
[C---:B------:R-:W-:Y:S01]  /*0a10*/  VIADD R63, R92.reuse, 0xfffffc79 ;  /* 0xfffffc795c3f7836 */ /* 0x040fe20000000000 */
[----:B------:R-:W-:Y:S01]  /*0a20*/  LOP3.LUT P3, RZ, R47, UR5, RZ, 0xfc, !PT ;  /* 0x000000052fff7c12 */ /* 0x000fe2000f86fcff */
[----:B------:R-:W-:Y:S01]  /*0a30*/  VIADD R64, R92, 0x1d ;  /* 0x0000001d5c407836 */ /* 0x000fe20000000000 */
[----:B------:R-:W-:Y:S01]  /*0a40*/  LOP3.LUT R0, R0, 0xdfffffff, RZ, 0xc0, !PT ;  /* 0xdfffffff00007812 */ /* 0x000fe200078ec0ff */
[----:B------:R-:W-:Y:S01]  /*0a50*/  IMAD R3, R3, 0x3a, RZ ;  /* 0x0000003a03037824 */ /* 0x000fe200078e02ff */
[----:B------:R-:W-:Y:S01]  /*0a60*/  PLOP3.LUT P0, PT, P0, P3, PT, 0xf2, 0x2f ;  /* 0x00000000002f781c */ /* 0x000fe20000707e72 */
[C---:B------:R-:W-:Y:S01]  /*0a70*/  VIADD R71, R92.reuse, 0xfffffc7d ;  /* 0xfffffc7d5c477836 */ /* 0x040fe20000000000 */
[----:B------:R-:W-:Y:S01]  /*0a80*/  SEL R10, R31, R10, !P2 ;  /* 0x0000000a1f0a7207 */ /* 0x000fe20005000000 */
[----:B------:R-:W-:Y:S01]  /*0a90*/  IMAD.MOV R13, RZ, RZ, -R3 ;  /* 0x000000ffff0d7224 */ /* 0x000fe200078e0a03 */
[----:B------:R-:W-:Y:S01]  /*0aa0*/  SEL R9, R27, R16, !P2 ;  /* 0x000000101b097207 */ /* 0x000fe20005000000 */
[C---:B------:R-:W-:Y:S01]  /*0ab0*/  VIADD R3, R92.reuse, 0xfffffc7c ;  /* 0xfffffc7c5c037836 */ /* 0x040fe20000000000 */
[----:B------:R-:W-:Y:S01]  /*0ac0*/  LOP3.LUT R96, R43, 0xffff, RZ, 0xc0, !PT ;  /* 0x0000ffff2b607812 */ /* 0x000fe200078ec0ff */
[C---:B------:R-:W-:Y:S01]  /*0ad0*/  VIADD R15, R92.reuse, 0xfffffc6c ;  /* 0xfffffc6c5c0f7836 */ /* 0x040fe20000000000 */
[----:B------:R-:W-:Y:S01]  /*0ae0*/  PRMT R13, R13, 0x7710, RZ ;  /* 0x000077100d0d7816 */ /* 0x000fe200000000ff */
[----:B------:R-:W-:Y:S01]  /*0af0*/  VIADD R59, R92, 0x1f ;  /* 0x0000001f5c3b7836 */ /* 0x000fe20000000000 */
[----:B------:R-:W-:Y:S01]  /*0b00*/  SEL R7, R2, R3, !P1 ;  /* 0x0000000302077207 */ /* 0x000fe20004800000 */
[----:B------:R-:W-:Y:S01]  /*0b10*/  VIADD R3, R92, 0x2 ;  /* 0x000000025c037836 */ /* 0x000fe20000000000 */
[----:B------:R-:W-:Y:S01]  /*0b20*/  SEL R79, R68, R55, !P1 ;  /* 0x00000037444f7207 */ /* 0x000fe20004800000 */
[----:B------:R-:W-:Y:S01]  /*0b30*/  IMAD.IADD R13, R2, 0x1, R13 ;  /* 0x00000001020d7824 */ /* 0x000fe200078e020d */
[----:B------:R-:W-:Y:S01]  /*0b40*/  @P0 LOP3.LUT R0, R0, 0x20000000, RZ, 0xfc, !PT ;  /* 0x2000000000000812 */ /* 0x000fe200078efcff */
[----:B------:R-:W-:Y:S01]  /*0b50*/  IMAD.HI.U32 R7, R7, -0x72c234f7, RZ ;  /* 0x8d3dcb0907077827 */ /* 0x000fe200078e00ff */
[----:B------:R-:W-:-:S02]  /*0b60*/  LOP3.LUT R78, R3, 0xffff, RZ, 0xc0, !PT ;  /* 0x0000ffff034e7812 */ /* 0x000fc400078ec0ff */
[----:B------:R-:W-:Y:S01]  /*0b70*/  LOP3.LUT R48, R13, 0xffff, RZ, 0xc0, !PT ;  /* 0x0000ffff0d307812 */ /* 0x000fe200078ec0ff */
[----:B------:R-:W-:Y:S01]  /*0b80*/  VIADD R2, R92, 0xfffffc61 ;  /* 0xfffffc615c027836 */ /* 0x000fe20000000000 */
[----:B------:R-:W-:Y:S01]  /*0b90*/  SHF.R.U32.HI R37, RZ, 0x5, R7 ;  /* 0x00000005ff257819 */ /* 0x000fe20000011607 */
[----:B------:R-:W-:Y:S01]  /*0ba0*/  IMAD R78, R78, 0x469f, RZ ;  /* 0x0000469f4e4e7824 */ /* 0x000fe200078e02ff */
[----:B------:R-:W-:Y:S01]  /*0bb0*/  SEL R12, R3, R8, !P2 ;  /* 0x00000008030c7207 */ /* 0x000fe20005000000 */
[----:B------:R-:W-:Y:S01]  /*0bc0*/  IMAD R96, R96, 0x469f, RZ ;  /* 0x0000469f60607824 */ /* 0x000fe200078e02ff */
[----:B------:R-:W-:Y:S01]  /*0bd0*/  SEL R11, R35, R2, !P2 ;  /* 0x00000002230b7207 */ /* 0x000fe20005000000 */
[C---:B------:R-:W-:Y:S01]  /*0be0*/  VIADD R2, R37.reuse, UR4 ;  /* 0x0000000425027c36 */ /* 0x040fe20008000000 */
[----:B------:R-:W-:Y:S01]  /*0bf0*/  LOP3.LUT P0, RZ, R37, UR4, RZ, 0xfc, !PT ;  /* 0x0000000425ff7c12 */ /* 0x000fe2000f80fcff */
[----:B------:R-:W-:Y:S01]  /*0c00*/  IMAD.HI.U32 R12, R12, -0x72c234f7, RZ ;  /* 0x8d3dcb090c0c7827 */ /* 0x000fe200078e00ff */
[----:B------:R-:W-:-:S02]  /*0c10*/  SHF.R.U32.HI R38, RZ, 0x14, R78 ;  /* 0x00000014ff267819 */ /* 0x000fc4000001164e */
[----:B------:R-:W-:Y:S01]  /*0c20*/  ISETP.GT.U32.OR P0, PT, R2, 0xe0, !P0 ;  /* 0x000000e00200780c */ /* 0x000fe20004704470 */
[----:B------:R-:W-:Y:S01]  /*0c30*/  VIADD R13, R92, 0xfffffc6b ;  /* 0xfffffc6b5c0d7836 */ /* 0x000fe20000000000 */
[----:B------:R-:W-:Y:S01]  /*0c40*/  PRMT R2, R38, 0x9910, RZ ;  /* 0x0000991026027816 */ /* 0x000fe200000000ff */
[C---:B------:R-:W-:Y:S01]  /*0c50*/  VIADD R86, R92.reuse, 0xfffffc7f ;  /* 0xfffffc7f5c567836 */ /* 0x040fe20000000000 */
[----:B------:R-:W-:Y:S01]  /*0c60*/  SEL R8, R23, R42, !P2 ;  /* 0x0000002a17087207 */ /* 0x000fe20005000000 */
[----:B------:R-:W-:Y:S01]  /*0c70*/  VIADD R42, R92, 0xb ;  /* 0x0000000b5c2a7836 */ /* 0x000fe20000000000 */
[----:B------:R-:W-:Y:S01]  /*0c80*/  SEL R7, R19, R56, !P2 ;  /* 0x0000003813077207 */ /* 0x000fe20005000000 */
[----:B------:R-:W-:Y:S01]  /*0c90*/  IMAD R2, R2, 0x3a, RZ ;  /* 0x0000003a02027824 */ /* 0x000fe200078e02ff */
[----:B------:R-:W-:Y:S01]  /*0ca0*/  LOP3.LUT P2, RZ, R48, UR5, RZ, 0xfc, !PT ;  /* 0x0000000530ff7c12 */ /* 0x000fe2000f84fcff */
[----:B------:R-:W-:Y:S01]  /*0cb0*/  VIADD R56, R92, 0xc ;  /* 0x0000000c5c387836 */ /* 0x000fe20000000000 */
[----:B------:R-:W-:Y:S01]  /*0cc0*/  LOP3.LUT R0, R0, 0xbfffffff, RZ, 0xc0, !PT ;  /* 0xbfffffff00007812 */ /* 0x000fe200078ec0ff */
[----:B------:R-:W-:Y:S01]  /*0cd0*/  IMAD.MOV R2, RZ, RZ, -R2 ;  /* 0x000000ffff027224 */ /* 0x000fe200078e0a02 */
[----:B------:R-:W-:Y:S01]  /*0ce0*/  PLOP3.LUT P0, PT, P0, P2, PT, 0xf2, 0x2f ;  /* 0x00000000002f781c */ /* 0x000fe20000705e72 */
[C---:B------:R-:W-:Y:S01]  /*0cf0*/  VIADD R67, R92.reuse, 0x17 ;  /* 0x000000175c437836 */ /* 0x040fe20000000000 */
[----:B------:R-:W-:Y:S01]  /*0d00*/  SHF.R.U32.HI R95, RZ, 0x14, R96 ;  /* 0x00000014ff5f7819 */ /* 0x000fe20000011660 */
[----:B------:R-:W-:Y:S01]  /*0d10*/  VIADD R80, R92, 0xfffffc77 ;  /* 0xfffffc775c507836 */ /* 0x000fe20000000000 */
[----:B------:R-:W-:Y:S01]  /*0d20*/  PRMT R2, R2, 0x7710, RZ ;  /* 0x0000771002027816 */ /* 0x000fe200000000ff */
[C---:B------:R-:W-:Y:S01]  /*0d30*/  VIADD R65, R92.reuse, 0x1b ;  /* 0x0000001b5c417836 */ /* 0x040fe20000000000 */
[----:B------:R-:W-:Y:S01]  /*0d40*/  SEL R77, R69, R76, !P1 ;  /* 0x0000004c454d7207 */ /* 0x000fe20004800000 */
[----:B------:R-:W-:Y:S01]  /*0d50*/  VIADD R82, R92, 0xfffffc7b ;  /* 0xfffffc7b5c527836 */ /* 0x000fe20000000000 */
[----:B------:R-:W-:Y:S01]  /*0d60*/  SEL R81, R66, R63, !P1 ;  /* 0x0000003f42517207 */ /* 0x000fe20004800000 */
[----:B------:R-:W-:Y:S01]  /*0d70*/  IMAD.IADD R49, R3, 0x1, R2 ;  /* 0x0000000103317824 */ /* 0x000fe200078e0202 */
[----:B------:R-:W-:Y:S01]  /*0d80*/  SEL R83, R64, R71, !P1 ;  /* 0x0000004740537207 */ /* 0x000fe20004800000 */
[----:B------:R-:W-:Y:S01]  /*0d90*/  VIADD R3, R92, 0xa ;  /* 0x0000000a5c037836 */ /* 0x000fe20000000000 */
[----:B------:R-:W-:Y:S01]  /*0da0*/  SEL R63, R56, R15, !P1 ;  /* 0x0000000f383f7207 */ /* 0x000fe20004800000 */
[----:B------:R-:W-:Y:S01]  /*0db0*/  VIADD R2, R92, 0xfffffc6a ;  /* 0xfffffc6a5c027836 */ /* 0x000fe20000000000 */
[----:B------:R-:W-:Y:S01]  /*0dc0*/  @P0 LOP3.LUT R0, R0, 0x40000000, RZ, 0xfc, !PT ;  /* 0x4000000000000812 */ /* 0x000fe200078efcff */
[C---:B------:R-:W-:Y:S01]  /*0dd0*/  VIADD R70, R92.reuse, 0xe ;  /* 0x0000000e5c467836 */ /* 0x040fe20000000000 */
[----:B------:R-:W-:Y:S01]  /*0de0*/  LOP3.LUT R49, R49, 0xffff, RZ, 0xc0, !PT ;  /* 0x0000ffff31317812 */ /* 0x000fe200078ec0ff */
[C---:B------:R-:W-:Y:S01]  /*0df0*/  VIADD R57, R92.reuse, 0xfffffc6e ;  /* 0xfffffc6e5c397836 */ /* 0x040fe20000000000 */
[----:B------:R-:W-:Y:S01]  /*0e00*/  SEL R55, R3, R2, !P1 ;  /* 0x0000000203377207 */ /* 0x000fe20004800000 */
[C---:B------:R-:W-:Y:S01]  /*0e10*/  VIADD R72, R92.reuse, 0x10 ;  /* 0x000000105c487836 */ /* 0x040fe20000000000 */
[----:B------:R-:W-:Y:S01]  /*0e20*/  SHF.R.U32.HI R2, RZ, 0x5, R12 ;  /* 0x00000005ff027819 */ /* 0x000fe2000001160c */
[----:B------:R-:W-:Y:S01]  /*0e30*/  VIADD R73, R92, 0xfffffc70 ;  /* 0xfffffc705c497836 */ /* 0x000fe20000000000 */
[----:B------:R-:W-:Y:S01]  /*0e40*/  SEL R76, R42, R13, !P1 ;  /* 0x0000000d2a4c7207 */ /* 0x000fe20004800000 */
[----:B------:R-:W-:Y:S01]  /*0e50*/  VIADD R74, R92, 0x12 ;  /* 0x000000125c4a7836 */ /* 0x000fe20000000000 */
[C---:B------:R-:W-:Y:S01]  /*0e60*/  LOP3.LUT P0, RZ, R2.reuse, UR4, RZ, 0xfc, !PT ;  /* 0x0000000402ff7c12 */ /* 0x040fe2000f80fcff */
[----:B------:R-:W-:Y:S01]  /*0e70*/  VIADD R2, R2, UR4 ;  /* 0x0000000402027c36 */ /* 0x000fe20008000000 */
[----:B------:R-:W-:Y:S01]  /*0e80*/  SEL R12, R59, R86, !P1 ;  /* 0x000000563b0c7207 */ /* 0x000fe20004800000 */
[C---:B------:R-:W-:Y:S01]  /*0e90*/  VIADD R75, R92.reuse, 0xfffffc72 ;  /* 0xfffffc725c4b7836 */ /* 0x040fe20000000000 */
[----:B------:R-:W-:Y:S01]  /*0ea0*/  SEL R80, R67, R80, !P1 ;  /* 0x0000005043507207 */ /* 0x000fe20004800000 */
[----:B------:R-:W-:Y:S01]  /*0eb0*/  VIADD R39, R92, 0xd ;  /* 0x0000000d5c277836 */ /* 0x000fe20000000000 */
[----:B------:R-:W-:Y:S01]  /*0ec0*/  ISETP.GT.U32.OR P0, PT, R2, 0xe0, !P0 ;  /* 0x000000e00200780c */ /* 0x000fe20004704470 */
[C---:B------:R-:W-:Y:S01]  /*0ed0*/  VIADD R16, R92.reuse, 0xfffffc6d ;  /* 0xfffffc6d5c107836 */ /* 0x040fe20000000000 */
[----:B------:R-:W-:Y:S01]  /*0ee0*/  PRMT R2, R95, 0x9910, RZ ;  /* 0x000099105f027816 */ /* 0x000fe200000000ff */
[C---:B------:R-:W-:Y:S01]  /*0ef0*/  VIADD R41, R92.reuse, 0xf ;  /* 0x0000000f5c297836 */ /* 0x040fe20000000000 */
[----:B------:R-:W-:Y:S01]  /*0f00*/  SEL R82, R65, R82, !P1 ;  /* 0x0000005241527207 */ /* 0x000fe20004800000 */
[----:B------:R-:W-:Y:S01]  /*0f10*/  VIADD R14, R92, 0xfffffc6f ;  /* 0xfffffc6f5c0e7836 */ /* 0x000fe20000000000 */
[----:B------:R-:W-:Y:S01]  /*0f20*/  SEL R71, R70, R57, !P1 ;  /* 0x0000003946477207 */ /* 0x000fe20004800000 */
[----:B------:R-:W-:Y:S01]  /*0f30*/  VIADD R61, R92, 0x11 ;  /* 0x000000115c3d7836 */ /* 0x000fe20000000000 */
[----:B------:R-:W-:Y:S01]  /*0f40*/  SEL R73, R72, R73, !P1 ;  /* 0x0000004948497207 */ /* 0x000fe20004800000 */
[----:B------:R-:W-:Y:S01]  /*0f50*/  VIADD R58, R92, 0xfffffc71 ;  /* 0xfffffc715c3a7836 */ /* 0x000fe20000000000 */
[----:B------:R-:W-:Y:S01]  /*0f60*/  SEL R75, R74, R75, !P1 ;  /* 0x0000004b4a4b7207 */ /* 0x000fe20004800000 */
[C---:B------:R-:W-:Y:S01]  /*0f70*/  VIADD R84, R92.reuse, 0x1e ;  /* 0x0000001e5c547836 */ /* 0x040fe20000000000 */
[----:B------:R-:W-:Y:S01]  /*0f80*/  SEL R16, R39, R16, !P1 ;  /* 0x0000001027107207 */ /* 0x000fe20004800000 */
[C---:B------:R-:W-:Y:S01]  /*0f90*/  VIADD R85, R92.reuse, 0xfffffc7e ;  /* 0xfffffc7e5c557836 */ /* 0x040fe20000000000 */
[----:B------:R-:W-:Y:S01]  /*0fa0*/  SEL R14, R41, R14, !P1 ;  /* 0x0000000e290e7207 */ /* 0x000fe20004800000 */
[C---:B------:R-:W-:Y:S01]  /*0fb0*/  VIADD R60, R92.reuse, 0x20 ;  /* 0x000000205c3c7836 */ /* 0x040fe20000000000 */
[----:B------:R-:W-:Y:S01]  /*0fc0*/  SEL R13, R61, R58, !P1 ;  /* 0x0000003a3d0d7207 */ /* 0x000fe20004800000 */
[----:B------:R-:W-:Y:S01]  /*0fd0*/  VIADD R87, R92, 0xfffffc80 ;  /* 0xfffffc805c577836 */ /* 0x000fe20000000000 */
[----:B------:R-:W-:Y:S01]  /*0fe0*/  SEL R85, R84, R85, !P1 ;  /* 0x0000005554557207 */ /* 0x000fe20004800000 */
[C---:B------:R-:W-:Y:S01]  /*0ff0*/  VIADD R62, R92.reuse, 0x21 ;  /* 0x000000215c3e7836 */ /* 0x040fe20000000000 */
[----:B------:R-:W-:Y:S01]  /*1000*/  @P4 LOP3.LUT R151, R151, 0x400, RZ, 0xfc, !PT ;  /* 0x0000040097974812 */ /* 0x000fe200078efcff */
[----:B------:R-:W-:Y:S01]  /*1010*/  VIADD R89, R92, 0xfffffc81 ;  /* 0xfffffc815c597836 */ /* 0x000fe20000000000 */
[----:B------:R-:W-:Y:S01]  /*1020*/  SEL R86, R60, R87, !P1 ;  /* 0x000000573c567207 */ /* 0x000fe20004800000 */
[----:B------:R-:W-:Y:S01]  /*1030*/  IMAD R2, R2, 0x3a, RZ ;  /* 0x0000003a02027824 */ /* 0x000fe200078e02ff */
[----:B------:R-:W-:Y:S01]  /*1040*/  LOP3.LUT R151, R151, 0xfffffdff, RZ, 0xc0, !PT ;  /* 0xfffffdff97977812 */ /* 0x000fe200078ec0ff */
[----:B------:R-:W-:Y:S01]  /*1050*/  IMAD.HI.U32 R50, R50, -0x72c234f7, RZ ;  /* 0x8d3dcb0932327827 */ /* 0x000fe200078e00ff */
[----:B------:R-:W-:-:S02]  /*1060*/  SEL R15, R62, R89, !P1 ;  /* 0x000000593e0f7207 */ /* 0x000fc40004800000 */
[----:B------:R-:W-:Y:S01]  /*1070*/  LOP3.LUT P1, RZ, R49, UR5, RZ, 0xfc, !PT ;  /* 0x0000000531ff7c12 */ /* 0x000fe2000f82fcff */
[----:B------:R-:W-:Y:S01]  /*1080*/  IMAD.MOV R2, RZ, RZ, -R2 ;  /* 0x000000ffff027224 */ /* 0x000fe200078e0a02 */
[----:B------:R-:W-:Y:S01]  /*1090*/  LOP3.LUT R101, R53, 0xffff, RZ, 0xc0, !PT ;  /* 0x0000ffff35657812 */ /* 0x000fe200078ec0ff */
[----:B------:R-:W-:Y:S01]  /*10a0*/  IMAD R98, R98, 0x469f, RZ ;  /* 0x0000469f62627824 */ /* 0x000fe200078e02ff */
[----:B------:R-:W-:Y:S01]  /*10b0*/  PLOP3.LUT P0, PT, P0, P1, PT, 0xf2, 0x2f ;  /* 0x00000000002f781c */ /* 0x000fe20000703e72 */
[----:B------:R-:W-:Y:S01]  /*10c0*/  IMAD.HI.U32 R52, R52, -0x72c234f7, RZ ;  /* 0x8d3dcb0934347827 */ /* 0x000fe200078e00ff */
[----:B------:R-:W-:Y:S02]  /*10d0*/  PRMT R58, R2, 0x7710, RZ ;  /* 0x00007710023a7816 */ /* 0x000fe400000000ff */
[----:B------:R-:W-:Y:S01]  /*10e0*/  SHF.R.U32.HI R2, RZ, 0x5, R50 ;  /* 0x00000005ff027819 */ /* 0x000fe20000011632 */
[----:B------:R-:W-:Y:S01]  /*10f0*/  IMAD R101, R101, 0x469f, RZ ;  /* 0x0000469f65657824 */ /* 0x000fe200078e02ff */
[----:B------:R-:W-:Y:S01]  /*1100*/  SHF.R.U32.HI R97, RZ, 0x14, R98 ;  /* 0x00000014ff617819 */ /* 0x000fe20000011662 */
[----:B------:R-:W-:Y:S01]  /*1110*/  IMAD.IADD R50, R43, 0x1, R58 ;  /* 0x000000012b327824 */ /* 0x000fe200078e023a */
[----:B------:R-:W-:Y:S01]  /*1120*/  SHF.R.U32.HI R52, RZ, 0x5, R52 ;  /* 0x00000005ff347819 */ /* 0x000fe20000011634 */
[----:B------:R-:W-:Y:S01]  /*1130*/  VIADD R43, R2, UR4 ;  /* 0x00000004022b7c36 */ /* 0x000fe20008000000 */
[----:B------:R-:W-:Y:S01]  /*1140*/  SHF.R.U32.HI R100, RZ, 0x14, R101 ;  /* 0x00000014ff647819 */ /* 0x000fe20000011665 */
[----:B------:R-:W-:Y:S01]  /*1150*/  IMAD.HI.U32 R54, R54, -0x72c234f7, RZ ;  /* 0x8d3dcb0936367827 */ /* 0x000fe200078e00ff */
[----:B------:R-:W-:-:S02]  /*1160*/  LOP3.LUT R50, R50, 0xffff, RZ, 0xc0, !PT ;  /* 0x0000ffff32327812 */ /* 0x000fc400078ec0ff */
[----:B------:R-:W-:Y:S01]  /*1170*/  @P0 LOP3.LUT R151, R151, 0x200, RZ, 0xfc, !PT ;  /* 0x0000020097970812 */ /* 0x000fe200078efcff */
[----:B------:R-:W-:Y:S01]  /*1180*/  IMAD.HI.U32 R55, R55, -0x72c234f7, RZ ;  /* 0x8d3dcb0937377827 */ /* 0x000fe200078e00ff */
[----:B------:R-:W-:Y:S02]  /*1190*/  LOP3.LUT P0, RZ, R2, UR4, RZ, 0xfc, !PT ;  /* 0x0000000402ff7c12 */ /* 0x000fe4000f80fcff */
[----:B------:R-:W-:Y:S01]  /*11a0*/  PRMT R2, R97, 0x9910, RZ ;  /* 0x0000991061027816 */ /* 0x000fe200000000ff */
[----:B------:R-:W-:Y:S01]  /*11b0*/  IMAD.HI.U32 R63, R63, -0x72c234f7, RZ ;  /* 0x8d3dcb093f3f7827 */ /* 0x000fe200078e00ff */
[----:B------:R-:W-:Y:S02]  /*11c0*/  ISETP.GT.U32.OR P0, PT, R43, 0xe0, !P0 ;  /* 0x000000e02b00780c */ /* 0x000fe40004704470 */
[----:B------:R-:W-:Y:S01]  /*11d0*/  LOP3.LUT P1, RZ, R50, UR5, RZ, 0xfc, !PT ;  /* 0x0000000532ff7c12 */ /* 0x000fe2000f82fcff */
[----:B------:R-:W-:Y:S01]  /*11e0*/  IMAD R2, R2, 0x3a, RZ ;  /* 0x0000003a02027824 */ /* 0x000fe200078e02ff */
[----:B------:R-:W-:Y:S01]  /*11f0*/  LOP3.LUT R151, R151, 0xfffffeff, RZ, 0xc0, !PT ;  /* 0xfffffeff97977812 */ /* 0x000fe200078ec0ff */
[----:B------:R-:W-:Y:S01]  /*1200*/  IMAD.HI.U32 R71, R71, -0x72c234f7, RZ ;  /* 0x8d3dcb0947477827 */ /* 0x000fe200078e00ff */
[----:B------:R-:W-:-:S02]  /*1210*/  PLOP3.LUT P0, PT, P0, P1, PT, 0xf2, 0x2f ;  /* 0x00000000002f781c */ /* 0x000fc40000703e72 */
[----:B------:R-:W-:Y:S01]  /*1220*/  LOP3.LUT R103, R3, 0xffff, RZ, 0xc0, !PT ;  /* 0x0000ffff03677812 */ /* 0x000fe200078ec0ff */
[----:B------:R-:W-:Y:S01]  /*1230*/  IMAD.MOV R2, RZ, RZ, -R2 ;  /* 0x000000ffff027224 */ /* 0x000fe200078e0a02 */
[----:B------:R-:W-:Y:S01]  /*1240*/  SHF.R.U32.HI R54, RZ, 0x5, R54 ;  /* 0x00000005ff367819 */ /* 0x000fe20000011636 */
[----:B------:R-:W-:Y:S01]  /*1250*/  IMAD.HI.U32 R73, R73, -0x72c234f7, RZ ;  /* 0x8d3dcb0949497827 */ /* 0x000fe200078e00ff */
[----:B------:R-:W-:Y:S02]  /*1260*/  LOP3.LUT R105, R56, 0xffff, RZ, 0xc0, !PT ;  /* 0x0000ffff38697812 */ /* 0x000fe400078ec0ff */
[----:B------:R-:W-:Y:S01]  /*1270*/  PRMT R58, R2, 0x7710, RZ ;  /* 0x00007710023a7816 */ /* 0x000fe200000000ff */
[----:B------:R-:W-:Y:S01]  /*1280*/  VIADD R2, R52, UR4 ;  /* 0x0000000434027c36 */ /* 0x000fe20008000000 */
[----:B------:R-:W-:Y:S01]  /*1290*/  SHF.R.U32.HI R55, RZ, 0x5, R55 ;  /* 0x00000005ff377819 */ /* 0x000fe20000011637 */
[----:B------:R-:W-:Y:S01]  /*12a0*/  IMAD R103, R103, 0x469f, RZ ;  /* 0x0000469f67677824 */ /* 0x000fe200078e02ff */
[----:B------:R-:W-:Y:S01]  /*12b0*/  LOP3.LUT R107, R70, 0xffff, RZ, 0xc0, !PT ;  /* 0x0000ffff466b7812 */ /* 0x000fe200078ec0ff */
[----:B------:R-:W-:Y:S01]  /*12c0*/  IMAD.IADD R58, R51, 0x1, R58 ;  /* 0x00000001333a7824 */ /* 0x000fe200078e023a */
[----:B------:R-:W-:Y:S01]  /*12d0*/  @P0 LOP3.LUT R151, R151, 0x100, RZ, 0xfc, !PT ;  /* 0x0000010097970812 */ /* 0x000fe200078efcff */
[----:B------:R-:W-:Y:S01]  /*12e0*/  IMAD R105, R105, 0x469f, RZ ;  /* 0x0000469f69697824 */ /* 0x000fe200078e02ff */
[----:B------:R-:W-:Y:S01]  /*12f0*/  LOP3.LUT P0, RZ, R52, UR4, RZ, 0xfc, !PT ;  /* 0x0000000434ff7c12 */ /* 0x000fe2000f80fcff */
[----:B------:R-:W-:Y:S01]  /*1300*/  IMAD R107, R107, 0x469f, RZ ;  /* 0x0000469f6b6b7824 */ /* 0x000fe200078e02ff */
[----:B------:R-:W-:Y:S01]  /*1310*/  LOP3.LUT R58, R58, 0xffff, RZ, 0xc0, !PT ;  /* 0x0000ffff3a3a7812 */ /* 0x000fe200078ec0ff */
[----:B------:R-:W-:Y:S01]  /*1320*/  IMAD.HI.U32 R75, R75, -0x72c234f7, RZ ;  /* 0x8d3dcb094b4b7827 */ /* 0x000fe200078e00ff */
[----:B------:R-:W-:-:S02]  /*1330*/  ISETP.GT.U32.OR P0, PT, R2, 0xe0, !P0 ;  /* 0x000000e00200780c */ /* 0x000fc40004704470 */
[----:B------:R-:W-:Y:S01]  /*1340*/  PRMT R2, R100, 0x9910, RZ ;  /* 0x0000991064027816 */ /* 0x000fe200000000ff */
[----:B--2---:R-:W-:Y:S01]  /*1350*/  IMAD R6, R99, 0x20, R6 ;  /* 0x0000002063067824 */ /* 0x004fe200078e0206 */
[----:B------:R-:W-:Y:S01]  /*1360*/  LOP3.LUT P1, RZ, R58, UR5, RZ, 0xfc, !PT ;  /* 0x000000053aff7c12 */ /* 0x000fe2000f82fcff */
[----:B------:R-:W-:Y:S01]  /*1370*/  IMAD.HI.U32 R11, R11, -0x72c234f7, RZ ;  /* 0x8d3dcb090b0b7827 */ /* 0x000fe200078e00ff */
[----:B------:R-:W-:Y:S02]  /*1380*/  LOP3.LUT R151, R151, 0xffffff7f, RZ, 0xc0, !PT ;  /* 0xffffff7f97977812 */ /* 0x000fe400078ec0ff */
[----:B------:R-:W-:Y:S01]  /*1390*/  PLOP3.LUT P0, PT, P0, P1, PT, 0xf2, 0x2f ;  /* 0x00000000002f781c */ /* 0x000fe20000703e72 */
[----:B------:R-:W-:Y:S01]  /*13a0*/  IMAD R2, R2, 0x3a, RZ ;  /* 0x0000003a02027824 */ /* 0x000fe200078e02ff */
[----:B------:R-:W-:Y:S01]  /*13b0*/  SHF.R.U32.HI R102, RZ, 0x14, R103 ;  /* 0x00000014ff667819 */ /* 0x000fe20000011667 */
[----:B------:R-:W-:Y:S01]  /*13c0*/  IMAD.HI.U32 R10, R10, -0x72c234f7, RZ ;  /* 0x8d3dcb090a0a7827 */ /* 0x000fe200078e00ff */
[----:B------:R-:W-:-:S02]  /*13d0*/  SHF.R.U32.HI R104, RZ, 0x14, R105 ;  /* 0x00000014ff687819 */ /* 0x000fc40000011669 */
[----:B------:R-:W-:Y:S01]  /*13e0*/  SHF.R.U32.HI R63, RZ, 0x5, R63 ;  /* 0x00000005ff3f7819 */ /* 0x000fe2000001163f */
[----:B------:R-:W-:Y:S01]  /*13f0*/  IMAD.MOV R2, RZ, RZ, -R2 ;  /* 0x000000ffff027224 */ /* 0x000fe200078e0a02 */
[----:B------:R-:W-:Y:S01]  /*1400*/  SHF.R.U32.HI R106, RZ, 0x14, R107 ;  /* 0x00000014ff6a7819 */ /* 0x000fe2000001166b */
[----:B------:R-:W-:Y:S01]  /*1410*/  IMAD.HI.U32 R9, R9, -0x72c234f7, RZ ;  /* 0x8d3dcb0909097827 */ /* 0x000fe200078e00ff */
[----:B------:R-:W-:Y:S02]  /*1420*/  LOP3.LUT R109, R72, 0xffff, RZ, 0xc0, !PT ;  /* 0x0000ffff486d7812 */ /* 0x000fe400078ec0ff */
[----:B------:R-:W-:Y:S01]  /*1430*/  PRMT R2, R2, 0x7710, RZ ;  /* 0x0000771002027816 */ /* 0x000fe200000000ff */
[----:B------:R-:W-:Y:S01]  /*1440*/  IMAD.HI.U32 R8, R8, -0x72c234f7, RZ ;  /* 0x8d3dcb0908087827 */ /* 0x000fe200078e00ff */
[----:B------:R-:W-:Y:S02]  /*1450*/  @P0 LOP3.LUT R151, R151, 0x80, RZ, 0xfc, !PT ;  /* 0x0000008097970812 */ /* 0x000fe400078efcff */
[C---:B------:R-:W-:Y:S01]  /*1460*/  LOP3.LUT P0, RZ, R54.reuse, UR4, RZ, 0xfc, !PT ;  /* 0x0000000436ff7c12 */ /* 0x040fe2000f80fcff */
[----:B------:R-:W-:Y:S01]  /*1470*/  IMAD.IADD R57, R53, 0x1, R2 ;  /* 0x0000000135397824 */ /* 0x000fe200078e0202 */
[----:B------:R-:W-:Y:S01]  /*1480*/  LOP3.LUT R151, R151, 0xffffffbf, RZ, 0xc0, !PT ;  /* 0xffffffbf97977812 */ /* 0x000fe200078ec0ff */
[----:B------:R-:W-:Y:S01]  /*1490*/  VIADD R2, R54, UR4 ;  /* 0x0000000436027c36 */ /* 0x000fe20008000000 */
[----:B------:R-:W-:Y:S01]  /*14a0*/  SHF.R.U32.HI R71, RZ, 0x5, R71 ;  /* 0x00000005ff477819 */ /* 0x000fe20000011647 */
[----:B------:R-:W-:Y:S01]  /*14b0*/  IMAD R109, R109, 0x469f, RZ ;  /* 0x0000469f6d6d7824 */ /* 0x000fe200078e02ff */
[----:B------:R-:W-:Y:S01]  /*14c0*/  LOP3.LUT R57, R57, 0xffff, RZ, 0xc0, !PT ;  /* 0x0000ffff39397812 */ /* 0x000fe200078ec0ff */
[----:B------:R-:W-:Y:S01]  /*14d0*/  IMAD.HI.U32 R7, R7, -0x72c234f7, RZ ;  /* 0x8d3dcb0907077827 */ /* 0x000fe200078e00ff */
[----:B------:R-:W-:-:S02]  /*14e0*/  ISETP.GT.U32.OR P0, PT, R2, 0xe0, !P0 ;  /* 0x000000e00200780c */ /* 0x000fc40004704470 */
[----:B------:R-:W-:Y:S01]  /*14f0*/  PRMT R2, R102, 0x9910, RZ ;  /* 0x0000991066027816 */ /* 0x000fe200000000ff */
[----:B------:R-:W-:Y:S01]  /*1500*/  IMAD.HI.U32 R76, R76, -0x72c234f7, RZ ;  /* 0x8d3dcb094c4c7827 */ /* 0x000fe200078e00ff */
[----:B------:R-:W-:Y:S02]  /*1510*/  LOP3.LUT P1, RZ, R57, UR5, RZ, 0xfc, !PT ;  /* 0x0000000539ff7c12 */ /* 0x000fe4000f82fcff */
[----:B------:R-:W-:Y:S01]  /*1520*/  SHF.R.U32.HI R108, RZ, 0x14, R109 ;  /* 0x00000014ff6c7819 */ /* 0x000fe2000001166d */
[----:B------:R-:W-:Y:S01]  /*1530*/  IMAD R2, R2, 0x3a, RZ ;  /* 0x0000003a02027824 */ /* 0x000fe200078e02ff */
[----:B------:R-:W-:Y:S01]  /*1540*/  PLOP3.LUT P0, PT, P0, P1, PT, 0xf2, 0x2f ;  /* 0x00000000002f781c */ /* 0x000fe20000703e72 */
[----:B------:R-:W-:Y:S01]  /*1550*/  IMAD.HI.U32 R16, R16, -0x72c234f7, RZ ;  /* 0x8d3dcb0910107827 */ /* 0x000fe200078e00ff */
[----:B------:R-:W-:Y:S02]  /*1560*/  LOP3.LUT R111, R74, 0xffff, RZ, 0xc0, !PT ;  /* 0x0000ffff4a6f7812 */ /* 0x000fe400078ec0ff */
[----:B------:R-:W-:Y:S01]  /*1570*/  SHF.R.U32.HI R73, RZ, 0x5, R73 ;  /* 0x00000005ff497819 */ /* 0x000fe20000011649 */
[----:B------:R-:W-:Y:S01]  /*1580*/  IMAD.MOV R2, RZ, RZ, -R2 ;  /* 0x000000ffff027224 */ /* 0x000fe200078e0a02 */
[----:B------:R-:W-:Y:S01]  /*1590*/  LOP3.LUT R91, R84, 0xffff, RZ, 0xc0, !PT ;  /* 0x0000ffff545b7812 */ /* 0x000fe200078ec0ff */
[----:B------:R-:W-:Y:S01]  /*15a0*/  IMAD R111, R111, 0x469f, RZ ;  /* 0x0000469f6f6f7824 */ /* 0x000fe200078e02ff */
[----:B------:R-:W-:Y:S01]  /*15b0*/  SHF.R.U32.HI R75, RZ, 0x5, R75 ;  /* 0x00000005ff4b7819 */ /* 0x000fe2000001164b */
[----:B------:R-:W-:Y:S01]  /*15c0*/  IMAD.HI.U32 R14, R14, -0x72c234f7, RZ ;  /* 0x8d3dcb090e0e7827 */ /* 0x000fe200078e00ff */
[----:B------:R-:W-:-:S02]  /*15d0*/  PRMT R54, R2, 0x7710, RZ ;  /* 0x0000771002367816 */ /* 0x000fc400000000ff */
[----:B------:R-:W-:Y:S01]  /*15e0*/  SHF.R.U32.HI R110, RZ, 0x14, R111 ;  /* 0x00000014ff6e7819 */ /* 0x000fe2000001166f */
[----:B------:R-:W-:Y:S01]  /*15f0*/  VIADD R2, R55, UR4 ;  /* 0x0000000437027c36 */ /* 0x000fe20008000000 */
[----:B------:R-:W-:Y:S01]  /*1600*/  @P0 LOP3.LUT R151, R151, 0x40, RZ, 0xfc, !PT ;  /* 0x0000004097970812 */ /* 0x000fe200078efcff */
[----:B------:R-:W-:Y:S01]  /*1610*/  IMAD.IADD R54, R3, 0x1, R54 ;  /* 0x0000000103367824 */ /* 0x000fe200078e0236 */
[----:B------:R-:W-:Y:S01]  /*1620*/  LOP3.LUT P0, RZ, R55, UR4, RZ, 0xfc, !PT ;  /* 0x0000000437ff7c12 */ /* 0x000fe2000f80fcff */
[----:B------:R-:W-:Y:S01]  /*1630*/  IMAD R91, R91, 0x469f, RZ ;  /* 0x0000469f5b5b7824 */ /* 0x000fe200078e02ff */
[----:B------:R-:W-:Y:S01]  /*1640*/  LOP3.LUT R151, R151, 0xffffffdf, RZ, 0xc0, !PT ;  /* 0xffffffdf97977812 */ /* 0x000fe200078ec0ff */
[----:B------:R-:W-:Y:S01]  /*1650*/  IMAD.HI.U32 R13, R13, -0x72c234f7, RZ ;  /* 0x8d3dcb090d0d7827 */ /* 0x000fe200078e00ff */
[----:B------:R-:W-:Y:S02]  /*1660*/  LOP3.LUT R54, R54, 0xffff, RZ, 0xc0, !PT ;  /* 0x0000ffff36367812 */ /* 0x000fe400078ec0ff */
[----:B------:R-:W-:Y:S01]  /*1670*/  ISETP.GT.U32.OR P0, PT, R2, 0xe0, !P0 ;  /* 0x000000e00200780c */ /* 0x000fe20004704470 */
[----:B------:R-:W-:Y:S01]  /*1680*/  IMAD.HI.U32 R15, R15, -0x72c234f7, RZ ;  /* 0x8d3dcb090f0f7827 */ /* 0x000fe200078e00ff */
[----:B------:R-:W-:-:S02]  /*1690*/  LOP3.LUT P1, RZ, R54, UR5, RZ, 0xfc, !PT ;  /* 0x0000000536ff7c12 */ /* 0x000fc4000f82fcff */
[----:B------:R-:W-:Y:S01]  /*16a0*/  PRMT R2, R104, 0x9910, RZ ;  /* 0x0000991068027816 */ /* 0x000fe200000000ff */
[----:B------:R-:W-:Y:S01]  /*16b0*/  IMAD.HI.U32 R12, R12, -0x72c234f7, RZ ;  /* 0x8d3dcb090c0c7827 */ /* 0x000fe200078e00ff */
[----:B------:R-:W-:Y:S02]  /*16c0*/  PLOP3.LUT P0, PT, P0, P1, PT, 0xf2, 0x2f ;  /* 0x00000000002f781c */ /* 0x000fe40000703e72 */
[----:B------:R-:W-:Y:S01]  /*16d0*/  SHF.R.U32.HI R87, RZ, 0x14, R91 ;  /* 0x00000014ff577819 */ /* 0x000fe2000001165b */
[----:B------:R-:W-:Y:S01]  /*16e0*/  IMAD R2, R2, 0x3a, RZ ;  /* 0x0000003a02027824 */ /* 0x000fe200078e02ff */
[----:B------:R-:W-:Y:S01]  /*16f0*/  LOP3.LUT R0, R0, 0x7fffffff, RZ, 0xc0, !PT ;  /* 0x7fffffff00007812 */ /* 0x000fe200078ec0ff */
[C---:B------:R-:W-:Y:S01]  /*1700*/  IMAD R34, R99.reuse, 0x20, R34 ;  /* 0x0000002063227824 */ /* 0x040fe200078e0222 */
[----:B------:R-:W-:Y:S01]  /*1710*/  SHF.R.U32.HI R11, RZ, 0x5, R11 ;  /* 0x00000005ff0b7819 */ /* 0x000fe2000001160b */
[----:B------:R-:W-:Y:S01]  /*1720*/  IMAD.MOV R2, RZ, RZ, -R2 ;  /* 0x000000ffff027224 */ /* 0x000fe200078e0a02 */
[----:B------:R-:W-:Y:S01]  /*1730*/  SHF.R.U32.HI R10, RZ, 0x5, R10 ;  /* 0x00000005ff0a7819 */ /* 0x000fe2000001160a */
[C---:B------:R-:W-:Y:S01]  /*1740*/  IMAD R36, R99.reuse, 0x2, R93 ;  /* 0x0000000263247824 */ /* 0x040fe200078e025d */
[----:B------:R-:W-:Y:S01]  /*1750*/  SHF.R.U32.HI R9, RZ, 0x5, R9 ;  /* 0x00000005ff097819 */ /* 0x000fe20000011609 */
[----:B------:R-:W-:Y:S01]  /*1760*/  IMAD R30, R99, 0x20, R30 ;  /* 0x00000020631e7824 */ /* 0x000fe200078e021e */
[----:B------:R-:W-:Y:S01]  /*1770*/  PRMT R3, R2, 0x7710, RZ ;  /* 0x0000771002037816 */ /* 0x000fe200000000ff */
[----:B------:R-:W-:Y:S01]  /*1780*/  VIADD R2, R63, UR4 ;  /* 0x000000043f027c36 */ /* 0x000fe20008000000 */
[----:B------:R-:W-:Y:S01]  /*1790*/  @P0 LOP3.LUT R151, R151, 0x20, RZ, 0xfc, !PT ;  /* 0x0000002097970812 */ /* 0x000fe200078efcff */
[----:B------:R-:W-:Y:S01]  /*17a0*/  IMAD R18, R99, 0x20, R18 ;  /* 0x0000002063127824 */ /* 0x000fe200078e0212 */
[----:B------:R-:W-:Y:S01]  /*17b0*/  LOP3.LUT P0, RZ, R63, UR4, RZ, 0xfc, !PT ;  /* 0x000000043fff7c12 */ /* 0x000fe2000f80fcff */
[----:B------:R-:W-:Y:S01]  /*17c0*/  IMAD.IADD R56, R56, 0x1, R3 ;  /* 0x0000000138387824 */ /* 0x000fe200078e0203 */
[----:B------:R-:W-:Y:S01]  /*17d0*/  LOP3.LUT R151, R151, 0xffffffef, RZ, 0xc0, !PT ;  /* 0xffffffef97977812 */ /* 0x000fe200078ec0ff */
[----:B------:R-:W-:Y:S01]  /*17e0*/  IMAD.HI.U32 R63, R85, -0x72c234f7, RZ ;  /* 0x8d3dcb09553f7827 */ /* 0x000fe200078e00ff */
[----:B------:R-:W-:-:S02]  /*17f0*/  ISETP.GT.U32.OR P0, PT, R2, 0xe0, !P0 ;  /* 0x000000e00200780c */ /* 0x000fc40004704470 */
[----:B------:R-:W-:Y:S01]  /*1800*/  PRMT R2, R106, 0x9910, RZ ;  /* 0x000099106a027816 */ /* 0x000fe200000000ff */
[C---:B------:R-:W-:Y:S01]  /*1810*/  IMAD R22, R99.reuse, 0x20, R22 ;  /* 0x0000002063167824 */ /* 0x040fe200078e0216 */
[----:B------:R-:W-:Y:S01]  /*1820*/  LOP3.LUT R56, R56, 0xffff, RZ, 0xc0, !PT ;  /* 0x0000ffff38387812 */ /* 0x000fe200078ec0ff */
[C---:B------:R-:W-:Y:S01]  /*1830*/  IMAD R24, R99.reuse, 0x20, R24 ;  /* 0x0000002063187824 */ /* 0x040fe200078e0218 */
[----:B------:R-:W-:Y:S01]  /*1840*/  SHF.R.U32.HI R63, RZ, 0x5, R63 ;  /* 0x00000005ff3f7819 */ /* 0x000fe2000001163f */
[----:B------:R-:W-:Y:S01]  /*1850*/  IMAD R2, R2, 0x3a, RZ ;  /* 0x0000003a02027824 */ /* 0x000fe200078e02ff */
[----:B------:R-:W-:Y:S01]  /*1860*/  LOP3.LUT P1, RZ, R56, UR5, RZ, 0xfc, !PT ;  /* 0x0000000538ff7c12 */ /* 0x000fe2000f82fcff */
[C---:B------:R-:W-:Y:S01]  /*1870*/  IMAD R38, R99.reuse, 0x20, R38 ;  /* 0x0000002063267824 */ /* 0x040fe200078e0226 */
[----:B------:R-:W-:Y:S01]  /*1880*/  SHF.R.U32.HI R8, RZ, 0x5, R8 ;  /* 0x00000005ff087819 */ /* 0x000fe20000011608 */
[----:B------:R-:W-:Y:S01]  /*1890*/  IMAD.MOV R2, RZ, RZ, -R2 ;  /* 0x000000ffff027224 */ /* 0x000fe200078e0a02 */
[----:B------:R-:W-:Y:S01]  /*18a0*/  PLOP3.LUT P0, PT, P0, P1, PT, 0xf2, 0x2f ;  /* 0x00000000002f781c */ /* 0x000fe20000703e72 */
[C---:B------:R-:W-:Y:S01]  /*18b0*/  IMAD R95, R99.reuse, 0x20, R95 ;  /* 0x00000020635f7824 */ /* 0x040fe200078e025f */
[----:B------:R-:W-:Y:S01]  /*18c0*/  SHF.R.U32.HI R7, RZ, 0x5, R7 ;  /* 0x00000005ff077819 */ /* 0x000fe20000011607 */
[----:B------:R-:W-:Y:S01]  /*18d0*/  IMAD R97, R99, 0x20, R97 ;  /* 0x0000002063617824 */ /* 0x000fe200078e0261 */
[----:B------:R-:W-:Y:S01]  /*18e0*/  PRMT R55, R2, 0x7710, RZ ;  /* 0x0000771002377816 */ /* 0x000fe200000000ff */
[----:B------:R-:W-:Y:S01]  /*18f0*/  VIADD R2, R71, UR4 ;  /* 0x0000000447027c36 */ /* 0x000fe20008000000 */
[----:B------:R-:W-:Y:S01]  /*1900*/  SHF.R.U32.HI R76, RZ, 0x5, R76 ;  /* 0x00000005ff4c7819 */ /* 0x000fe2000001164c */
[C---:B------:R-:W-:Y:S01]  /*1910*/  IMAD R100, R99.reuse, 0x20, R100 ;  /* 0x0000002063647824 */ /* 0x040fe200078e0264 */
[----:B------:R-:W-:Y:S01]  /*1920*/  SHF.R.U32.HI R16, RZ, 0x5, R16 ;  /* 0x00000005ff107819 */ /* 0x000fe20000011610 */
[----:B------:R-:W-:Y:S01]  /*1930*/  IMAD.IADD R55, R70, 0x1, R55 ;  /* 0x0000000146377824 */ /* 0x000fe200078e0237 */
[----:B------:R-:W-:Y:S01]  /*1940*/  SHF.R.U32.HI R14, RZ, 0x5, R14 ;  /* 0x00000005ff0e7819 */ /* 0x000fe2000001160e */
[C---:B------:R-:W-:Y:S01]  /*1950*/  IMAD R102, R99.reuse, 0x20, R102 ;  /* 0x0000002063667824 */ /* 0x040fe200078e0266 */
[----:B------:R-:W-:Y:S01]  /*1960*/  SHF.R.U32.HI R13, RZ, 0x5, R13 ;  /* 0x00000005ff0d7819 */ /* 0x000fe2000001160d */
[----:B------:R-:W-:Y:S01]  /*1970*/  IMAD R104, R99, 0x20, R104 ;  /* 0x0000002063687824 */ /* 0x000fe200078e0268 */
[----:B------:R-:W-:Y:S01]  /*1980*/  @P0 LOP3.LUT R151, R151, 0x10, RZ, 0xfc, !PT ;  /* 0x0000001097970812 */ /* 0x000fe200078efcff */
[----:B------:R-:W-:Y:S01]  /*1990*/  IMAD R106, R99, 0x20, R106 ;  /* 0x00000020636a7824 */ /* 0x000fe200078e026a */
[----:B------:R-:W-:Y:S01]  /*19a0*/  LOP3.LUT R55, R55, 0xffff, RZ, 0xc0, !PT ;  /* 0x0000ffff37377812 */ /* 0x000fe200078ec0ff */
[----:B------:R-:W-:Y:S01]  /*19b0*/  IMAD R93, R93, 0xc400, RZ ;  /* 0x0000c4005d5d7824 */ /* 0x000fe200078e02ff */
[----:B------:R-:W-:Y:S01]  /*19c0*/  LOP3.LUT P0, RZ, R71, UR4, RZ, 0xfc, !PT ;  /* 0x0000000447ff7c12 */ /* 0x000fe2000f80fcff */
[----:B------:R-:W-:Y:S01]  /*19d0*/  VIADD R40, R40, UR5 ;  /* 0x0000000528287c36 */ /* 0x000fe20008000000 */
[----:B------:R-:W-:Y:S01]  /*19e0*/  LOP3.LUT P1, RZ, R55, UR5, RZ, 0xfc, !PT ;  /* 0x0000000537ff7c12 */ /* 0x000fe2000f82fcff */
[----:B------:R-:W-:Y:S01]  /*19f0*/  VIADD R49, R49, UR5 ;  /* 0x0000000531317c36 */ /* 0x000fe20008000000 */
[----:B------:R-:W-:Y:S01]  /*1a00*/  ISETP.GT.U32.OR P0, PT, R2, 0xe0, !P0 ;  /* 0x000000e00200780c */ /* 0x000fe20004704470 */
[----:B------:R-:W-:Y:S01]  /*1a10*/  VIADD R50, R50, UR5 ;  /* 0x0000000532327c36 */ /* 0x000fe20008000000 */
[----:B------:R-:W-:Y:S01]  /*1a20*/  PRMT R2, R108, 0x9910, RZ ;  /* 0x000099106c027816 */ /* 0x000fe200000000ff */
[----:B------:R-:W-:Y:S01]  /*1a30*/  IMAD R108, R99, 0x20, R108 ;  /* 0x00000020636c7824 */ /* 0x000fe200078e026c */
[----:B------:R-:W-:Y:S01]  /*1a40*/  PLOP3.LUT P0, PT, P0, P1, PT, 0xf2, 0x2f ;  /* 0x00000000002f781c */ /* 0x000fe20000703e72 */
[----:B------:R-:W-:Y:S01]  /*1a50*/  VIADD R58, R58, UR5 ;  /* 0x000000053a3a7c36 */ /* 0x000fe20008000000 */
[----:B------:R-:W-:Y:S01]  /*1a60*/  LOP3.LUT R151, R151, 0xfffffff7, RZ, 0xc0, !PT ;  /* 0xfffffff797977812 */ /* 0x000fe200078ec0ff */
[----:B------:R-:W-:Y:S01]  /*1a70*/  IMAD R2, R2, 0x3a, RZ ;  /* 0x0000003a02027824 */ /* 0x000fe200078e02ff */
[----:B------:R-:W-:Y:S01]  /*1a80*/  SHF.R.U32.HI R78, RZ, 0x18, R78 ;  /* 0x00000018ff4e7819 */ /* 0x000fe2000001164e */
[----:B------:R-:W-:Y:S01]  /*1a90*/  VIADD R57, R57, UR5 ;  /* 0x0000000539397c36 */ /* 0x000fe20008000000 */
[----:B------:R-:W-:Y:S01]  /*1aa0*/  ISETP.GT.U32.AND P2, PT, R38, 0x7f, PT ;  /* 0x0000007f2600780c */ /* 0x000fe20003f44070 */
[----:B------:R-:W-:Y:S01]  /*1ab0*/  IMAD.MOV R2, RZ, RZ, -R2 ;  /* 0x000000ffff027224 */ /* 0x000fe200078e0a02 */
[----:B------:R-:W-:Y:S01]  /*1ac0*/  SHF.R.U32.HI R96, RZ, 0x18, R96 ;  /* 0x00000018ff607819 */ /* 0x000fe20000011660 */
[----:B------:R-:W-:Y:S01]  /*1ad0*/  IMAD R78, R99, 0x2, R78 ;  /* 0x00000002634e7824 */ /* 0x000fe200078e024e */
[----:B------:R-:W-:Y:S01]  /*1ae0*/  SHF.R.U32.HI R98, RZ, 0x18, R98 ;  /* 0x00000018ff627819 */ /* 0x000fe20000011662 */
[----:B------:R-:W-:Y:S01]  /*1af0*/  VIADD R54, R54, UR5 ;  /* 0x0000000536367c36 */ /* 0x000fe20008000000 */
        /* <DEDUP_REMOVED lines=10> */
[----:B------:R-:W-:Y:S01]  /*1ba0*/  IMAD.HI.U32 R72, R81, -0x72c234f7, RZ ;  /* 0x8d3dcb0951487827 */ /* 0x000fe200078e00ff */
[----:B------:R-:W-:Y:S02]  /*1bb0*/  LOP3.LUT R53, R53, 0xffff, RZ, 0xc0, !PT ;  /* 0x0000ffff35357812 */ /* 0x000fe400078ec0ff */
[----:B------:R-:W-:Y:S01]  /*1bc0*/  SHF.R.U32.HI R73, RZ, 0x5, R73 ;  /* 0x00000005ff497819 */ /* 0x000fe20000011649 */
[----:B------:R-:W-:Y:S01]  /*1bd0*/  IMAD R2, R2, 0x3a, RZ ;  /* 0x0000003a02027824 */ /* 0x000fe200078e02ff */
[----:B------:R-:W-:Y:S01]  /*1be0*/  LOP3.LUT P1, RZ, R53, UR5, RZ, 0xfc, !PT ;  /* 0x0000000535ff7c12 */ /* 0x000fe2000f82fcff */
[C---:B------:R-:W-:Y:S01]  /*1bf0*/  IMAD R98, R99.reuse, 0x2, R98 ;  /* 0x0000000263627824 */ /* 0x040fe200078e0262 */
[----:B------:R-:W-:Y:S01]  /*1c00*/  SHF.R.U32.HI R72, RZ, 0x5, R72 ;  /* 0x00000005ff487819 */ /* 0x000fe20000011648 */
[----:B------:R-:W-:Y:S01]  /*1c10*/  IMAD.MOV R2, RZ, RZ, -R2 ;  /* 0x000000ffff027224 */ /* 0x000fe200078e0a02 */
[----:B------:R-:W-:Y:S01]  /*1c20*/  PLOP3.LUT P0, PT, P0, P1, PT, 0xf2, 0x2f ;  /* 0x00000000002f781c */ /* 0x000fe20000703e72 */
[----:B------:R-:W-:Y:S01]  /*1c30*/  IMAD R110, R99, 0x20, R110 ;  /* 0x00000020636e7824 */ /* 0x000fe200078e026e */
[----:B------:R-:W-:Y:S01]  /*1c40*/  SHF.R.U32.HI R80, RZ, 0x18, R5 ;  /* 0x00000018ff507819 */ /* 0x000fe20000011605 */
[----:B------:R-:W-:Y:S01]  /*1c50*/  VIADD R56, R56, UR5 ;  /* 0x0000000538387c36 */ /* 0x000fe20008000000 */
[----:B------:R-:W-:Y:S01]  /*1c60*/  PRMT R51, R2, 0x7710, RZ ;  /* 0x0000771002337816 */ /* 0x000fe200000000ff */
[----:B------:R-:W-:-:S02]  /*1c70*/  VIADD R2, R75, UR4 ;  /* 0x000000044b027c36 */ /* 0x000fc40008000000 */
[----:B------:R-:W-:Y:S02]  /*1c80*/  IMAD R80, R99, 0x2, R80 ;  /* 0x0000000263507824 */ /* 0x000fe400078e0250 */
[----:B------:R-:W-:Y:S02]  /*1c90*/  IMAD.IADD R51, R74, 0x1, R51 ;  /* 0x000000014a337824 */ /* 0x000fe400078e0233 */
[----:B------:R-:W-:Y:S02]  /*1ca0*/  IMAD.HI.U32 R74, R79, -0x72c234f7, RZ ;  /* 0x8d3dcb094f4a7827 */ /* 0x000fe400078e00ff */
[----:B------:R-:W-:Y:S02]  /*1cb0*/  @P0 LOP3.LUT R151, R151, 0x4, RZ, 0xfc, !PT ;  /* 0x0000000497970812 */ /* 0x000fe400078efcff */
[----:B------:R-:W-:Y:S01]  /*1cc0*/  LOP3.LUT R51, R51, 0xffff, RZ, 0xc0, !PT ;  /* 0x0000ffff33337812 */ /* 0x000fe200078ec0ff */
[----:B------:R-:W-:Y:S01]  /*1cd0*/  VIADD R55, R55, UR5 ;  /* 0x0000000537377c36 */ /* 0x000fe20008000000 */
[----:B------:R-:W-:Y:S01]  /*1ce0*/  LOP3.LUT P0, RZ, R75, UR4, RZ, 0xfc, !PT ;  /* 0x000000044bff7c12 */ /* 0x000fe2000f80fcff */
[----:B------:R-:W-:Y:S01]  /*1cf0*/  IMAD.HI.U32 R75, R77, -0x72c234f7, RZ ;  /* 0x8d3dcb094d4b7827 */ /* 0x000fe200078e00ff */
[----:B------:R-:W-:-:S02]  /*1d00*/  LOP3.LUT P1, RZ, R51, UR5, RZ, 0xfc, !PT ;  /* 0x0000000533ff7c12 */ /* 0x000fc4000f82fcff */
        /* <DEDUP_REMOVED lines=10> */
[----:B------:R-:W-:Y:S01]  /*1db0*/  SHF.R.U32.HI R74, RZ, 0x5, R74 ;  /* 0x00000005ff4a7819 */ /* 0x000fe2000001164a */
[----:B------:R-:W-:-:S05]  /*1dc0*/  IMAD.MOV R2, RZ, RZ, -R2 ;  /* 0x000000ffff027224 */ /* 0x000fca00078e0a02 */
[----:B------:R-:W-:Y:S01]  /*1dd0*/  PRMT R3, R2, 0x7710, RZ ;  /* 0x0000771002037816 */ /* 0x000fe200000000ff */
[----:B------:R-:W-:Y:S01]  /*1de0*/  VIADD R2, R63, UR4 ;  /* 0x000000043f027c36 */ /* 0x000fe20008000000 */
[----:B------:R-:W-:Y:S02]  /*1df0*/  @P0 LOP3.LUT R151, R151, 0x2, RZ, 0xfc, !PT ;  /* 0x0000000297970812 */ /* 0x000fe400078efcff */
[----:B------:R-:W-:Y:S01]  /*1e00*/  LOP3.LUT P0, RZ, R63, UR4, RZ, 0xfc, !PT ;  /* 0x000000043fff7c12 */ /* 0x000fe2000f80fcff */
[----:B------:R-:W-:Y:S01]  /*1e10*/  IMAD.IADD R52, R84, 0x1, R3 ;  /* 0x0000000154347824 */ /* 0x000fe200078e0203 */
[----:B------:R-:W-:Y:S02]  /*1e20*/  LOP3.LUT R151, R151, 0xfffffffe, RZ, 0xc0, !PT ;  /* 0xfffffffe97977812 */ /* 0x000fe400078ec0ff */
[----:B------:R-:W-:Y:S02]  /*1e30*/  ISETP.GT.U32.OR P0, PT, R2, 0xe0, !P0 ;  /* 0x000000e00200780c */ /* 0x000fe40004704470 */
[----:B------:R-:W0:Y:S01]  /*1e40*/  S2R R2, SR_TID.X ;  /* 0x0000000000027919 */ /* 0x000e220000002100 */
[----:B------:R-:W-:-:S04]  /*1e50*/  LOP3.LUT R52, R52, 0xffff, RZ, 0xc0, !PT ;  /* 0x0000ffff34347812 */ /* 0x000fc800078ec0ff */
[----:B------:R-:W-:-:S04]  /*1e60*/  LOP3.LUT P1, RZ, R52, UR5, RZ, 0xfc, !PT ;  /* 0x0000000534ff7c12 */ /* 0x000fc8000f82fcff */
[----:B------:R-:W-:-:S13]  /*1e70*/  PLOP3.LUT P0, PT, P0, P1, PT, 0xf2, 0x2f ;  /* 0x00000000002f781c */ /* 0x000fda0000703e72 */
[----:B------:R-:W-:Y:S01]  /*1e80*/  @P0 LOP3.LUT R151, R151, 0x1, RZ, 0xfc, !PT ;  /* 0x0000000197970812 */ /* 0x000fe200078efcff */
[----:B0-----:R-:W-:-:S04]  /*1e90*/  IMAD R3, R2, 0x22, RZ ;  /* 0x0000002202037824 */ /* 0x001fc800078e02ff */
[----:B------:R-:W-:-:S05]  /*1ea0*/  VIADD R70, R3, 0x20 ;  /* 0x0000002003467836 */ /* 0x000fca0000000000 */
[----:B------:R-:W-:-:S05]  /*1eb0*/  LOP3.LUT R88, R70, 0xffff, RZ, 0xc0, !PT ;  /* 0x0000ffff46587812 */ /* 0x000fca00078ec0ff */
[----:B------:R-:W-:-:S05]  /*1ec0*/  IMAD R88, R88, 0x469f, RZ ;  /* 0x0000469f58587824 */ /* 0x000fca00078e02ff */
[--C-:B------:R-:W-:Y:S02]  /*1ed0*/  SHF.R.U32.HI R90, RZ, 0x14, R88.reuse ;  /* 0x00000014ff5a7819 */ /* 0x100fe40000011658 */
[----:B------:R-:W-:Y:S02]  /*1ee0*/  SHF.R.U32.HI R88, RZ, 0x18, R88 ;  /* 0x00000018ff587819 */ /* 0x000fe40000011658 */
[----:B------:R-:W-:-:S05]  /*1ef0*/  PRMT R43, R90, 0x9910, RZ ;  /* 0x000099105a2b7816 */ /* 0x000fca00000000ff */
[----:B------:R-:W-:-:S04]  /*1f00*/  IMAD R43, R43, 0x3a, RZ ;  /* 0x0000003a2b2b7824 */ /* 0x000fc800078e02ff */
[----:B------:R-:W-:Y:S02]  /*1f10*/  IMAD.MOV R71, RZ, RZ, -R43 ;  /* 0x000000ffff477224 */ /* 0x000fe400078e0a2b */
[----:B------:R-:W-:-:S03]  /*1f20*/  IMAD.HI.U32 R43, R86, -0x72c234f7, RZ ;  /* 0x8d3dcb09562b7827 */ /* 0x000fc600078e00ff */
[----:B------:R-:W-:Y:S02]  /*1f30*/  PRMT R71, R71, 0x7710, RZ ;  /* 0x0000771047477816 */ /* 0x000fe400000000ff */
[----:B------:R-:W-:-:S03]  /*1f40*/  SHF.R.U32.HI R43, RZ, 0x5, R43 ;  /* 0x00000005ff2b7819 */ /* 0x000fc6000001162b */
[----:B------:R-:W-:Y:S01]  /*1f50*/  IMAD.IADD R71, R70, 0x1, R71 ;  /* 0x0000000146477824 */ /* 0x000fe200078e0247 */
[C---:B------:R-:W-:Y:S01]  /*1f60*/  LOP3.LUT P0, RZ, R43.reuse, UR4, RZ, 0xfc, !PT ;  /* 0x000000042bff7c12 */ /* 0x040fe2000f80fcff */
[----:B------:R-:W-:-:S03]  /*1f70*/  VIADD R70, R43, UR4 ;  /* 0x000000042b467c36 */ /* 0x000fc60008000000 */
[----:B------:R-:W-:Y:S02]  /*1f80*/  LOP3.LUT R71, R71, 0xffff, RZ, 0xc0, !PT ;  /* 0x0000ffff47477812 */ /* 0x000fe400078ec0ff */
[----:B------:R-:W-:Y:S01]  /*1f90*/  ISETP.GT.U32.OR P0, PT, R70, 0xe0, !P0 ;  /* 0x000000e04600780c */ /* 0x000fe20004704470 */
[----:B------:R-:W-:Y:S01]  /*1fa0*/  VIADD R70, R75, UR4 ;  /* 0x000000044b467c36 */ /* 0x000fe20008000000 */
[----:B------:R-:W-:Y:S02]  /*1fb0*/  LOP3.LUT P1, RZ, R71, UR5, RZ, 0xfc, !PT ;  /* 0x0000000547ff7c12 */ /* 0x000fe4000f82fcff */
[----:B------:R-:W0:Y:S02]  /*1fc0*/  S2R R71, SR_TID.Z ;  /* 0x0000000000477919 */ /* 0x000e240000002300 */
[----:B------:R-:W-:-:S13]  /*1fd0*/  PLOP3.LUT P0, PT, P0, P1, PT, 0xf2, 0x2f ;  /* 0x00000000002f781c */ /* 0x000fda0000703e72 */
[----:B------:R-:W-:Y:S02]  /*1fe0*/  @P0 LOP3.LUT R0, R0, 0x80000000, RZ, 0xfc, !PT ;  /* 0x8000000000000812 */ /* 0x000fe400078efcff */
[----:B------:R-:W-:Y:S02]  /*1ff0*/  LOP3.LUT P0, RZ, R75, UR4, RZ, 0xfc, !PT ;  /* 0x000000044bff7c12 */ /* 0x000fe4000f80fcff */
[----:B------:R-:W-:Y:S02]  /*2000*/  LOP3.LUT R0, R0, 0xfffffdff, RZ, 0xc0, !PT ;  /* 0xfffffdff00007812 */ /* 0x000fe400078ec0ff */
[----:B------:R-:W-:Y:S01]  /*2010*/  ISETP.GT.U32.OR P0, PT, R70, 0xe0, !P0 ;  /* 0x000000e04600780c */ /* 0x000fe20004704470 */
[----:B------:R-:W-:Y:S02]  /*2020*/  VIADD R70, R74, UR4 ;  /* 0x000000044a467c36 */ /* 0x000fe40008000000 */
[----:B0-----:R-:W-:-:S10]  /*2030*/  IMAD R92, R71, 0x740, R92 ;  /* 0x00000740475c7824 */ /* 0x001fd400078e025c */
[----:B------:R-:W-:Y:S01]  /*2040*/  @P0 LOP3.LUT R0, R0, 0x200, RZ, 0xfc, !PT ;  /* 0x0000020000000812 */ /* 0x000fe200078efcff */
[----:B------:R-:W-:Y:S01]  /*2050*/  IMAD.HI.U32 R71, R82, -0x72c234f7, RZ ;  /* 0x8d3dcb0952477827 */ /* 0x000fe200078e00ff */
[----:B------:R-:W-:Y:S02]  /*2060*/  LOP3.LUT P0, RZ, R74, UR4, RZ, 0xfc, !PT ;  /* 0x000000044aff7c12 */ /* 0x000fe4000f80fcff */
[----:B------:R-:W-:Y:S02]  /*2070*/  LOP3.LUT R0, R0, 0xfffffbff, RZ, 0xc0, !PT ;  /* 0xfffffbff00007812 */ /* 0x000fe400078ec0ff */
[----:B------:R-:W-:Y:S01]  /*2080*/  ISETP.GT.U32.OR P0, PT, R70, 0xe0, !P0 ;  /* 0x000000e04600780c */ /* 0x000fe20004704470 */
[----:B------:R-:W-:Y:S01]  /*2090*/  VIADD R70, R73, UR4 ;  /* 0x0000000449467c36 */ /* 0x000fe20008000000 */
[----:B------:R-:W-:-:S11]  /*20a0*/  SHF.R.U32.HI R71, RZ, 0x5, R71 ;  /* 0x00000005ff477819 */ /* 0x000fd60000011647 */
[----:B------:R-:W-:Y:S02]  /*20b0*/  @P0 LOP3.LUT R0, R0, 0x400, RZ, 0xfc, !PT ;  /* 0x0000040000000812 */ /* 0x000fe400078efcff */
[----:B------:R-:W-:Y:S02]  /*20c0*/  LOP3.LUT P0, RZ, R73, UR4, RZ, 0xfc, !PT ;  /* 0x0000000449ff7c12 */ /* 0x000fe4000f80fcff */
[----:B------:R-:W-:Y:S02]  /*20d0*/  LOP3.LUT R0, R0, 0xfffff7ff, RZ, 0xc0, !PT ;  /* 0xfffff7ff00007812 */ /* 0x000fe400078ec0ff */
[----:B------:R-:W-:Y:S01]  /*20e0*/  ISETP.GT.U32.OR P0, PT, R70, 0xe0, !P0 ;  /* 0x000000e04600780c */ /* 0x000fe20004704470 */
[----:B------:R-:W-:-:S05]  /*20f0*/  IMAD.HI.U32 R70, R83, -0x72c234f7, RZ ;  /* 0x8d3dcb0953467827 */ /* 0x000fca00078e00ff */
[----:B------:R-:W-:-:S05]  /*2100*/  SHF.R.U32.HI R70, RZ, 0x5, R70 ;  /* 0x00000005ff467819 */ /* 0x000fca0000011646 */
[----:B------:R-:W-:Y:S02]  /*2110*/  VIADD R5, R70, UR4 ;  /* 0x0000000446057c36 */ /* 0x000fe40008000000 */
[----:B------:R-:W-:Y:S02]  /*2120*/  @P0 LOP3.LUT R0, R0, 0x800, RZ, 0xfc, !PT ;  /* 0x0000080000000812 */ /* 0x000fe400078efcff */
[----:B------:R-:W-:Y:S02]  /*2130*/  LOP3.LUT P0, RZ, R72, UR4, RZ, 0xfc, !PT ;  /* 0x0000000448ff7c12 */ /* 0x000fe4000f80fcff */
[----:B------:R-:W-:Y:S02]  /*2140*/  LOP3.LUT R0, R0, 0xffffefff, RZ, 0xc0, !PT ;  /* 0xffffefff00007812 */ /* 0x000fe400078ec0ff */
[----:B------:R-:W-:Y:S01]  /*2150*/  ISETP.GT.U32.OR P0, PT, R77, 0xe0, !P0 ;  /* 0x000000e04d00780c */ /* 0x000fe20004704470 */
[----:B------:R-:W-:-:S12]  /*2160*/  VIADD R77, R71, UR4 ;  /* 0x00000004474d7c36 */ /* 0x000fd80008000000 */
[----:B------:R-:W-:Y:S02]  /*2170*/  @P0 LOP3.LUT R0, R0, 0x1000, RZ, 0xfc, !PT ;  /* 0x0000100000000812 */ /* 0x000fe400078efcff */
[----:B------:R-:W-:Y:S02]  /*2180*/  LOP3.LUT P0, RZ, R71, UR4, RZ, 0xfc, !PT ;  /* 0x0000000447ff7c12 */ /* 0x000fe4000f80fcff */
[----:B------:R-:W-:Y:S02]  /*2190*/  LOP3.LUT R0, R0, 0xffffdfff, RZ, 0xc0, !PT ;  /* 0xffffdfff00007812 */ /* 0x000fe400078ec0ff */
[----:B------:R-:W-:Y:S02]  /*21a0*/  ISETP.GT.U32.OR P0, PT, R77, 0xe0, !P0 ;  /* 0x000000e04d00780c */ /* 0x000fe40004704470 */
[----:B------:R-:W-:-:S11]  /*21b0*/  SHF.R.U32.HI R77, RZ, 0x5, R15 ;  /* 0x00000005ff4d7819 */ /* 0x000fd6000001160f */
[----:B------:R-:W-:Y:S02]  /*21c0*/  @P0 LOP3.LUT R0, R0, 0x2000, RZ, 0xfc, !PT ;  /* 0x0000200000000812 */ /* 0x000fe400078efcff */
[----:B------:R-:W-:Y:S02]  /*21d0*/  LOP3.LUT P0, RZ, R70, UR4, RZ, 0xfc, !PT ;  /* 0x0000000446ff7c12 */ /* 0x000fe4000f80fcff */
[----:B------:R-:W-:Y:S02]  /*21e0*/  LOP3.LUT R0, R0, 0xffffbfff, RZ, 0xc0, !PT ;  /* 0xffffbfff00007812 */ /* 0x000fe400078ec0ff */
[----:B------:R-:W-:Y:S01]  /*21f0*/  ISETP.GT.U32.OR P0, PT, R5, 0xe0, !P0 ;  /* 0x000000e00500780c */ /* 0x000fe20004704470 */
[----:B------:R-:W-:-:S12]  /*2200*/  VIADD R5, R11, UR4 ;  /* 0x000000040b057c36 */ /* 0x000fd80008000000 */
[----:B------:R-:W-:Y:S02]  /*2210*/  @P0 LOP3.LUT R0, R0, 0x4000, RZ, 0xfc, !PT ;  /* 0x0000400000000812 */ /* 0x000fe400078efcff */
[----:B------:R-:W-:Y:S01]  /*2220*/  ISETP.GT.U32.AND P0, PT, R6, 0x7f, PT ;  /* 0x0000007f0600780c */ /* 0x000fe20003f04070 */
[----:B------:R-:W-:Y:S01]  /*2230*/  VIADD R6, R14, UR4 ;  /* 0x000000040e067c36 */ /* 0x000fe20008000000 */
[----:B------:R-:W-:Y:S02]  /*2240*/  LOP3.LUT R0, R0, 0xfdffffff, RZ, 0xc0, !PT ;  /* 0xfdffffff00007812 */ /* 0x000fe400078ec0ff */
[----:B------:R-:W-:-:S13]  /*2250*/  ISETP.GT.U32.OR P0, PT, R80, 0x7, P0 ;  /* 0x000000075000780c */ /* 0x000fda0000704470 */
        /* <DEDUP_REMOVED lines=21> */
[----:B------:R-:W-:Y:S01]  /*23b0*/  LOP3.LUT P0, RZ, R7, UR4, RZ, 0xfc, !PT ;  /* 0x0000000407ff7c12 */ /* 0x000fe2000f80fcff */
[----:B------:R-:W-:Y:S01]  /*23c0*/  VIADD R7, R13, UR4 ;  /* 0x000000040d077c36 */ /* 0x000fe20008000000 */
[----:B------:R-:W-:Y:S02]  /*23d0*/  LOP3.LUT R0, R0, 0xffdfffff, RZ, 0xc0, !PT ;  /* 0xffdfffff00007812 */ /* 0x000fe400078ec0ff */
[----:B------:R-:W-:Y:S01]  /*23e0*/  ISETP.GT.U32.OR P0, PT, R5, 0xe0, !P0 ;  /* 0x000000e00500780c */ /* 0x000fe20004704470 */
[----:B------:R-:W-:-:S12]  /*23f0*/  VIADD R5, R76, UR4 ;  /* 0x000000044c057c36 */ /* 0x000fd80008000000 */
[----:B------:R-:W-:Y:S02]  /*2400*/  @P0 LOP3.LUT R0, R0, 0x200000, RZ, 0xfc, !PT ;  /* 0x0020000000000812 */ /* 0x000fe400078efcff */
[----:B------:R-:W-:Y:S02]  /*2410*/  LOP3.LUT P0, RZ, R76, UR4, RZ, 0xfc, !PT ;  /* 0x000000044cff7c12 */ /* 0x000fe4000f80fcff */
[----:B------:R-:W-:Y:S02]  /*2420*/  LOP3.LUT R0, R0, 0xffefffff, RZ, 0xc0, !PT ;  /* 0xffefffff00007812 */ /* 0x000fe400078ec0ff */
[----:B------:R-:W-:Y:S01]  /*2430*/  ISETP.GT.U32.OR P0, PT, R5, 0xe0, !P0 ;  /* 0x000000e00500780c */ /* 0x000fe20004704470 */
[----:B------:R-:W-:Y:S01]  /*2440*/  VIADD R5, R16, UR4 ;  /* 0x0000000410057c36 */ /* 0x000fe20008000000 */
[----:B------:R-:W-:-:S05]  /*2450*/  SHF.R.U32.HI R76, RZ, 0x5, R12 ;  /* 0x00000005ff4c7819 */ /* 0x000fca000001160c */
[----:B------:R-:W-:-:S06]  /*2460*/  VIADD R8, R76, UR4 ;  /* 0x000000044c087c36 */ /* 0x000fcc0008000000 */
[----:B------:R-:W-:Y:S02]  /*2470*/  @P0 LOP3.LUT R0, R0, 0x100000, RZ, 0xfc, !PT ;  /* 0x0010000000000812 */ /* 0x000fe400078efcff */
[----:B------:R-:W-:Y:S02]  /*2480*/  LOP3.LUT P0, RZ, R16, UR4, RZ, 0xfc, !PT ;  /* 0x0000000410ff7c12 */ /* 0x000fe4000f80fcff */
[----:B------:R-:W-:Y:S02]  /*2490*/  LOP3.LUT R0, R0, 0xfff7ffff, RZ, 0xc0, !PT ;  /* 0xfff7ffff00007812 */ /* 0x000fe400078ec0ff */
[----:B------:R-:W-:Y:S02]  /*24a0*/  ISETP.GT.U32.OR P0, PT, R5, 0xe0, !P0 ;  /* 0x000000e00500780c */ /* 0x000fe40004704470 */
[----:B------:R-:W0:Y:S11]  /*24b0*/  S2R R5, SR_TID.Z ;  /* 0x0000000000057919 */ /* 0x000e360000002300 */
[----:B------:R-:W-:-:S02]  /*24c0*/  @P0 LOP3.LUT R0, R0, 0x80000, RZ, 0xfc, !PT ;  /* 0x0008000000000812 */ /* 0x000fc400078efcff */
[----:B------:R-:W-:Y:S02]  /*24d0*/  LOP3.LUT P0, RZ, R14, UR4, RZ, 0xfc, !PT ;  /* 0x000000040eff7c12 */ /* 0x000fe4000f80fcff */
[----:B------:R-:W-:Y:S02]  /*24e0*/  LOP3.LUT R0, R0, 0xfffbffff, RZ, 0xc0, !PT ;  /* 0xfffbffff00007812 */ /* 0x000fe400078ec0ff */
[----:B------:R-:W-:Y:S02]  /*24f0*/  ISETP.GT.U32.OR P0, PT, R6, 0xe0, !P0 ;  /* 0x000000e00600780c */ /* 0x000fe40004704470 */
[----:B------:R-:W-:-:S05]  /*2500*/  PRMT R6, R2, 0x9910, RZ ;  /* 0x0000991002067816 */ /* 0x000fca00000000ff */
[----:B------:R-:W-:-:S04]  /*2510*/  IMAD R6, R6, 0xb, RZ ;  /* 0x0000000b06067824 */ /* 0x000fc800078e02ff */
[C---:B------:R-:W-:Y:S01]  /*2520*/  VIADD R12, R6.reuse, 0x6 ;  /* 0x00000006060c7836 */ /* 0x040fe20000000000 */
[C---:B------:R-:W-:Y:S01]  /*2530*/  LOP3.LUT R149, R6.reuse, 0xffff, RZ, 0xc0, !PT ;  /* 0x0000ffff06957812 */ /* 0x040fe200078ec0ff */
[----:B------:R-:W-:Y:S01]  /*2540*/  VIADD R14, R6, 0x8 ;  /* 0x00000008060e7836 */ /* 0x000fe20000000000 */
[----:B------:R-:W-:Y:S01]  /*2550*/  @P0 LOP3.LUT R0, R0, 0x40000, RZ, 0xfc, !PT ;  /* 0x0004000000000812 */ /* 0x000fe200078efcff */
[----:B0-----:R-:W-:Y:S01]  /*2560*/  IMAD.SHL.U32 R126, R5, 0x40, RZ ;  /* 0x00000040057e7824 */ /* 0x001fe200078e00ff */
[----:B------:R-:W-:Y:S01]  /*2570*/  LOP3.LUT P0, RZ, R13, UR4, RZ, 0xfc, !PT ;  /* 0x000000040dff7c12 */ /* 0x000fe2000f80fcff */
[----:B------:R-:W-:Y:S01]  /*2580*/  IMAD R113, R5, 0xc0, RZ ;  /* 0x000000c005717824 */ /* 0x000fe200078e02ff */
[----:B------:R-:W-:Y:S01]  /*2590*/  LOP3.LUT R0, R0, 0xfffdffff, RZ, 0xc0, !PT ;  /* 0xfffdffff00007812 */ /* 0x000fe200078ec0ff */
[----:B------:R-:W-:Y:S01]  /*25a0*/  IMAD R79, R149, 0x1c72, RZ ;  /* 0x00001c72954f7824 */ /* 0x000fe200078e02ff */
[----:B------:R-:W-:Y:S01]  /*25b0*/  ISETP.GT.U32.OR P0, PT, R7, 0xe0, !P0 ;  /* 0x000000e00700780c */ /* 0x000fe20004704470 */
[----:B------:R-:W-:Y:S01]  /*25c0*/  VIADD R7, R77, UR4 ;  /* 0x000000044d077c36 */ /* 0x000fe20008000000 */
[----:B------:R-:W-:Y:S01]  /*25d0*/  LOP3.LUT R136, R12, 0xffff, RZ, 0xc0, !PT ;  /* 0x0000ffff0c887812 */ /* 0x000fe200078ec0ff */
[C---:B------:R-:W-:Y:S01]  /*25e0*/  VIADD R16, R6.reuse, 0xa ;  /* 0x0000000a06107836 */ /* 0x040fe20000000000 */
[-C--:B------:R-:W-:Y:S01]  /*25f0*/  LEA.HI R148, R79, R126.reuse, RZ, 0x10 ;  /* 0x0000007e4f947211 */ /* 0x080fe200078f80ff */
[----:B------:R-:W-:Y:S01]  /*2600*/  VIADD R9, R6, 0x3 ;  /* 0x0000000306097836 */ /* 0x000fe20000000000 */
[----:B------:R-:W-:Y:S01]  /*2610*/  LOP3.LUT R132, R14, 0xffff, RZ, 0xc0, !PT ;  /* 0x0000ffff0e847812 */ /* 0x000fe200078ec0ff */
[----:B------:R-:W-:Y:S01]  /*2620*/  IMAD R81, R136, 0x1c72, RZ ;  /* 0x00001c7288517824 */ /* 0x000fe200078e02ff */
[----:B------:R-:W-:Y:S01]  /*2630*/  LOP3.LUT R127, R16, 0xffff, RZ, 0xc0, !PT ;  /* 0x0000ffff107f7812 */ /* 0x000fe200078ec0ff */
[C---:B------:R-:W-:Y:S01]  /*2640*/  VIADD R10, R6.reuse, 0x4 ;  /* 0x00000004060a7836 */ /* 0x040fe20000000000 */
[----:B------:R-:W-:Y:S01]  /*2650*/  LOP3.LUT R143, R9, 0xffff, RZ, 0xc0, !PT ;  /* 0x0000ffff098f7812 */ /* 0x000fe200078ec0ff */
[C---:B------:R-:W-:Y:S01]  /*2660*/  VIADD R11, R6.reuse, 0x5 ;  /* 0x00000005060b7836 */ /* 0x040fe20000000000 */
[-C--:B------:R-:W-:Y:S01]  /*2670*/  LEA.HI R128, R81, R126.reuse, RZ, 0x10 ;  /* 0x0000007e51807211 */ /* 0x080fe200078f80ff */
[----:B------:R-:W-:Y:S01]  /*2680*/  VIADD R15, R6, 0x9 ;  /* 0x00000009060f7836 */ /* 0x000fe20000000000 */
[----:B------:R-:W-:Y:S01]  /*2690*/  @P0 LOP3.LUT R0, R0, 0x20000, RZ, 0xfc, !PT ;  /* 0x0002000000000812 */ /* 0x000fe200078efcff */
[----:B------:R-:W-:Y:S01]  /*26a0*/  VIADD R13, R6, 0x7 ;  /* 0x00000007060d7836 */ /* 0x000fe20000000000 */
[----:B------:R-:W-:Y:S01]  /*26b0*/  LOP3.LUT P0, RZ, R77, UR4, RZ, 0xfc, !PT ;  /* 0x000000044dff7c12 */ /* 0x000fe2000f80fcff */
[----:B------:R-:W-:Y:S01]  /*26c0*/  IMAD R112, R132, 0x5556, RZ ;  /* 0x0000555684707824 */ /* 0x000fe200078e02ff */
[----:B------:R-:W-:Y:S01]  /*26d0*/  LOP3.LUT R0, R0, 0xffff7fff, RZ, 0xc0, !PT ;  /* 0xffff7fff00007812 */ /* 0x000fe200078ec0ff */
[----:B------:R-:W-:Y:S01]  /*26e0*/  IMAD R130, R127, 0x5556, RZ ;  /* 0x000055567f827824 */ /* 0x000fe200078e02ff */
[----:B------:R-:W-:Y:S01]  /*26f0*/  ISETP.GT.U32.OR P0, PT, R7, 0xe0, !P0 ;  /* 0x000000e00700780c */ /* 0x000fe20004704470 */
[----:B------:R-:W-:Y:S01]  /*2700*/  IMAD R135, R143, 0x1c72, RZ ;  /* 0x00001c728f877824 */ /* 0x000fe200078e02ff */
[----:B------:R-:W-:Y:S01]  /*2710*/  LOP3.LUT R7, R69, 0xffff, RZ, 0xc0, !PT ;  /* 0x0000ffff45077812 */ /* 0x000fe200078ec0ff */
[----:B------:R-:W-:Y:S01]  /*2720*/  IMAD R83, R132, 0x1c72, RZ ;  /* 0x00001c7284537824 */ /* 0x000fe200078e02ff */
[----:B------:R-:W-:Y:S01]  /*2730*/  LOP3.LUT R141, R10, 0xffff, RZ, 0xc0, !PT ;  /* 0x0000ffff0a8d7812 */ /* 0x000fe200078ec0ff */
[----:B------:R-:W-:Y:S01]  /*2740*/  IMAD R85, R127, 0x1c72, RZ ;  /* 0x00001c727f557824 */ /* 0x000fe200078e02ff */
[----:B------:R-:W-:Y:S01]  /*2750*/  LOP3.LUT R139, R11, 0xffff, RZ, 0xc0, !PT ;  /* 0x0000ffff0b8b7812 */ /* 0x000fe200078ec0ff */
[----:B------:R-:W-:Y:S01]  /*2760*/  IMAD R94, R7, 0x469f, RZ ;  /* 0x0000469f075e7824 */ /* 0x000fe200078e02ff */
[----:B------:R-:W-:Y:S01]  /*2770*/  LOP3.LUT R129, R15, 0xffff, RZ, 0xc0, !PT ;  /* 0x0000ffff0f817812 */ /* 0x000fe200078ec0ff */
[----:B------:R-:W-:Y:S01]  /*2780*/  VIADD R7, R6, 0x1 ;  /* 0x0000000106077836 */ /* 0x000fe20000000000 */
[----:B------:R-:W-:Y:S01]  /*2790*/  LOP3.LUT R134, R13, 0xffff, RZ, 0xc0, !PT ;  /* 0x0000ffff0d867812 */ /* 0x000fe200078ec0ff */
[----:B------:R-:W-:Y:S01]  /*27a0*/  IMAD R133, R141, 0x1c72, RZ ;  /* 0x00001c728d857824 */ /* 0x000fe200078e02ff */
[----:B------:R-:W-:Y:S01]  /*27b0*/  SHF.R.U32.HI R114, RZ, 0x14, R94 ;  /* 0x00000014ff727819 */ /* 0x000fe2000001165e */
[----:B------:R-:W-:Y:S01]  /*27c0*/  IMAD R131, R139, 0x1c72, RZ ;  /* 0x00001c728b837824 */ /* 0x000fe200078e02ff */
[----:B------:R-:W-:Y:S01]  /*27d0*/  @P0 LOP3.LUT R0, R0, 0x8000, RZ, 0xfc, !PT ;  /* 0x0000800000000812 */ /* 0x000fe200078efcff */
[----:B------:R-:W-:Y:S01]  /*27e0*/  IMAD R117, R129, 0x1c72, RZ ;  /* 0x00001c7281757824 */ /* 0x000fe200078e02ff */
[----:B------:R-:W-:Y:S01]  /*27f0*/  LOP3.LUT P0, RZ, R76, UR4, RZ, 0xfc, !PT ;  /* 0x000000044cff7c12 */ /* 0x000fe2000f80fcff */
[----:B------:R-:W-:Y:S01]  /*2800*/  IMAD R81, R99, 0x20, R114 ;  /* 0x0000002063517824 */ /* 0x000fe200078e0272 */
[----:B------:R-:W-:Y:S01]  /*2810*/  LOP3.LUT R147, R7, 0xffff, RZ, 0xc0, !PT ;  /* 0x0000ffff07937812 */ /* 0x000fe200078ec0ff */
[----:B------:R-:W-:Y:S01]  /*2820*/  IMAD R89, R134, 0x1c72, RZ ;  /* 0x00001c7286597824 */ /* 0x000fe200078e02ff */
[----:B------:R-:W-:Y:S01]  /*2830*/  ISETP.GT.U32.OR P0, PT, R8, 0xe0, !P0 ;  /* 0x000000e00800780c */ /* 0x000fe20004704470 */
[----:B------:R-:W-:Y:S01]  /*2840*/  VIADD R8, R6, 0x2 ;  /* 0x0000000206087836 */ /* 0x000fe20000000000 */
[----:B------:R-:W-:Y:S01]  /*2850*/  SHF.R.U32.HI R94, RZ, 0x18, R94 ;  /* 0x00000018ff5e7819 */ /* 0x000fe2000001165e */
[C---:B------:R-:W-:Y:S01]  /*2860*/  IMAD R80, R147.reuse, 0x5556, RZ ;  /* 0x0000555693507824 */ /* 0x040fe200078e02ff */
[----:B------:R-:W-:Y:S01]  /*2870*/  LOP3.LUT R0, R0, 0xfffeffff, RZ, 0xc0, !PT ;  /* 0xfffeffff00007812 */ /* 0x000fe200078ec0ff */
[----:B------:R-:W-:Y:S01]  /*2880*/  IMAD R79, R147, 0x1c72, RZ ;  /* 0x00001c72934f7824 */ /* 0x000fe200078e02ff */
[----:B------:R-:W-:Y:S01]  /*2890*/  LOP3.LUT R145, R8, 0xffff, RZ, 0xc0, !PT ;  /* 0x0000ffff08917812 */ /* 0x000fe200078ec0ff */
[----:B------:R-:W-:Y:S01]  /*28a0*/  IMAD R82, R143, 0x5556, RZ ;  /* 0x000055568f527824 */ /* 0x000fe200078e02ff */
[-C--:B------:R-:W-:Y:S01]  /*28b0*/  LEA.HI R125, R80, R113.reuse, RZ, 0x10 ;  /* 0x00000071507d7211 */ /* 0x080fe200078f80ff */
[----:B------:R-:W-:Y:S01]  /*28c0*/  IMAD R80, R99, 0x2, R94 ;  /* 0x0000000263507824 */ /* 0x000fe200078e025e */
[-C--:B------:R-:W-:Y:S01]  /*28d0*/  LEA.HI R140, R79, R126.reuse, RZ, 0x10 ;  /* 0x0000007e4f8c7211 */ /* 0x080fe200078f80ff */
[----:B------:R-:W-:Y:S01]  /*28e0*/  IMAD R137, R145, 0x1c72, RZ ;  /* 0x00001c7291897824 */ /* 0x000fe200078e02ff */
[----:B------:R-:W-:Y:S01]  /*28f0*/  LOP3.LUT R79, R68, 0xffff, RZ, 0xc0, !PT ;  /* 0x0000ffff444f7812 */ /* 0x000fe200078ec0ff */
[----:B------:R-:W-:Y:S01]  /*2900*/  IMAD R146, R149, 0x5556, RZ ;  /* 0x0000555695927824 */ /* 0x000fe200078e02ff */
[----:B------:R-:W-:Y:S01]  /*2910*/  @P0 LOP3.LUT R0, R0, 0x10000, RZ, 0xfc, !PT ;  /* 0x0001000000000812 */ /* 0x000fe200078efcff */
[----:B------:R-:W-:Y:S01]  /*2920*/  IMAD R124, R145, 0x5556, RZ ;  /* 0x00005556917c7824 */ /* 0x000fe200078e02ff */
[----:B------:R-:W-:Y:S01]  /*2930*/  ISETP.GT.U32.AND P0, PT, R81, 0x7f, PT ;  /* 0x0000007f5100780c */ /* 0x000fe20003f04070 */
[----:B------:R-:W-:Y:S01]  /*2940*/  IMAD R79, R79, 0x469f, RZ ;  /* 0x0000469f4f4f7824 */ /* 0x000fe200078e02ff */
[-C--:B------:R-:W-:Y:S01]  /*2950*/  LEA.HI R115, R112, R113.reuse, RZ, 0x10 ;  /* 0x0000007170737211 */ /* 0x080fe200078f80ff */
[----:B------:R-:W-:Y:S01]  /*2960*/  IMAD R84, R141, 0x5556, RZ ;  /* 0x000055568d547824 */ /* 0x000fe200078e02ff */
[----:B------:R-:W-:Y:S01]  /*2970*/  ISETP.GT.U32.OR P0, PT, R80, 0x7, P0 ;  /* 0x000000075000780c */ /* 0x000fe20000704470 */
[----:B------:R-:W-:Y:S01]  /*2980*/  IMAD R120, R139, 0x5556, RZ ;  /* 0x000055568b787824 */ /* 0x000fe200078e02ff */
[----:B------:R-:W-:Y:S01]  /*2990*/  LEA.HI R112, R130, R113, RZ, 0x10 ;  /* 0x0000007182707211 */ /* 0x000fe200078f80ff */
[----:B------:R-:W-:Y:S01]  /*29a0*/  IMAD R86, R136, 0x5556, RZ ;  /* 0x0000555688567824 */ /* 0x000fe200078e02ff */
[----:B------:R-:W-:Y:S01]  /*29b0*/  SHF.R.U32.HI R130, RZ, 0x14, R79 ;  /* 0x00000014ff827819 */ /* 0x000fe2000001164f */
[----:B------:R-:W-:Y:S01]  /*29c0*/  IMAD R122, R134, 0x5556, RZ ;  /* 0x00005556867a7824 */ /* 0x000fe200078e02ff */
[-C--:B------:R-:W-:Y:S01]  /*29d0*/  LEA.HI R137, R137, R126.reuse, RZ, 0x10 ;  /* 0x0000007e89897211 */ /* 0x080fe200078f80ff */
[----:B------:R-:W-:Y:S01]  /*29e0*/  IMAD R138, R129, 0x5556, RZ ;  /* 0x00005556818a7824 */ /* 0x000fe200078e02ff */
[-C--:B------:R-:W-:Y:S01]  /*29f0*/  LEA.HI R135, R135, R126.reuse, RZ, 0x10 ;  /* 0x0000007e87877211 */ /* 0x080fe200078f80ff */
[----:B------:R-:W-:Y:S01]  /*2a00*/  IMAD R90, R5, 0x20, R90 ;  /* 0x00000020055a7824 */ /* 0x000fe200078e025a */
[-C--:B------:R-:W-:Y:S01]  /*2a10*/  LEA.HI R133, R133, R126.reuse, RZ, 0x10 ;  /* 0x0000007e85857211 */ /* 0x080fe200078f80ff */
[----:B------:R-:W-:Y:S01]  /*2a20*/  IMAD R149, R149, 0xe39, RZ ;  /* 0x00000e3995957824 */ /* 0x000fe200078e02ff */
[----:B------:R-:W-:Y:S01]  /*2a30*/  LEA.HI R131, R131, R126, RZ, 0x10 ;  /* 0x0000007e83837211 */ /* 0x000fe200078f80ff */
[----:B------:R-:W-:Y:S01]  /*2a40*/  IMAD R88, R5, 0x2, R88 ;  /* 0x0000000205587824 */ /* 0x000fe200078e0258 */
[----:B------:R-:W-:Y:S01]  /*2a50*/  @P0 LOP3.LUT R4, R4, 0x4000000, RZ, 0xfc, !PT ;  /* 0x0400000004040812 */ /* 0x000fe200078efcff */
[----:B------:R-:W-:Y:S01]  /*2a60*/  IMAD R94, R94, 0xc400, RZ ;  /* 0x0000c4005e5e7824 */ /* 0x000fe200078e02ff */
[----:B------:R-:W-:-:S02]  /*2a70*/  ISETP.GT.U32.AND P0, PT, R34, 0x7f, PT ;  /* 0x0000007f2200780c */ /* 0x000fc40003f04070 */
[-C--:B------:R-:W-:Y:S02]  /*2a80*/  LEA.HI R118, R83, R126.reuse, RZ, 0x10 ;  /* 0x0000007e53767211 */ /* 0x080fe400078f80ff */
[----:B------:R-:W-:Y:S02]  /*2a90*/  ISETP.GT.U32.OR P0, PT, R36, 0x7, P0 ;  /* 0x000000072400780c */ /* 0x000fe40000704470 */
[-C--:B------:R-:W-:Y:S02]  /*2aa0*/  LEA.HI R117, R117, R126.reuse, RZ, 0x10 ;  /* 0x0000007e75757211 */ /* 0x080fe400078f80ff */
[-C--:B------:R-:W-:Y:S02]  /*2ab0*/  LEA.HI R116, R85, R126.reuse, RZ, 0x10 ;  /* 0x0000007e55747211 */ /* 0x080fe400078f80ff */
[----:B------:R-:W-:Y:S02]  /*2ac0*/  LEA.HI R126, R89, R126, RZ, 0x10 ;  /* 0x0000007e597e7211 */ /* 0x000fe400078f80ff */
[----:B------:R-:W-:Y:S01]  /*2ad0*/  SHF.R.U32.HI R89, RZ, 0x18, R79 ;  /* 0x00000018ff597819 */ /* 0x000fe2000001164f */
[----:B------:R-:W-:Y:S01]  /*2ae0*/  IMAD R79, R99, 0x20, R130 ;  /* 0x00000020634f7824 */ /* 0x000fe200078e0282 */
[----:B------:R-:W-:-:S02]  /*2af0*/  LOP3.LUT R4, R4, 0xfdffffff, RZ, 0xc0, !PT ;  /* 0xfdffffff04047812 */ /* 0x000fc400078ec0ff */
[----:B------:R-:W-:Y:S01]  /*2b00*/  LOP3.LUT R80, R67, 0xffff, RZ, 0xc0, !PT ;  /* 0x0000ffff43507812 */ /* 0x000fe200078ec0ff */
[----:B------:R-:W-:Y:S01]  /*2b10*/  IMAD R34, R99, 0x2, R89 ;  /* 0x0000000263227824 */ /* 0x000fe200078e0259 */
[----:B------:R-:W-:Y:S02]  /*2b20*/  @P0 LOP3.LUT R4, R4, 0x2000000, RZ, 0xfc, !PT ;  /* 0x0200000004040812 */ /* 0x000fe400078efcff */
[----:B------:R-:W-:Y:S02]  /*2b30*/  ISETP.GT.U32.AND P0, PT, R79, 0x7f, PT ;  /* 0x0000007f4f00780c */ /* 0x000fe40003f04070 */
[----:B------:R-:W-:Y:S01]  /*2b40*/  LEA.HI R123, R82, R113, RZ, 0x10 ;  /* 0x00000071527b7211 */ /* 0x000fe200078f80ff */
[----:B------:R-:W-:Y:S01]  /*2b50*/  IMAD R82, R80, 0x469f, RZ ;  /* 0x0000469f50527824 */ /* 0x000fe200078e02ff */
[----:B------:R-:W-:Y:S02]  /*2b60*/  ISETP.GT.U32.OR P0, PT, R34, 0x7, P0 ;  /* 0x000000072200780c */ /* 0x000fe40000704470 */
[----:B------:R-:W-:-:S02]  /*2b70*/  SHF.R.U32.HI R80, RZ, 0x18, R32 ;  /* 0x00000018ff507819 */ /* 0x000fc40000011620 */
[----:B------:R-:W-:Y:S02]  /*2b80*/  LOP3.LUT R4, R4, 0xfeffffff, RZ, 0xc0, !PT ;  /* 0xfeffffff04047812 */ /* 0x000fe400078ec0ff */
[----:B------:R-:W-:Y:S01]  /*2b90*/  SHF.R.U32.HI R142, RZ, 0x14, R82 ;  /* 0x00000014ff8e7819 */ /* 0x000fe20000011652 */
[C---:B------:R-:W-:Y:S01]  /*2ba0*/  IMAD R32, R99.reuse, 0x2, R80 ;  /* 0x0000000263207824 */ /* 0x040fe200078e0250 */
[----:B------:R-:W-:Y:S02]  /*2bb0*/  SHF.R.U32.HI R82, RZ, 0x18, R82 ;  /* 0x00000018ff527819 */ /* 0x000fe40000011652 */
[----:B------:R-:W-:Y:S01]  /*2bc0*/  SHF.R.U32.HI R83, RZ, 0x18, R26 ;  /* 0x00000018ff537819 */ /* 0x000fe2000001161a */
[C---:B------:R-:W-:Y:S01]  /*2bd0*/  IMAD R36, R99.reuse, 0x20, R142 ;  /* 0x0000002063247824 */ /* 0x040fe200078e028e */
[----:B------:R-:W-:Y:S02]  /*2be0*/  LOP3.LUT R34, R66, 0xffff, RZ, 0xc0, !PT ;  /* 0x0000ffff42227812 */ /* 0x000fe400078ec0ff */
[----:B------:R-:W-:Y:S01]  /*2bf0*/  @P0 LOP3.LUT R4, R4, 0x1000000, RZ, 0xfc, !PT ;  /* 0x0100000004040812 */ /* 0x000fe200078efcff */
[C---:B------:R-:W-:Y:S01]  /*2c00*/  IMAD R26, R99.reuse, 0x2, R83 ;  /* 0x00000002631a7824 */ /* 0x040fe200078e0253 */
[----:B------:R-:W-:Y:S01]  /*2c10*/  ISETP.GT.U32.AND P0, PT, R30, 0x7f, PT ;  /* 0x0000007f1e00780c */ /* 0x000fe20003f04070 */
[----:B------:R-:W-:Y:S01]  /*2c20*/  IMAD R30, R99, 0x2, R82 ;  /* 0x00000002631e7824 */ /* 0x000fe200078e0252 */
[----:B------:R-:W-:Y:S01]  /*2c30*/  LOP3.LUT R4, R4, 0xff7fffff, RZ, 0xc0, !PT ;  /* 0xff7fffff04047812 */ /* 0x000fe200078ec0ff */
[----:B------:R-:W-:Y:S01]  /*2c40*/  IMAD R34, R34, 0x469f, RZ ;  /* 0x0000469f22227824 */ /* 0x000fe200078e02ff */
[----:B------:R-:W-:Y:S01]  /*2c50*/  ISETP.GT.U32.OR P0, PT, R32, 0x7, P0 ;  /* 0x000000072000780c */ /* 0x000fe20000704470 */
[----:B------:R-:W-:Y:S01]  /*2c60*/  IMAD R82, R82, 0xc400, RZ ;  /* 0x0000c40052527824 */ /* 0x000fe200078e02ff */
[----:B------:R-:W-:-:S02]  /*2c70*/  LEA.HI R146, R146, R113, RZ, 0x10 ;  /* 0x0000007192927211 */ /* 0x000fc400078f80ff */
[-C--:B------:R-:W-:Y:S02]  /*2c80*/  LEA.HI R124, R124, R113.reuse, RZ, 0x10 ;  /* 0x000000717c7c7211 */ /* 0x080fe400078f80ff */
[-C--:B------:R-:W-:Y:S02]  /*2c90*/  LEA.HI R119, R84, R113.reuse, RZ, 0x10 ;  /* 0x0000007154777211 */ /* 0x080fe400078f80ff */
[-C--:B------:R-:W-:Y:S02]  /*2ca0*/  LEA.HI R120, R120, R113.reuse, RZ, 0x10 ;  /* 0x0000007178787211 */ /* 0x080fe400078f80ff */
[-C--:B------:R-:W-:Y:S02]  /*2cb0*/  LEA.HI R121, R86, R113.reuse, RZ, 0x10 ;  /* 0x0000007156797211 */ /* 0x080fe400078f80ff */
[----:B------:R-:W-:Y:S02]  /*2cc0*/  LEA.HI R122, R122, R113, RZ, 0x10 ;  /* 0x000000717a7a7211 */ /* 0x000fe400078f80ff */
[----:B------:R-:W-:-:S02]  /*2cd0*/  @P0 LOP3.LUT R4, R4, 0x800000, RZ, 0xfc, !PT ;  /* 0x0080000004040812 */ /* 0x000fc400078efcff */
[----:B------:R-:W-:Y:S02]  /*2ce0*/  ISETP.GT.U32.AND P0, PT, R36, 0x7f, PT ;  /* 0x0000007f2400780c */ /* 0x000fe40003f04070 */
[----:B------:R-:W-:Y:S02]  /*2cf0*/  LOP3.LUT R4, R4, 0xffbfffff, RZ, 0xc0, !PT ;  /* 0xffbfffff04047812 */ /* 0x000fe400078ec0ff */
[----:B------:R-:W-:Y:S02]  /*2d00*/  ISETP.GT.U32.OR P0, PT, R30, 0x7, P0 ;  /* 0x000000071e00780c */ /* 0x000fe40000704470 */
[----:B------:R-:W-:Y:S02]  /*2d10*/  LEA.HI R113, R138, R113, RZ, 0x10 ;  /* 0x000000718a717211 */ /* 0x000fe400078f80ff */
[--C-:B------:R-:W-:Y:S02]  /*2d20*/  SHF.R.U32.HI R138, RZ, 0x14, R34.reuse ;  /* 0x00000014ff8a7819 */ /* 0x100fe40000011622 */
[----:B------:R-:W-:-:S02]  /*2d30*/  SHF.R.U32.HI R86, RZ, 0x18, R34 ;  /* 0x00000018ff567819 */ /* 0x000fc40000011622 */
[----:B------:R-:W-:Y:S01]  /*2d40*/  SHF.R.U32.HI R79, RZ, 0x18, R20 ;  /* 0x00000018ff4f7819 */ /* 0x000fe20000011614 */
[----:B------:R-:W-:Y:S01]  /*2d50*/  IMAD R32, R99, 0x20, R138 ;  /* 0x0000002063207824 */ /* 0x000fe200078e028a */
[----:B------:R-:W-:Y:S02]  /*2d60*/  LOP3.LUT R30, R65, 0xffff, RZ, 0xc0, !PT ;  /* 0x0000ffff411e7812 */ /* 0x000fe400078ec0ff */
[----:B------:R-:W-:Y:S01]  /*2d70*/  SHF.R.U32.HI R84, RZ, 0x18, R28 ;  /* 0x00000018ff547819 */ /* 0x000fe2000001161c */
[C---:B------:R-:W-:Y:S01]  /*2d80*/  IMAD R20, R99.reuse, 0x2, R79 ;  /* 0x0000000263147824 */ /* 0x040fe200078e024f */
[----:B------:R-:W-:Y:S01]  /*2d90*/  @P0 LOP3.LUT R4, R4, 0x400000, RZ, 0xfc, !PT ;  /* 0x0040000004040812 */ /* 0x000fe200078efcff */
[----:B------:R-:W-:Y:S01]  /*2da0*/  IMAD R30, R30, 0x469f, RZ ;  /* 0x0000469f1e1e7824 */ /* 0x000fe200078e02ff */
[----:B------:R-:W-:Y:S01]  /*2db0*/  ISETP.GT.U32.AND P0, PT, R18, 0x7f, PT ;  /* 0x0000007f1200780c */ /* 0x000fe20003f04070 */
[----:B------:R-:W-:Y:S01]  /*2dc0*/  IMAD R18, R99, 0x2, R86 ;  /* 0x0000000263127824 */ /* 0x000fe200078e0256 */
[----:B------:R-:W-:Y:S01]  /*2dd0*/  LOP3.LUT R4, R4, 0xfffffff7, RZ, 0xc0, !PT ;  /* 0xfffffff704047812 */ /* 0x000fe200078ec0ff */
[----:B------:R-:W-:Y:S01]  /*2de0*/  IMAD R86, R86, 0xc400, RZ ;  /* 0x0000c40056567824 */ /* 0x000fe200078e02ff */
[----:B------:R-:W-:-:S02]  /*2df0*/  ISETP.GT.U32.OR P0, PT, R26, 0x7, P0 ;  /* 0x000000071a00780c */ /* 0x000fc40000704470 */
[--C-:B------:R-:W-:Y:S02]  /*2e00*/  SHF.R.U32.HI R150, RZ, 0x14, R30.reuse ;  /* 0x00000014ff967819 */ /* 0x100fe4000001161e */
[----:B------:R-:W-:Y:S02]  /*2e10*/  SHF.R.U32.HI R81, RZ, 0x18, R30 ;  /* 0x00000018ff517819 */ /* 0x000fe4000001161e */
[----:B------:R-:W-:Y:S02]  /*2e20*/  LOP3.LUT R26, R42, 0xffff, RZ, 0xc0, !PT ;  /* 0x0000ffff2a1a7812 */ /* 0x000fe400078ec0ff */
[----:B------:R-:W-:Y:S02]  /*2e30*/  ISETP.GT.U32.AND P4, PT, R90, 0x7f, PT ;  /* 0x0000007f5a00780c */ /* 0x000fe40003f84070 */
[----:B------:R-:W-:Y:S01]  /*2e40*/  ISETP.GT.U32.AND P6, PT, R148, 0xff, PT ;  /* 0x000000ff9400780c */ /* 0x000fe20003fc4070 */
[----:B------:R-:W-:Y:S01]  /*2e50*/  IMAD R26, R26, 0x469f, RZ ;  /* 0x0000469f1a1a7824 */ /* 0x000fe200078e02ff */
[----:B------:R-:W-:-:S02]  /*2e60*/  ISETP.GT.U32.OR P4, PT, R88, 0x7, P4 ;  /* 0x000000075800780c */ /* 0x000fc40002784470 */
[----:B------:R-:W-:Y:S02]  /*2e70*/  @P0 LOP3.LUT R4, R4, 0x8, RZ, 0xfc, !PT ;  /* 0x0000000804040812 */ /* 0x000fe400078efcff */
[----:B------:R-:W-:Y:S02]  /*2e80*/  ISETP.GT.U32.AND P0, PT, R32, 0x7f, PT ;  /* 0x0000007f2000780c */ /* 0x000fe40003f04070 */
[----:B------:R-:W-:Y:S02]  /*2e90*/  LOP3.LUT R4, R4, 0xfffffffb, RZ, 0xc0, !PT ;  /* 0xfffffffb04047812 */ /* 0x000fe400078ec0ff */
[----:B------:R-:W-:Y:S02]  /*2ea0*/  ISETP.GT.U32.OR P0, PT, R18, 0x7, P0 ;  /* 0x000000071200780c */ /* 0x000fe40000704470 */
[----:B------:R-:W-:Y:S02]  /*2eb0*/  LOP3.LUT R18, R64, 0xffff, RZ, 0xc0, !PT ;  /* 0x0000ffff40127812 */ /* 0x000fe400078ec0ff */
[----:B------:R-:W-:Y:S01]  /*2ec0*/  PRMT R88, R130, 0x9910, RZ ;  /* 0x0000991082587816 */ /* 0x000fe200000000ff */
[----:B------:R-:W-:Y:S01]  /*2ed0*/  IMAD.MOV.U32 R130, RZ, RZ, RZ ;  /* 0x000000ffff827224 */ /* 0x000fe200078e00ff */
[----:B------:R-:W-:Y:S01]  /*2ee0*/  PRMT R90, R142, 0x9910, RZ ;  /* 0x000099108e5a7816 */ /* 0x000fe200000000ff */
[----:B------:R-:W-:Y:S01]  /*2ef0*/  IMAD R18, R18, 0x469f, RZ ;  /* 0x0000469f12127824 */ /* 0x000fe200078e02ff */
[----:B------:R-:W-:Y:S01]  /*2f00*/  LOP3.LUT R0, R0, 0xfffffeff, RZ, 0xc0, !PT ;  /* 0xfffffeff00007812 */ /* 0x000fe200078ec0ff */
[----:B------:R-:W-:-:S02]  /*2f10*/  IMAD R88, R88, 0x3a, RZ ;  /* 0x0000003a58587824 */ /* 0x000fc400078e02ff */
[----:B------:R-:W-:Y:S01]  /*2f20*/  IMAD R90, R90, 0x3a, RZ ;  /* 0x0000003a5a5a7824 */ /* 0x000fe200078e02ff */
[----:B------:R-:W-:Y:S02]  /*2f30*/  SHF.R.U32.HI R144, RZ, 0x14, R18 ;  /* 0x00000014ff907819 */ /* 0x000fe40000011612 */
[----:B------:R-:W-:Y:S01]  /*2f40*/  @P0 LOP3.LUT R4, R4, 0x4, RZ, 0xfc, !PT ;  /* 0x0000000404040812 */ /* 0x000fe200078efcff */
[----:B------:R-:W-:Y:S01]  /*2f50*/  IMAD.MOV R90, RZ, RZ, -R90 ;  /* 0x000000ffff5a7224 */ /* 0x000fe200078e0a5a */
[----:B------:R-:W-:Y:S01]  /*2f60*/  ISETP.GT.U32.AND P0, PT, R22, 0x7f, PT ;  /* 0x0000007f1600780c */ /* 0x000fe20003f04070 */
[C---:B------:R-:W-:Y:S01]  /*2f70*/  IMAD R22, R99.reuse, 0x20, R150 ;  /* 0x0000002063167824 */ /* 0x040fe200078e0296 */
[----:B------:R-:W-:Y:S02]  /*2f80*/  LOP3.LUT R4, R4, 0xfffffffd, RZ, 0xc0, !PT ;  /* 0xfffffffd04047812 */ /* 0x000fe400078ec0ff */
[----:B------:R-:W-:Y:S01]  /*2f90*/  ISETP.GT.U32.OR P0, PT, R20, 0x7, P0 ;  /* 0x000000071400780c */ /* 0x000fe20000704470 */
[----:B------:R-:W-:Y:S01]  /*2fa0*/  IMAD R20, R99, 0x2, R81 ;  /* 0x0000000263147824 */ /* 0x000fe200078e0251 */
[----:B------:R-:W-:-:S02]  /*2fb0*/  SHF.R.U32.HI R85, RZ, 0x18, R18 ;  /* 0x00000018ff557819 */ /* 0x000fc40000011612 */
[----:B------:R-:W-:Y:S02]  /*2fc0*/  PRMT R150, R150, 0x9910, RZ ;  /* 0x0000991096967816 */ /* 0x000fe400000000ff */
[----:B------:R-:W-:Y:S01]  /*2fd0*/  PRMT R90, R90, 0x7710, RZ ;  /* 0x000077105a5a7816 */ /* 0x000fe200000000ff */
[----:B------:R-:W-:-:S04]  /*2fe0*/  IMAD R18, R99, 0x2, R85 ;  /* 0x0000000263127824 */ /* 0x000fc800078e0255 */
[----:B------:R-:W-:Y:S02]  /*2ff0*/  IMAD.IADD R67, R67, 0x1, R90 ;  /* 0x0000000143437824 */ /* 0x000fe400078e025a */
[----:B------:R-:W-:Y:S02]  /*3000*/  @P0 LOP3.LUT R4, R4, 0x2, RZ, 0xfc, !PT ;  /* 0x0000000204040812 */ /* 0x000fe400078efcff */
[----:B------:R-:W-:Y:S02]  /*3010*/  ISETP.GT.U32.AND P0, PT, R22, 0x7f, PT ;  /* 0x0000007f1600780c */ /* 0x000fe40003f04070 */
[----:B------:R-:W-:Y:S02]  /*3020*/  LOP3.LUT R4, R4, 0xfffffffe, RZ, 0xc0, !PT ;  /* 0xfffffffe04047812 */ /* 0x000fe400078ec0ff */
[----:B------:R-:W-:Y:S01]  /*3030*/  ISETP.GT.U32.OR P0, PT, R20, 0x7, P0 ;  /* 0x000000071400780c */ /* 0x000fe20000704470 */
[----:B------:R-:W-:Y:S01]  /*3040*/  IMAD R20, R99, 0x2, R84 ;  /* 0x0000000263147824 */ /* 0x000fe200078e0254 */
[----:B------:R-:W-:-:S02]  /*3050*/  LOP3.LUT R22, R35, 0xffff, RZ, 0xc0, !PT ;  /* 0x0000ffff23167812 */ /* 0x000fc400078ec0ff */
[----:B------:R-:W-:-:S03]  /*3060*/  LOP3.LUT R67, R67, 0xffff, RZ, 0xc0, !PT ;  /* 0x0000ffff43437812 */ /* 0x000fc600078ec0ff */
[----:B------:R-:W-:Y:S01]  /*3070*/  IMAD R22, R22, 0x469f, RZ ;  /* 0x0000469f16167824 */ /* 0x000fe200078e02ff */
[----:B------:R-:W-:Y:S01]  /*3080*/  LOP3.LUT R82, R82, R67, RZ, 0xfc, !PT ;  /* 0x0000004352527212 */ /* 0x000fe200078efcff */
[----:B------:R-:W-:-:S03]  /*3090*/  VIADD R67, R67, UR5 ;  /* 0x0000000543437c36 */ /* 0x000fc60008000000 */
[----:B------:R-:W-:Y:S02]  /*30a0*/  SHF.R.U32.HI R152, RZ, 0x14, R22 ;  /* 0x00000014ff987819 */ /* 0x000fe40000011616 */
[----:B------:R-:W-:Y:S02]  /*30b0*/  @P0 LOP3.LUT R4, R4, 0x1, RZ, 0xfc, !PT ;  /* 0x0000000104040812 */ /* 0x000fe400078efcff */
[----:B------:R-:W-:Y:S01]  /*30c0*/  ISETP.GT.U32.AND P0, PT, R24, 0x7f, PT ;  /* 0x0000007f1800780c */ /* 0x000fe20003f04070 */
[C---:B------:R-:W-:Y:S01]  /*30d0*/  IMAD R24, R99.reuse, 0x20, R152 ;  /* 0x0000002063187824 */ /* 0x040fe200078e0298 */
[----:B------:R-:W-:Y:S02]  /*30e0*/  PRMT R152, R152, 0x9910, RZ ;  /* 0x0000991098987816 */ /* 0x000fe400000000ff */
[----:B------:R-:W-:Y:S01]  /*30f0*/  ISETP.GT.U32.OR P0, PT, R20, 0x7, P0 ;  /* 0x000000071400780c */ /* 0x000fe20000704470 */
[----:B------:R-:W-:Y:S01]  /*3100*/  IMAD R20, R99, 0x20, R144 ;  /* 0x0000002063147824 */ /* 0x000fe200078e0290 */
[----:B------:R-:W-:-:S02]  /*3110*/  PRMT R144, R144, 0x9910, RZ ;  /* 0x0000991090907816 */ /* 0x000fc400000000ff */
[----:B------:R-:W-:Y:S02]  /*3120*/  P2R R28, PR, RZ, 0x1 ;  /* 0x00000001ff1c7803 */ /* 0x000fe40000000000 */
[----:B------:R-:W-:Y:S02]  /*3130*/  LOP3.LUT P0, RZ, R4, 0x1, RZ, 0xc0, !PT ;  /* 0x0000000104ff7812 */ /* 0x000fe4000780c0ff */
[----:B------:R-:W-:Y:S02]  /*3140*/  ISETP.GT.U32.AND P1, PT, R20, 0x7f, PT ;  /* 0x0000007f1400780c */ /* 0x000fe40003f24070 */
[----:B------:R-:W-:Y:S02]  /*3150*/  P2R R30, PR, RZ, 0x1 ;  /* 0x00000001ff1e7803 */ /* 0x000fe40000000000 */
[----:B------:R-:W-:Y:S02]  /*3160*/  LOP3.LUT P0, RZ, R4, 0x2, RZ, 0xc0, !PT ;  /* 0x0000000204ff7812 */ /* 0x000fe4000780c0ff */
[----:B------:R-:W-:-:S02]  /*3170*/  ISETP.GT.U32.OR P1, PT, R18, 0x7, P1 ;  /* 0x000000071200780c */ /* 0x000fc40000f24470 */
[----:B------:R-:W-:Y:S02]  /*3180*/  P2R R32, PR, RZ, 0x1 ;  /* 0x00000001ff207803 */ /* 0x000fe40000000000 */
[C---:B------:R-:W-:Y:S02]  /*3190*/  LOP3.LUT P0, RZ, R4.reuse, 0x4, RZ, 0xc0, !PT ;  /* 0x0000000404ff7812 */ /* 0x040fe4000780c0ff */
[----:B------:R-:W-:Y:S02]  /*31a0*/  SHF.R.U32.HI R18, RZ, 0x18, R101 ;  /* 0x00000018ff127819 */ /* 0x000fe40000011665 */
[----:B------:R-:W-:Y:S02]  /*31b0*/  P2R R34, PR, RZ, 0x1 ;  /* 0x00000001ff227803 */ /* 0x000fe40000000000 */
[----:B------:R-:W-:Y:S01]  /*31c0*/  LOP3.LUT P0, RZ, R4, 0x8, RZ, 0xc0, !PT ;  /* 0x0000000804ff7812 */ /* 0x000fe2000780c0ff */
[----:B------:R-:W-:Y:S01]  /*31d0*/  IMAD R18, R99, 0x2, R18 ;  /* 0x0000000263127824 */ /* 0x000fe200078e0212 */
[----:B------:R-:W-:-:S02]  /*31e0*/  SHF.R.U32.HI R20, RZ, 0x18, R103 ;  /* 0x00000018ff147819 */ /* 0x000fc40000011667 */
[----:B------:R-:W-:Y:S02]  /*31f0*/  P2R R36, PR, RZ, 0x1 ;  /* 0x00000001ff247803 */ /* 0x000fe40000000000 */
[C---:B------:R-:W-:Y:S01]  /*3200*/  LOP3.LUT P0, RZ, R4.reuse, 0x400000, RZ, 0xc0, !PT ;  /* 0x0040000004ff7812 */ /* 0x040fe2000780c0ff */
[----:B------:R-:W-:Y:S01]  /*3210*/  IMAD R20, R99, 0x2, R20 ;  /* 0x0000000263147824 */ /* 0x000fe200078e0214 */
[----:B------:R-:W-:Y:S02]  /*3220*/  P2R R159, PR, RZ, 0x2 ;  /* 0x00000002ff9f7803 */ /* 0x000fe40000000000 */
[----:B------:R-:W-:Y:S02]  /*3230*/  P2R R153, PR, RZ, 0x1 ;  /* 0x00000001ff997803 */ /* 0x000fe40000000000 */
[----:B------:R-:W-:-:S04]  /*3240*/  LOP3.LUT P0, RZ, R4, 0x800000, RZ, 0xc0, !PT ;  /* 0x0080000004ff7812 */ /* 0x000fc8000780c0ff */
[----:B------:R-:W-:Y:S02]  /*3250*/  P2R R155, PR, RZ, 0x1 ;  /* 0x00000001ff9b7803 */ /* 0x000fe40000000000 */
[----:B------:R-:W-:-:S04]  /*3260*/  LOP3.LUT P0, RZ, R4, 0x1000000, RZ, 0xc0, !PT ;  /* 0x0100000004ff7812 */ /* 0x000fc8000780c0ff */
[----:B------:R-:W-:Y:S02]  /*3270*/  P2R R156, PR, RZ, 0x1 ;  /* 0x00000001ff9c7803 */ /* 0x000fe40000000000 */
[----:B------:R-:W-:-:S04]  /*3280*/  LOP3.LUT P0, RZ, R4, 0x2000000, RZ, 0xc0, !PT ;  /* 0x0200000004ff7812 */ /* 0x000fc8000780c0ff */
[----:B------:R-:W-:Y:S02]  /*3290*/  P2R R157, PR, RZ, 0x1 ;  /* 0x00000001ff9d7803 */ /* 0x000fe40000000000 */
[C---:B------:R-:W-:Y:S02]  /*32a0*/  LOP3.LUT P0, RZ, R4.reuse, 0x4000000, RZ, 0xc0, !PT ;  /* 0x0400000004ff7812 */ /* 0x040fe4000780c0ff */
[----:B------:R-:W-:Y:S02]  /*32b0*/  LOP3.LUT R4, R4, 0xffdfffff, RZ, 0xc0, !PT ;  /* 0xffdfffff04047812 */ /* 0x000fe400078ec0ff */
[----:B------:R-:W-:Y:S02]  /*32c0*/  P2R R158, PR, RZ, 0x1 ;  /* 0x00000001ff9e7803 */ /* 0x000fe40000000000 */
[----:B------:R-:W-:Y:S02]  /*32d0*/  ISETP.GT.U32.OR P0, PT, R78, 0x7, P2 ;  /* 0x000000074e00780c */ /* 0x000fe40001704470 */
[----:B------:R-:W-:Y:S01]  /*32e0*/  ISETP.GT.U32.AND P2, PT, R95, 0x7f, PT ;  /* 0x0000007f5f00780c */ /* 0x000fe20003f44070 */
[----:B------:R-:W-:Y:S01]  /*32f0*/  VIADD R95, R3, 0x1f ;  /* 0x0000001f035f7836 */ /* 0x000fe20000000000 */
[----:B------:R-:W-:-:S02]  /*3300*/  SHF.R.U32.HI R78, RZ, 0x18, R91 ;  /* 0x00000018ff4e7819 */ /* 0x000fc4000001165b */
[----:B------:R-:W-:-:S07]  /*3310*/  PRMT R91, R138, 0x9910, RZ ;  /* 0x000099108a5b7816 */ /* 0x000fce00000000ff */
[----:B------:R-:W-:Y:S02]  /*3320*/  @P0 LOP3.LUT R4, R4, 0x200000, RZ, 0xfc, !PT ;  /* 0x0020000004040812 */ /* 0x000fe400078efcff */
[----:B------:R-:W-:Y:S02]  /*3330*/  ISETP.GT.U32.OR P0, PT, R96, 0x7, P2 ;  /* 0x000000076000780c */ /* 0x000fe40001704470 */
[----:B------:R-:W-:Y:S02]  /*3340*/  LOP3.LUT R4, R4, 0xffefffff, RZ, 0xc0, !PT ;  /* 0xffefffff04047812 */ /* 0x000fe400078ec0ff */
[----:B------:R-:W-:-:S09]  /*3350*/  ISETP.GT.U32.AND P2, PT, R97, 0x7f, PT ;  /* 0x0000007f6100780c */ /* 0x000fd20003f44070 */
[----:B------:R-:W-:Y:S02]  /*3360*/  @P0 LOP3.LUT R4, R4, 0x100000, RZ, 0xfc, !PT ;  /* 0x0010000004040812 */ /* 0x000fe400078efcff */
[----:B------:R-:W-:Y:S02]  /*3370*/  ISETP.GT.U32.OR P0, PT, R98, 0x7, P2 ;  /* 0x000000076200780c */ /* 0x000fe40001704470 */
[----:B------:R-:W-:Y:S02]  /*3380*/  LOP3.LUT R4, R4, 0xfff7ffff, RZ, 0xc0, !PT ;  /* 0xfff7ffff04047812 */ /* 0x000fe400078ec0ff */
[----:B------:R-:W-:-:S09]  /*3390*/  ISETP.GT.U32.AND P2, PT, R100, 0x7f, PT ;  /* 0x0000007f6400780c */ /* 0x000fd20003f44070 */
[----:B------:R-:W-:Y:S02]  /*33a0*/  @P0 LOP3.LUT R4, R4, 0x80000, RZ, 0xfc, !PT ;  /* 0x0008000004040812 */ /* 0x000fe400078efcff */
[----:B------:R-:W-:Y:S02]  /*33b0*/  ISETP.GT.U32.OR P0, PT, R18, 0x7, P2 ;  /* 0x000000071200780c */ /* 0x000fe40001704470 */
[----:B------:R-:W-:Y:S02]  /*33c0*/  LOP3.LUT R4, R4, 0xfffbffff, RZ, 0xc0, !PT ;  /* 0xfffbffff04047812 */ /* 0x000fe400078ec0ff */
[----:B------:R-:W-:Y:S02]  /*33d0*/  ISETP.GT.U32.AND P2, PT, R102, 0x7f, PT ;  /* 0x0000007f6600780c */ /* 0x000fe40003f44070 */
[----:B------:R-:W-:-:S05]  /*33e0*/  SHF.R.U32.HI R18, RZ, 0x18, R105 ;  /* 0x00000018ff127819 */ /* 0x000fca0000011669 */
[----:B------:R-:W-:Y:S02]  /*33f0*/  IMAD R18, R99, 0x2, R18 ;  /* 0x0000000263127824 */ /* 0x000fe400078e0212 */
[----:B------:R-:W-:Y:S02]  /*3400*/  @P0 LOP3.LUT R4, R4, 0x40000, RZ, 0xfc, !PT ;  /* 0x0004000004040812 */ /* 0x000fe400078efcff */
[----:B------:R-:W-:Y:S02]  /*3410*/  ISETP.GT.U32.OR P0, PT, R20, 0x7, P2 ;  /* 0x000000071400780c */ /* 0x000fe40001704470 */
[----:B------:R-:W-:Y:S02]  /*3420*/  LOP3.LUT R4, R4, 0xfffdffff, RZ, 0xc0, !PT ;  /* 0xfffdffff04047812 */ /* 0x000fe400078ec0ff */
[----:B------:R-:W-:Y:S02]  /*3430*/  ISETP.GT.U32.AND P2, PT, R104, 0x7f, PT ;  /* 0x0000007f6800780c */ /* 0x000fe40003f44070 */
[----:B------:R-:W-:-:S02]  /*3440*/  SHF.R.U32.HI R20, RZ, 0x18, R107 ;  /* 0x00000018ff147819 */ /* 0x000fc4000001166b */
[----:B------:R-:W-:-:S03]  /*3450*/  SHF.R.U32.HI R104, RZ, 0x14, R26 ;  /* 0x00000014ff687819 */ /* 0x000fc6000001161a */
[----:B------:R-:W-:Y:S02]  /*3460*/  IMAD R20, R99, 0x2, R20 ;  /* 0x0000000263147824 */ /* 0x000fe400078e0214 */
        /* <DEDUP_REMOVED lines=10> */
[----:B------:R-:W-:-:S05]  /*3510*/  LOP3.LUT R20, R31, 0xffff, RZ, 0xc0, !PT ;  /* 0x0000ffff1f147812 */ /* 0x000fca00078ec0ff */
[----:B------:R-:W-:Y:S02]  /*3520*/  IMAD R20, R20, 0x469f, RZ ;  /* 0x0000469f14147824 */ /* 0x000fe400078e02ff */
[----:B------:R-:W-:Y:S02]  /*3530*/  @P0 LOP3.LUT R4, R4, 0x8000, RZ, 0xfc, !PT ;  /* 0x0000800004040812 */ /* 0x000fe400078efcff */
[----:B------:R-:W-:Y:S02]  /*3540*/  ISETP.GT.U32.OR P0, PT, R18, 0x7, P2 ;  /* 0x000000071200780c */ /* 0x000fe40001704470 */
[----:B------:R-:W-:Y:S02]  /*3550*/  SHF.R.U32.HI R18, RZ, 0x18, R111 ;  /* 0x00000018ff127819 */ /* 0x000fe4000001166f */
[----:B------:R-:W-:Y:S02]  /*3560*/  LOP3.LUT R4, R4, 0xffffbfff, RZ, 0xc0, !PT ;  /* 0xffffbfff04047812 */ /* 0x000fe400078ec0ff */
[----:B------:R-:W-:Y:S01]  /*3570*/  ISETP.GT.U32.AND P2, PT, R110, 0x7f, PT ;  /* 0x0000007f6e00780c */ /* 0x000fe20003f44070 */
[----:B------:R-:W-:Y:S01]  /*3580*/  IMAD R18, R99, 0x2, R18 ;  /* 0x0000000263127824 */ /* 0x000fe200078e0212 */
[----:B------:R-:W-:-:S04]  /*3590*/  SHF.R.U32.HI R154, RZ, 0x14, R20 ;  /* 0x00000014ff9a7819 */ /* 0x000fc80000011614 */
[----:B------:R-:W-:Y:S02]  /*35a0*/  PRMT R90, R154, 0x9910, RZ ;  /* 0x000099109a5a7816 */ /* 0x000fe400000000ff */
[----:B------:R-:W-:Y:S02]  /*35b0*/  @P0 LOP3.LUT R4, R4, 0x4000, RZ, 0xfc, !PT ;  /* 0x0000400004040812 */ /* 0x000fe400078efcff */
[----:B------:R-:W-:Y:S02]  /*35c0*/  ISETP.GT.U32.OR P0, PT, R18, 0x7, P2 ;  /* 0x000000071200780c */ /* 0x000fe40001704470 */
[----:B------:R-:W-:Y:S02]  /*35d0*/  SHF.R.U32.HI R18, RZ, 0x18, R22 ;  /* 0x00000018ff127819 */ /* 0x000fe40000011616 */
[----:B------:R-:W-:Y:S02]  /*35e0*/  P2R R167, PR, RZ, 0x1 ;  /* 0x00000001ffa77803 */ /* 0x000fe40000000000 */
[----:B------:R-:W-:Y:S01]  /*35f0*/  LOP3.LUT P0, RZ, R4, 0x4000, RZ, 0xc0, !PT ;  /* 0x0000400004ff7812 */ /* 0x000fe2000780c0ff */
[C---:B------:R-:W-:Y:S01]  /*3600*/  IMAD R18, R99.reuse, 0x2, R18 ;  /* 0x0000000263127824 */ /* 0x040fe200078e0212 */
[----:B------:R-:W-:Y:S01]  /*3610*/  ISETP.GT.U32.AND P2, PT, R24, 0x7f, PT ;  /* 0x0000007f1800780c */ /* 0x000fe20003f44070 */
[----:B------:R-:W-:Y:S01]  /*3620*/  IMAD R24, R99, 0x20, R154 ;  /* 0x0000002063187824 */ /* 0x000fe200078e029a */
[----:B------:R-:W-:-:S02]  /*3630*/  P2R R166, PR, RZ, 0x1 ;  /* 0x00000001ffa67803 */ /* 0x000fc40000000000 */
[----:B------:R-:W-:Y:S02]  /*3640*/  ISETP.GT.U32.OR P0, PT, R18, 0x7, P2 ;  /* 0x000000071200780c */ /* 0x000fe40001704470 */
[----:B------:R-:W-:Y:S02]  /*3650*/  LOP3.LUT R22, R27, 0xffff, RZ, 0xc0, !PT ;  /* 0x0000ffff1b167812 */ /* 0x000fe400078ec0ff */
[----:B------:R-:W-:Y:S02]  /*3660*/  SHF.R.U32.HI R18, RZ, 0x18, R20 ;  /* 0x00000018ff127819 */ /* 0x000fe40000011614 */
[----:B------:R-:W-:Y:S01]  /*3670*/  LOP3.LUT R4, R4, 0xffffefff, RZ, 0xc0, !PT ;  /* 0xffffefff04047812 */ /* 0x000fe200078ec0ff */
[----:B------:R-:W-:Y:S01]  /*3680*/  IMAD R22, R22, 0x469f, RZ ;  /* 0x0000469f16167824 */ /* 0x000fe200078e02ff */
[----:B------:R-:W-:Y:S01]  /*3690*/  ISETP.GT.U32.AND P2, PT, R24, 0x7f, PT ;  /* 0x0000007f1800780c */ /* 0x000fe20003f44070 */
[----:B------:R-:W-:Y:S01]  /*36a0*/  IMAD R18, R99, 0x2, R18 ;  /* 0x0000000263127824 */ /* 0x000fe200078e0212 */
[----:B------:R-:W-:-:S02]  /*36b0*/  LOP3.LUT R20, R23, 0xffff, RZ, 0xc0, !PT ;  /* 0x0000ffff17147812 */ /* 0x000fc400078ec0ff */
[--C-:B------:R-:W-:Y:S02]  /*36c0*/  SHF.R.U32.HI R108, RZ, 0x14, R22.reuse ;  /* 0x00000014ff6c7819 */ /* 0x100fe40000011616 */
[----:B------:R-:W-:Y:S01]  /*36d0*/  @P0 LOP3.LUT R4, R4, 0x1000, RZ, 0xfc, !PT ;  /* 0x0000100004040812 */ /* 0x000fe200078efcff */
[----:B------:R-:W-:Y:S01]  /*36e0*/  IMAD R20, R20, 0x469f, RZ ;  /* 0x0000469f14147824 */ /* 0x000fe200078e02ff */
[----:B------:R-:W-:Y:S02]  /*36f0*/  ISETP.GT.U32.OR P0, PT, R18, 0x7, P2 ;  /* 0x000000071200780c */ /* 0x000fe40001704470 */
[----:B------:R-:W-:Y:S01]  /*3700*/  SHF.R.U32.HI R18, RZ, 0x18, R22 ;  /* 0x00000018ff127819 */ /* 0x000fe20000011616 */
[C---:B------:R-:W-:Y:S01]  /*3710*/  IMAD R22, R99.reuse, 0x20, R108 ;  /* 0x0000002063167824 */ /* 0x040fe200078e026c */
[----:B------:R-:W-:Y:S02]  /*3720*/  LOP3.LUT R4, R4, 0xfffff7ff, RZ, 0xc0, !PT ;  /* 0xfffff7ff04047812 */ /* 0x000fe400078ec0ff */
[----:B------:R-:W-:Y:S01]  /*3730*/  SHF.R.U32.HI R110, RZ, 0x14, R20 ;  /* 0x00000014ff6e7819 */ /* 0x000fe20000011614 */
[----:B------:R-:W-:Y:S01]  /*3740*/  IMAD R18, R99, 0x2, R18 ;  /* 0x0000000263127824 */ /* 0x000fe200078e0212 */
[----:B------:R-:W-:-:S02]  /*3750*/  ISETP.GT.U32.AND P2, PT, R22, 0x7f, PT ;  /* 0x0000007f1600780c */ /* 0x000fc40003f44070 */
[----:B------:R-:W-:-:S03]  /*3760*/  LOP3.LUT R24, R19, 0xffff, RZ, 0xc0, !PT ;  /* 0x0000ffff13187812 */ /* 0x000fc600078ec0ff */
[----:B------:R-:W-:Y:S02]  /*3770*/  @P0 LOP3.LUT R4, R4, 0x800, RZ, 0xfc, !PT ;  /* 0x0000080004040812 */ /* 0x000fe400078efcff */
[----:B------:R-:W-:Y:S01]  /*3780*/  ISETP.GT.U32.OR P0, PT, R18, 0x7, P2 ;  /* 0x000000071200780c */ /* 0x000fe20001704470 */
[----:B------:R-:W-:Y:S01]  /*3790*/  IMAD R24, R24, 0x469f, RZ ;  /* 0x0000469f18187824 */ /* 0x000fe200078e02ff */
[----:B------:R-:W-:Y:S01]  /*37a0*/  SHF.R.U32.HI R18, RZ, 0x18, R20 ;  /* 0x00000018ff127819 */ /* 0x000fe20000011614 */
[C---:B------:R-:W-:Y:S01]  /*37b0*/  IMAD R20, R99.reuse, 0x20, R110 ;  /* 0x0000002063147824 */ /* 0x040fe200078e026e */
[----:B------:R-:W-:Y:S02]  /*37c0*/  LOP3.LUT R4, R4, 0xfffffbff, RZ, 0xc0, !PT ;  /* 0xfffffbff04047812 */ /* 0x000fe400078ec0ff */
[----:B------:R-:W-:Y:S01]  /*37d0*/  SHF.R.U32.HI R102, RZ, 0x14, R24 ;  /* 0x00000014ff667819 */ /* 0x000fe20000011618 */
[----:B------:R-:W-:Y:S01]  /*37e0*/  IMAD R18, R99, 0x2, R18 ;  /* 0x0000000263127824 */ /* 0x000fe200078e0212 */
[----:B------:R-:W-:-:S02]  /*37f0*/  ISETP.GT.U32.AND P2, PT, R20, 0x7f, PT ;  /* 0x0000007f1400780c */ /* 0x000fc40003f44070 */
[----:B------:R-:W-:Y:S01]  /*3800*/  LOP3.LUT R20, R39, 0xffff, RZ, 0xc0, !PT ;  /* 0x0000ffff27147812 */ /* 0x000fe200078ec0ff */
[C---:B------:R-:W-:Y:S01]  /*3810*/  IMAD R22, R99.reuse, 0x20, R102 ;  /* 0x0000002063167824 */ /* 0x040fe200078e0266 */
[----:B------:R-:W-:Y:S02]  /*3820*/  PRMT R110, R110, 0x9910, RZ ;  /* 0x000099106e6e7816 */ /* 0x000fe400000000ff */
[----:B------:R-:W-:Y:S01]  /*3830*/  @P0 LOP3.LUT R4, R4, 0x400, RZ, 0xfc, !PT ;  /* 0x0000040004040812 */ /* 0x000fe200078efcff */
[----:B------:R-:W-:Y:S01]  /*3840*/  IMAD R20, R20, 0x469f, RZ ;  /* 0x0000469f14147824 */ /* 0x000fe200078e02ff */
[----:B------:R-:W-:Y:S02]  /*3850*/  ISETP.GT.U32.OR P0, PT, R18, 0x7, P2 ;  /* 0x000000071200780c */ /* 0x000fe40001704470 */
[----:B------:R-:W-:Y:S01]  /*3860*/  SHF.R.U32.HI R18, RZ, 0x18, R24 ;  /* 0x00000018ff127819 */ /* 0x000fe20000011618 */
[----:B------:R-:W-:Y:S01]  /*3870*/  IMAD R24, R99, 0x20, R104 ;  /* 0x0000002063187824 */ /* 0x000fe200078e0268 */
[----:B------:R-:W-:-:S02]  /*3880*/  LOP3.LUT R4, R4, 0xfffffdff, RZ, 0xc0, !PT ;  /* 0xfffffdff04047812 */ /* 0x000fc400078ec0ff */
[----:B------:R-:W-:Y:S01]  /*3890*/  ISETP.GT.U32.AND P2, PT, R22, 0x7f, PT ;  /* 0x0000007f1600780c */ /* 0x000fe20003f44070 */
[----:B------:R-:W-:Y:S01]  /*38a0*/  IMAD R18, R99, 0x2, R18 ;  /* 0x0000000263127824 */ /* 0x000fe200078e0212 */
[----:B------:R-:W-:Y:S02]  /*38b0*/  SHF.R.U32.HI R106, RZ, 0x14, R20 ;  /* 0x00000014ff6a7819 */ /* 0x000fe40000011614 */
[----:B------:R-:W-:Y:S02]  /*38c0*/  LOP3.LUT R22, R41, 0xffff, RZ, 0xc0, !PT ;  /* 0x0000ffff29167812 */ /* 0x000fe400078ec0ff */
[----:B------:R-:W-:Y:S02]  /*38d0*/  PRMT R102, R102, 0x9910, RZ ;  /* 0x0000991066667816 */ /* 0x000fe400000000ff */
[----:B------:R-:W-:Y:S01]  /*38e0*/  @P0 LOP3.LUT R4, R4, 0x200, RZ, 0xfc, !PT ;  /* 0x0000020004040812 */ /* 0x000fe200078efcff */
[----:B------:R-:W-:Y:S01]  /*38f0*/  IMAD R22, R22, 0x469f, RZ ;  /* 0x0000469f16167824 */ /* 0x000fe200078e02ff */
[----:B------:R-:W-:-:S02]  /*3900*/  ISETP.GT.U32.OR P0, PT, R18, 0x7, P2 ;  /* 0x000000071200780c */ /* 0x000fc40001704470 */
[----:B------:R-:W-:Y:S02]  /*3910*/  SHF.R.U32.HI R18, RZ, 0x18, R26 ;  /* 0x00000018ff127819 */ /* 0x000fe4000001161a */
[----:B------:R-:W-:Y:S02]  /*3920*/  LOP3.LUT R4, R4, 0xfffffeff, RZ, 0xc0, !PT ;  /* 0xfffffeff04047812 */ /* 0x000fe400078ec0ff */
[----:B------:R-:W-:Y:S01]  /*3930*/  ISETP.GT.U32.AND P2, PT, R24, 0x7f, PT ;  /* 0x0000007f1800780c */ /* 0x000fe20003f44070 */
[----:B------:R-:W-:Y:S01]  /*3940*/  IMAD R18, R99, 0x2, R18 ;  /* 0x0000000263127824 */ /* 0x000fe200078e0212 */
[----:B------:R-:W-:Y:S02]  /*3950*/  SHF.R.U32.HI R100, RZ, 0x14, R22 ;  /* 0x00000014ff647819 */ /* 0x000fe40000011616 */
[----:B------:R-:W-:Y:S02]  /*3960*/  LOP3.LUT R24, R61, 0xffff, RZ, 0xc0, !PT ;  /* 0x0000ffff3d187812 */ /* 0x000fe400078ec0ff */
[----:B------:R-:W-:-:S02]  /*3970*/  PRMT R104, R104, 0x9910, RZ ;  /* 0x0000991068687816 */ /* 0x000fc400000000ff */
[----:B------:R-:W-:Y:S01]  /*3980*/  @P0 LOP3.LUT R4, R4, 0x100, RZ, 0xfc, !PT ;  /* 0x0000010004040812 */ /* 0x000fe200078efcff */
[----:B------:R-:W-:Y:S01]  /*3990*/  IMAD R24, R24, 0x469f, RZ ;  /* 0x0000469f18187824 */ /* 0x000fe200078e02ff */
[----:B------:R-:W-:Y:S02]  /*39a0*/  ISETP.GT.U32.OR P0, PT, R18, 0x7, P2 ;  /* 0x000000071200780c */ /* 0x000fe40001704470 */
[----:B------:R-:W-:Y:S01]  /*39b0*/  SHF.R.U32.HI R18, RZ, 0x18, R20 ;  /* 0x00000018ff127819 */ /* 0x000fe20000011614 */
[C---:B------:R-:W-:Y:S01]  /*39c0*/  IMAD R20, R99.reuse, 0x20, R106 ;  /* 0x0000002063147824 */ /* 0x040fe200078e026a */
[----:B------:R-:W-:Y:S02]  /*39d0*/  LOP3.LUT R4, R4, 0xffffff7f, RZ, 0xc0, !PT ;  /* 0xffffff7f04047812 */ /* 0x000fe400078ec0ff */
[----:B------:R-:W-:Y:S01]  /*39e0*/  SHF.R.U32.HI R96, RZ, 0x14, R24 ;  /* 0x00000014ff607819 */ /* 0x000fe20000011618 */
[C---:B------:R-:W-:Y:S01]  /*39f0*/  IMAD R18, R99.reuse, 0x2, R18 ;  /* 0x0000000263127824 */ /* 0x040fe200078e0212 */
[----:B------:R-:W-:Y:S01]  /*3a00*/  ISETP.GT.U32.AND P2, PT, R20, 0x7f, PT ;  /* 0x0000007f1400780c */ /* 0x000fe20003f44070 */
[----:B------:R-:W-:Y:S01]  /*3a10*/  IMAD R20, R99, 0x20, R100 ;  /* 0x0000002063147824 */ /* 0x000fe200078e0264 */
[----:B------:R-:W-:-:S03]  /*3a20*/  PRMT R100, R100, 0x9910, RZ ;  /* 0x0000991064647816 */ /* 0x000fc600000000ff */
[----:B------:R-:W-:Y:S02]  /*3a30*/  @P0 LOP3.LUT R4, R4, 0x80, RZ, 0xfc, !PT ;  /* 0x0000008004040812 */ /* 0x000fe400078efcff */
[----:B------:R-:W-:Y:S02]  /*3a40*/  ISETP.GT.U32.OR P0, PT, R18, 0x7, P2 ;  /* 0x000000071200780c */ /* 0x000fe40001704470 */
[----:B------:R-:W-:Y:S02]  /*3a50*/  SHF.R.U32.HI R18, RZ, 0x18, R22 ;  /* 0x00000018ff127819 */ /* 0x000fe40000011616 */
[----:B------:R-:W-:Y:S02]  /*3a60*/  LOP3.LUT R4, R4, 0xffffffbf, RZ, 0xc0, !PT ;  /* 0xffffffbf04047812 */ /* 0x000fe400078ec0ff */
[----:B------:R-:W-:Y:S01]  /*3a70*/  ISETP.GT.U32.AND P2, PT, R20, 0x7f, PT ;  /* 0x0000007f1400780c */ /* 0x000fe20003f44070 */
[----:B------:R-:W-:Y:S01]  /*3a80*/  IMAD R18, R99, 0x2, R18 ;  /* 0x0000000263127824 */ /* 0x000fe200078e0212 */
[----:B------:R-:W-:Y:S01]  /*3a90*/  LOP3.LUT R22, R95, 0xffff, RZ, 0xc0, !PT ;  /* 0x0000ffff5f167812 */ /* 0x000fe200078ec0ff */
[----:B------:R-:W-:-:S04]  /*3aa0*/  VIADD R20, R3, 0x21 ;  /* 0x0000002103147836 */ /* 0x000fc80000000000 */
[----:B------:R-:W-:Y:S01]  /*3ab0*/  @P0 LOP3.LUT R4, R4, 0x40, RZ, 0xfc, !PT ;  /* 0x0000004004040812 */ /* 0x000fe200078efcff */
[----:B------:R-:W-:Y:S01]  /*3ac0*/  IMAD R22, R22, 0x469f, RZ ;  /* 0x0000469f16167824 */ /* 0x000fe200078e02ff */
[----:B------:R-:W-:Y:S02]  /*3ad0*/  ISETP.GT.U32.OR P0, PT, R18, 0x7, P2 ;  /* 0x000000071200780c */ /* 0x000fe40001704470 */
[----:B------:R-:W-:Y:S01]  /*3ae0*/  SHF.R.U32.HI R18, RZ, 0x18, R24 ;  /* 0x00000018ff127819 */ /* 0x000fe20000011618 */
[C---:B------:R-:W-:Y:S01]  /*3af0*/  IMAD R24, R99.reuse, 0x20, R96 ;  /* 0x0000002063187824 */ /* 0x040fe200078e0260 */
[----:B------:R-:W-:Y:S02]  /*3b00*/  P2R R165, PR, RZ, 0x1 ;  /* 0x00000001ffa57803 */ /* 0x000fe40000000000 */
[----:B------:R-:W-:Y:S01]  /*3b10*/  LOP3.LUT P0, RZ, R4, 0x8000, RZ, 0xc0, !PT ;  /* 0x0000800004ff7812 */ /* 0x000fe2000780c0ff */
[C---:B------:R-:W-:Y:S01]  /*3b20*/  IMAD R18, R99.reuse, 0x2, R18 ;  /* 0x0000000263127824 */ /* 0x040fe200078e0212 */
[----:B------:R-:W-:Y:S01]  /*3b30*/  ISETP.GT.U32.AND P2, PT, R24, 0x7f, PT ;  /* 0x0000007f1800780c */ /* 0x000fe20003f44070 */
[----:B------:R-:W-:Y:S01]  /*3b40*/  IMAD R99, R99, 0x2, R78 ;  /* 0x0000000263637824 */ /* 0x000fe200078e024e */
[----:B------:R-:W-:Y:S01]  /*3b50*/  P2R R164, PR, RZ, 0x1 ;  /* 0x00000001ffa47803 */ /* 0x000fe20000000000 */
[----:B------:R-:W-:Y:S01]  /*3b60*/  IMAD R24, R143, 0xe39, RZ ;  /* 0x00000e398f187824 */ /* 0x000fe200078e02ff */
[----:B------:R-:W-:-:S02]  /*3b70*/  LOP3.LUT P0, RZ, R4, 0x40, RZ, 0xc0, !PT ;  /* 0x0000004004ff7812 */ /* 0x000fc4000780c0ff */
[----:B------:R-:W-:Y:S02]  /*3b80*/  CS2R R142, SRZ ;  /* 0x00000000008e7805 */ /* 0x000fe4000001ff00 */
[----:B------:R-:W-:Y:S02]  /*3b90*/  ISETP.GT.U32.OR P1, PT, R18, 0x7, P2 ;  /* 0x000000071200780c */ /* 0x000fe40001724470 */
[----:B------:R-:W-:Y:S02]  /*3ba0*/  P2R R163, PR, RZ, 0x1 ;  /* 0x00000001ffa37803 */ /* 0x000fe40000000000 */
[----:B------:R-:W-:Y:S02]  /*3bb0*/  LOP3.LUT P0, RZ, R4, 0x10000, RZ, 0xc0, !PT ;  /* 0x0001000004ff7812 */ /* 0x000fe4000780c0ff */
[----:B------:R-:W-:Y:S02]  /*3bc0*/  ISETP.GT.U32.OR P1, PT, R92, 0x1cee, P1 ;  /* 0x00001cee5c00780c */ /* 0x000fe40000f24470 */
[----:B------:R-:W-:-:S02]  /*3bd0*/  P2R R162, PR, RZ, 0x1 ;  /* 0x00000001ffa27803 */ /* 0x000fc40000000000 */
[C---:B------:R-:W-:Y:S02]  /*3be0*/  LOP3.LUT P0, RZ, R4.reuse, 0x80, RZ, 0xc0, !PT ;  /* 0x0000008004ff7812 */ /* 0x040fe4000780c0ff */
[----:B------:R-:W-:Y:S02]  /*3bf0*/  SHF.R.U32.HI R98, RZ, 0x14, R22 ;  /* 0x00000014ff627819 */ /* 0x000fe40000011616 */
[----:B------:R-:W-:Y:S02]  /*3c00*/  P2R R161, PR, RZ, 0x1 ;  /* 0x00000001ffa17803 */ /* 0x000fe40000000000 */
[----:B------:R-:W-:Y:S01]  /*3c10*/  LOP3.LUT P0, RZ, R4, 0x20000, RZ, 0xc0, !PT ;  /* 0x0002000004ff7812 */ /* 0x000fe2000780c0ff */
[----:B------:R-:W-:Y:S01]  /*3c20*/  IMAD R18, R5, 0x20, R98 ;  /* 0x0000002005127824 */ /* 0x000fe200078e0262 */
[----:B------:R-:W-:Y:S02]  /*3c30*/  LOP3.LUT R20, R20, 0xffff, RZ, 0xc0, !PT ;  /* 0x0000ffff14147812 */ /* 0x000fe400078ec0ff */
[----:B------:R-:W-:-:S02]  /*3c40*/  P2R R160, PR, RZ, 0x1 ;  /* 0x00000001ffa07803 */ /* 0x000fc40000000000 */
[----:B------:R-:W-:Y:S01]  /*3c50*/  LOP3.LUT P0, RZ, R4, 0x100, RZ, 0xc0, !PT ;  /* 0x0000010004ff7812 */ /* 0x000fe2000780c0ff */
[----:B------:R-:W-:Y:S01]  /*3c60*/  IMAD R20, R20, 0x469f, RZ ;  /* 0x0000469f14147824 */ /* 0x000fe200078e02ff */
[----:B------:R-:W-:Y:S02]  /*3c70*/  SHF.R.U32.HI R22, RZ, 0x18, R22 ;  /* 0x00000018ff167819 */ /* 0x000fe40000011616 */
[----:B------:R-:W-:Y:S02]  /*3c80*/  P2R R111, PR, RZ, 0x1 ;  /* 0x00000001ff6f7803 */ /* 0x000fe40000000000 */
[----:B------:R-:W-:Y:S01]  /*3c90*/  LOP3.LUT P0, RZ, R4, 0x40000, RZ, 0xc0, !PT ;  /* 0x0004000004ff7812 */ /* 0x000fe2000780c0ff */
[----:B------:R-:W-:Y:S01]  /*3ca0*/  IMAD R22, R5, 0x2, R22 ;  /* 0x0000000205167824 */ /* 0x000fe200078e0216 */
[----:B------:R-:W-:Y:S02]  /*3cb0*/  ISETP.GT.U32.AND P2, PT, R87, 0x7f, PT ;  /* 0x0000007f5700780c */ /* 0x000fe40003f44070 */
[----:B------:R-:W-:-:S02]  /*3cc0*/  P2R R109, PR, RZ, 0x1 ;  /* 0x00000001ff6d7803 */ /* 0x000fc40000000000 */
[C---:B------:R-:W-:Y:S02]  /*3cd0*/  LOP3.LUT P0, RZ, R4.reuse, 0x200, RZ, 0xc0, !PT ;  /* 0x0000020004ff7812 */ /* 0x040fe4000780c0ff */
[----:B------:R-:W-:Y:S02]  /*3ce0*/  ISETP.GT.U32.OR P2, PT, R99, 0x7, P2 ;  /* 0x000000076300780c */ /* 0x000fe40001744470 */
[----:B------:R-:W-:Y:S02]  /*3cf0*/  P2R R107, PR, RZ, 0x1 ;  /* 0x00000001ff6b7803 */ /* 0x000fe40000000000 */
[----:B------:R-:W-:Y:S02]  /*3d00*/  LOP3.LUT P0, RZ, R4, 0x80000, RZ, 0xc0, !PT ;  /* 0x0008000004ff7812 */ /* 0x000fe4000780c0ff */
[----:B------:R-:W-:Y:S02]  /*3d10*/  ISETP.GT.U32.AND P3, PT, R18, 0x7f, PT ;  /* 0x0000007f1200780c */ /* 0x000fe40003f64070 */
[----:B------:R-:W-:-:S02]  /*3d20*/  P2R R105, PR, RZ, 0x1 ;  /* 0x00000001ff697803 */ /* 0x000fc40000000000 */
[C---:B------:R-:W-:Y:S02]  /*3d30*/  LOP3.LUT P0, RZ, R4.reuse, 0x400, RZ, 0xc0, !PT ;  /* 0x0000040004ff7812 */ /* 0x040fe4000780c0ff */
[--C-:B------:R-:W-:Y:S02]  /*3d40*/  SHF.R.U32.HI R18, RZ, 0x18, R20.reuse ;  /* 0x00000018ff127819 */ /* 0x100fe40000011614 */
[----:B------:R-:W-:Y:S02]  /*3d50*/  P2R R103, PR, RZ, 0x1 ;  /* 0x00000001ff677803 */ /* 0x000fe40000000000 */
[----:B------:R-:W-:Y:S02]  /*3d60*/  LOP3.LUT P0, RZ, R4, 0x100000, RZ, 0xc0, !PT ;  /* 0x0010000004ff7812 */ /* 0x000fe4000780c0ff */
[----:B------:R-:W-:Y:S02]  /*3d70*/  SHF.R.U32.HI R20, RZ, 0x14, R20 ;  /* 0x00000014ff147819 */ /* 0x000fe40000011614 */
[----:B------:R-:W-:-:S02]  /*3d80*/  P2R R101, PR, RZ, 0x1 ;  /* 0x00000001ff657803 */ /* 0x000fc40000000000 */
[----:B------:R-:W-:Y:S02]  /*3d90*/  LOP3.LUT P0, RZ, R4, 0x800, RZ, 0xc0, !PT ;  /* 0x0000080004ff7812 */ /* 0x000fe4000780c0ff */
[----:B------:R-:W-:Y:S01]  /*3da0*/  ISETP.GT.U32.OR P3, PT, R22, 0x7, P3 ;  /* 0x000000071600780c */ /* 0x000fe20001f64470 */
[C---:B------:R-:W-:Y:S01]  /*3db0*/  IMAD R22, R5.reuse, 0x20, R20 ;  /* 0x0000002005167824 */ /* 0x040fe200078e0214 */
[----:B------:R-:W-:Y:S01]  /*3dc0*/  P2R R97, PR, RZ, 0x1 ;  /* 0x00000001ff617803 */ /* 0x000fe20000000000 */
[----:B------:R-:W-:Y:S01]  /*3dd0*/  IMAD R20, R5, 0x2, R18 ;  /* 0x0000000205147824 */ /* 0x000fe200078e0212 */
[----:B------:R-:W-:Y:S02]  /*3de0*/  LOP3.LUT P0, RZ, R4, 0x200000, RZ, 0xc0, !PT ;  /* 0x0020000004ff7812 */ /* 0x000fe4000780c0ff */
[----:B------:R-:W-:Y:S02]  /*3df0*/  SHF.R.U32.HI R18, RZ, 0x12, R149 ;  /* 0x00000012ff127819 */ /* 0x000fe40000011695 */
[----:B------:R-:W-:-:S02]  /*3e00*/  CS2R R148, SRZ ;  /* 0x0000000000947805 */ /* 0x000fc4000001ff00 */
[----:B------:R-:W-:Y:S02]  /*3e10*/  P2R R38, PR, RZ, 0x1 ;  /* 0x00000001ff267803 */ /* 0x000fe40000000000 */
[----:B------:R-:W-:Y:S02]  /*3e20*/  LOP3.LUT P0, RZ, R4, 0x1000, RZ, 0xc0, !PT ;  /* 0x0000100004ff7812 */ /* 0x000fe4000780c0ff */
[----:B------:R-:W-:Y:S01]  /*3e30*/  ISETP.GT.U32.AND P5, PT, R22, 0x7f, PT ;  /* 0x0000007f1600780c */ /* 0x000fe20003fa4070 */
[----:B------:R-:W-:Y:S01]  /*3e40*/  IMAD R22, R145, 0xe39, RZ ;  /* 0x00000e3991167824 */ /* 0x000fe200078e02ff */
[----:B------:R-:W-:Y:S02]  /*3e50*/  P2R R26, PR, RZ, 0x1 ;  /* 0x00000001ff1a7803 */ /* 0x000fe40000000000 */
[C---:B------:R-:W-:Y:S02]  /*3e60*/  LOP3.LUT P0, RZ, R4.reuse, 0x8000000, RZ, 0xc0, !PT ;  /* 0x0800000004ff7812 */ /* 0x040fe4000780c0ff */
[----:B------:R-:W-:-:S02]  /*3e70*/  LOP3.LUT R4, R4, 0x7fffffff, RZ, 0xc0, !PT ;  /* 0x7fffffff04047812 */ /* 0x000fc400078ec0ff */
[----:B------:R-:W-:Y:S02]  /*3e80*/  ISETP.GT.U32.OR P0, PT, R92, 0x1cff, P0 ;  /* 0x00001cff5c00780c */ /* 0x000fe40000704470 */
[----:B------:R-:W-:Y:S01]  /*3e90*/  ISETP.GT.U32.OR P5, PT, R20, 0x7, P5 ;  /* 0x000000071400780c */ /* 0x000fe20002fa4470 */
[----:B------:R-:W-:Y:S01]  /*3ea0*/  IMAD R20, R5, 0x8, R18 ;  /* 0x0000000805147824 */ /* 0x000fe200078e0212 */
[----:B------:R-:W-:Y:S02]  /*3eb0*/  SHF.R.U32.HI R22, RZ, 0x12, R22 ;  /* 0x00000012ff167819 */ /* 0x000fe40000011616 */
[----:B------:R-:W-:Y:S02]  /*3ec0*/  SHF.R.U32.HI R24, RZ, 0x12, R24 ;  /* 0x00000012ff187819 */ /* 0x000fe40000011618 */
[----:B------:R-:W-:Y:S01]  /*3ed0*/  ISETP.GT.U32.OR P6, PT, R20, 0x1f, P6 ;  /* 0x0000001f1400780c */ /* 0x000fe200037c4470 */
[----:B------:R-:W-:Y:S01]  /*3ee0*/  IMAD R20, R147, 0xe39, RZ ;  /* 0x00000e3993147824 */ /* 0x000fe200078e02ff */
[----:B------:R-:W-:-:S03]  /*3ef0*/  PRMT R98, R98, 0x9910, RZ ;  /* 0x0000991062627816 */ /* 0x000fc600000000ff */
[----:B------:R-:W-:Y:S02]  /*3f00*/  @P0 LOP3.LUT R17, R17, 0x2000, RZ, 0xfc, !PT ;  /* 0x0000200011110812 */ /* 0x000fe400078efcff */
[----:B------:R-:W-:Y:S02]  /*3f10*/  ISETP.NE.AND P0, PT, R26, RZ, PT ;  /* 0x000000ff1a00720c */ /* 0x000fe40003f05270 */
[----:B------:R-:W-:Y:S02]  /*3f20*/  LOP3.LUT R17, R17, 0xffffefff, RZ, 0xc0, !PT ;  /* 0xffffefff11117812 */ /* 0x000fe400078ec0ff */
[----:B------:R-:W-:Y:S02]  /*3f30*/  ISETP.GT.U32.OR P0, PT, R92, 0x1cfe, P0 ;  /* 0x00001cfe5c00780c */ /* 0x000fe40000704470 */
[----:B------:R-:W-:-:S05]  /*3f40*/  SHF.R.U32.HI R20, RZ, 0x12, R20 ;  /* 0x00000012ff147819 */ /* 0x000fca0000011614 */
[----:B------:R-:W-:-:S06]  /*3f50*/  IMAD R26, R5, 0x8, R20 ;  /* 0x00000008051a7824 */ /* 0x000fcc00078e0214 */
[----:B------:R-:W-:Y:S02]  /*3f60*/  @P0 LOP3.LUT R17, R17, 0x1000, RZ, 0xfc, !PT ;  /* 0x0000100011110812 */ /* 0x000fe400078efcff */
[----:B------:R-:W-:Y:S02]  /*3f70*/  ISETP.NE.AND P0, PT, R38, RZ, PT ;  /* 0x000000ff2600720c */ /* 0x000fe40003f05270 */
[----:B------:R-:W-:Y:S02]  /*3f80*/  LOP3.LUT R17, R17, 0xfffff7ff, RZ, 0xc0, !PT ;  /* 0xfffff7ff11117812 */ /* 0x000fe400078ec0ff */
[----:B------:R-:W-:-:S13]  /*3f90*/  ISETP.GT.U32.OR P0, PT, R92, 0x1cfd, P0 ;  /* 0x00001cfd5c00780c */ /* 0x000fda0000704470 */
        /* <DEDUP_REMOVED lines=29> */
[----:B------:R-:W-:Y:S01]  /*4170*/  ISETP.NE.AND P0, PT, R160, RZ, PT ;  /* 0x000000ffa000720c */ /* 0x000fe20003f05270 */
[----:B------:R-:W-:Y:S01]  /*4180*/  IMAD.MOV.U32 R160, RZ, RZ, RZ ;  /* 0x000000ffffa07224 */ /* 0x000fe200078e00ff */
        /* <DEDUP_REMOVED lines=16> */
[----:B------:R-:W-:-:S03]  /*4290*/  IMAD.MOV.U32 R164, RZ, RZ, RZ ;  /* 0x000000ffffa47224 */ /* 0x000fc600078e00ff */
        /* <DEDUP_REMOVED lines=13> */
[----:B------:R-:W-:Y:S02]  /*4370*/  ISETP.GT.U32.OR P0, PT, R92, 0x1ced, P0 ;  /* 0x00001ced5c00780c */ /* 0x000fe40000704470 */
[----:B------:R-:W-:Y:S02]  /*4380*/  @P1 LOP3.LUT R4, R4, 0x10000000, RZ, 0xfc, !PT ;  /* 0x1000000004041812 */ /* 0x000fe400078efcff */
[----:B------:R-:W-:Y:S01]  /*4390*/  ISETP.NE.AND P1, PT, R159, RZ, PT ;  /* 0x000000ff9f00720c */ /* 0x000fe20003f25270 */
[----:B------:R-:W-:Y:S01]  /*43a0*/  IMAD.MOV.U32 R159, RZ, RZ, RZ ;  /* 0x000000ffff9f7224 */ /* 0x000fe200078e00ff */
[----:B------:R-:W-:-:S07]  /*43b0*/  LOP3.LUT R4, R4, 0xf7ffffff, RZ, 0xc0, !PT ;  /* 0xf7ffffff04047812 */ /* 0x000fce00078ec0ff */
        /* <DEDUP_REMOVED lines=37> */
[----:B------:R-:W-:Y:S01]  /*4610*/  IMAD R30, R5, 0x8, R24 ;  /* 0x00000008051e7824 */ /* 0x000fe200078e0218 */
        /* <DEDUP_REMOVED lines=8> */
[C---:B------:R-:W-:Y:S02]  /*46a0*/  ISETP.GT.U32.OR P0, PT, R92.reuse, 0x1ce2, P1 ;  /* 0x00001ce25c00780c */ /* 0x040fe40000f04470 */
[----:B------:R-:W-:Y:S02]  /*46b0*/  ISETP.GT.U32.OR P1, PT, R92, 0x1ce1, P2 ;  /* 0x00001ce15c00780c */ /* 0x000fe40001724470 */
[----:B------:R-:W-:Y:S02]  /*46c0*/  LOP3.LUT R4, R4, 0xfffff7ff, RZ, 0xc0, !PT ;  /* 0xfffff7ff04047812 */ /* 0x000fe400078ec0ff */
[----:B------:R-:W-:Y:S02]  /*46d0*/  ISETP.GT.U32.OR P2, PT, R92, 0x1ce0, P3 ;  /* 0x00001ce05c00780c */ /* 0x000fe40001f44470 */
[----:B------:R-:W-:-:S04]  /*46e0*/  ISETP.GT.U32.AND P3, PT, R135, 0xff, PT ;  /* 0x000000ff8700780c */ /* 0x000fc80003f64070 */
[----:B------:R-:W-:Y:S01]  /*46f0*/  ISETP.GT.U32.OR P3, PT, R30, 0x1f, P3 ;  /* 0x0000001f1e00780c */ /* 0x000fe20001f64470 */
[----:B------:R-:W-:Y:S01]  /*4700*/  IMAD R30, R136, 0xe39, RZ ;  /* 0x00000e39881e7824 */ /* 0x000fe200078e02ff */
[----:B------:R-:W-:Y:S02]  /*4710*/  @P0 LOP3.LUT R4, R4, 0x800, RZ, 0xfc, !PT ;  /* 0x0000080004040812 */ /* 0x000fe400078efcff */
[----:B------:R-:W-:Y:S02]  /*4720*/  ISETP.GT.U32.OR P0, PT, R92, 0x1cdf, P4 ;  /* 0x00001cdf5c00780c */ /* 0x000fe40002704470 */
[----:B------:R-:W-:Y:S02]  /*4730*/  LOP3.LUT R4, R4, 0xfffffbff, RZ, 0xc0, !PT ;  /* 0xfffffbff04047812 */ /* 0x000fe400078ec0ff */
[----:B------:R-:W-:Y:S02]  /*4740*/  ISETP.GT.U32.AND P4, PT, R137, 0xff, PT ;  /* 0x000000ff8900780c */ /* 0x000fe40003f84070 */
[----:B------:R-:W-:-:S02]  /*4750*/  CS2R R136, SRZ ;  /* 0x0000000000887805 */ /* 0x000fc4000001ff00 */
[----:B------:R-:W-:Y:S02]  /*4760*/  @P1 LOP3.LUT R4, R4, 0x400, RZ, 0xfc, !PT ;  /* 0x0000040004041812 */ /* 0x000fe400078efcff */
[----:B------:R-:W-:Y:S01]  /*4770*/  ISETP.GT.U32.OR P1, PT, R92, 0x1cde, P5 ;  /* 0x00001cde5c00780c */ /* 0x000fe20002f24470 */
[----:B------:R-:W-:Y:S01]  /*4780*/  IMAD.MOV R92, RZ, RZ, -R88 ;  /* 0x000000ffff5c7224 */ /* 0x000fe200078e0a58 */
[----:B------:R-:W-:Y:S02]  /*4790*/  LOP3.LUT R4, R4, 0xfffffdff, RZ, 0xc0, !PT ;  /* 0xfffffdff04047812 */ /* 0x000fe400078ec0ff */
[----:B------:R-:W-:Y:S02]  /*47a0*/  ISETP.GT.U32.AND P5, PT, R140, 0xff, PT ;  /* 0x000000ff8c00780c */ /* 0x000fe40003fa4070 */
[----:B------:R-:W-:Y:S02]  /*47b0*/  @P2 LOP3.LUT R4, R4, 0x200, RZ, 0xfc, !PT ;  /* 0x0000020004042812 */ /* 0x000fe400078efcff */
[----:B------:R-:W-:Y:S01]  /*47c0*/  ISETP.GT.U32.OR P5, PT, R26, 0x1f, P5 ;  /* 0x0000001f1a00780c */ /* 0x000fe20002fa4470 */
[----:B------:R-:W-:Y:S01]  /*47d0*/  IMAD R26, R141, 0xe39, RZ ;  /* 0x00000e398d1a7824 */ /* 0x000fe200078e02ff */
[----:B------:R-:W-:-:S02]  /*47e0*/  LOP3.LUT R4, R4, 0xfffffeff, RZ, 0xc0, !PT ;  /* 0xfffffeff04047812 */ /* 0x000fc400078ec0ff */
[----:B------:R-:W-:Y:S02]  /*47f0*/  CS2R R140, SRZ ;  /* 0x00000000008c7805 */ /* 0x000fe4000001ff00 */
[----:B------:R-:W-:Y:S01]  /*4800*/  ISETP.GT.U32.OR P4, PT, R28, 0x1f, P4 ;  /* 0x0000001f1c00780c */ /* 0x000fe20002784470 */
[----:B------:R-:W-:Y:S01]  /*4810*/  IMAD R28, R139, 0xe39, RZ ;  /* 0x00000e398b1c7824 */ /* 0x000fe200078e02ff */
[----:B------:R-:W-:Y:S02]  /*4820*/  @P0 LOP3.LUT R4, R4, 0x100, RZ, 0xfc, !PT ;  /* 0x0000010004040812 */ /* 0x000fe400078efcff */
[----:B------:R-:W-:Y:S02]  /*4830*/  CS2R R138, SRZ ;  /* 0x00000000008a7805 */ /* 0x000fe4000001ff00 */
[----:B------:R-:W-:Y:S01]  /*4840*/  ISETP.GT.U32.OR P0, PT, R146, 0x2ff, P6 ;  /* 0x000002ff9200780c */ /* 0x000fe20003704470 */
[----:B------:R-:W-:Y:S01]  /*4850*/  IMAD.MOV.U32 R146, RZ, RZ, RZ ;  /* 0x000000ffff927224 */ /* 0x000fe200078e00ff */
[----:B------:R-:W-:-:S02]  /*4860*/  LOP3.LUT R4, R4, 0xffffff7f, RZ, 0xc0, !PT ;  /* 0xffffff7f04047812 */ /* 0x000fc400078ec0ff */
[----:B------:R-:W-:Y:S02]  /*4870*/  SHF.R.U32.HI R26, RZ, 0x12, R26 ;  /* 0x00000012ff1a7819 */ /* 0x000fe4000001161a */
[----:B------:R-:W-:Y:S02]  /*4880*/  @P1 LOP3.LUT R4, R4, 0x80, RZ, 0xfc, !PT ;  /* 0x0000008004041812 */ /* 0x000fe400078efcff */
[----:B------:R-:W-:Y:S01]  /*4890*/  SHF.R.U32.HI R28, RZ, 0x12, R28 ;  /* 0x00000012ff1c7819 */ /* 0x000fe2000001161c */
[C---:B------:R-:W-:Y:S01]  /*48a0*/  IMAD R32, R5.reuse, 0x8, R26 ;  /* 0x0000000805207824 */ /* 0x040fe200078e021a */
[----:B------:R-:W-:Y:S02]  /*48b0*/  LOP3.LUT R4, R4, 0xffffffbf, RZ, 0xc0, !PT ;  /* 0xffffffbf04047812 */ /* 0x000fe400078ec0ff */
[----:B------:R-:W-:Y:S01]  /*48c0*/  ISETP.GT.U32.AND P6, PT, R126, 0xff, PT ;  /* 0x000000ff7e00780c */ /* 0x000fe20003fc4070 */
[----:B------:R-:W-:Y:S01]  /*48d0*/  IMAD R34, R5, 0x8, R28 ;  /* 0x0000000805227824 */ /* 0x000fe200078e021c */
[----:B------:R-:W-:-:S02]  /*48e0*/  @P0 LOP3.LUT R4, R4, 0x40, RZ, 0xfc, !PT ;  /* 0x0000004004040812 */ /* 0x000fc400078efcff */
[----:B------:R-:W-:Y:S02]  /*48f0*/  ISETP.GT.U32.AND P0, PT, R133, 0xff, PT ;  /* 0x000000ff8500780c */ /* 0x000fe40003f04070 */
[----:B------:R-:W-:Y:S02]  /*4900*/  ISETP.GT.U32.AND P1, PT, R131, 0xff, PT ;  /* 0x000000ff8300780c */ /* 0x000fe40003f24070 */
[----:B------:R-:W-:Y:S01]  /*4910*/  ISETP.GT.U32.OR P0, PT, R32, 0x1f, P0 ;  /* 0x0000001f2000780c */ /* 0x000fe20000704470 */
[----:B------:R-:W-:Y:S01]  /*4920*/  IMAD R32, R134, 0xe39, RZ ;  /* 0x00000e3986207824 */ /* 0x000fe200078e02ff */
[----:B------:R-:W-:Y:S01]  /*4930*/  ISETP.GT.U32.OR P1, PT, R34, 0x1f, P1 ;  /* 0x0000001f2200780c */ /* 0x000fe20000f24470 */
[----:B------:R-:W-:Y:S01]  /*4940*/  IMAD R34, R132, 0xe39, RZ ;  /* 0x00000e3984227824 */ /* 0x000fe200078e02ff */
[----:B------:R-:W-:Y:S02]  /*4950*/  LOP3.LUT R4, R4, 0xffffffef, RZ, 0xc0, !PT ;  /* 0xffffffef04047812 */ /* 0x000fe400078ec0ff */
[----:B------:R-:W-:-:S02]  /*4960*/  CS2R R132, SRZ ;  /* 0x0000000000847805 */ /* 0x000fc4000001ff00 */
[----:B------:R-:W-:Y:S02]  /*4970*/  SHF.R.U32.HI R32, RZ, 0x12, R32 ;  /* 0x00000012ff207819 */ /* 0x000fe40000011620 */
[----:B------:R-:W-:Y:S02]  /*4980*/  CS2R R134, SRZ ;  /* 0x0000000000867805 */ /* 0x000fe4000001ff00 */
[----:B------:R-:W-:Y:S02]  /*4990*/  SHF.R.U32.HI R34, RZ, 0x12, R34 ;  /* 0x00000012ff227819 */ /* 0x000fe40000011622 */
[----:B------:R-:W-:Y:S01]  /*49a0*/  SHF.R.U32.HI R30, RZ, 0x12, R30 ;  /* 0x00000012ff1e7819 */ /* 0x000fe2000001161e */
[C---:B------:R-:W-:Y:S01]  /*49b0*/  IMAD R38, R5.reuse, 0x8, R32 ;  /* 0x0000000805267824 */ /* 0x040fe200078e0220 */
[----:B------:R-:W-:Y:S01]  /*49c0*/  ISETP.GT.U32.AND P2, PT, R128, 0xff, PT ;  /* 0x000000ff8000780c */ /* 0x000fe20003f44070 */
[----:B------:R-:W-:Y:S01]  /*49d0*/  IMAD R87, R5, 0x8, R34 ;  /* 0x0000000805577824 */ /* 0x000fe200078e0222 */
[----:B------:R-:W-:Y:S01]  /*49e0*/  ISETP.GT.U32.OR P5, PT, R125, 0x2ff, P5 ;  /* 0x000002ff7d00780c */ /* 0x000fe20002fa4470 */
[----:B------:R-:W-:Y:S01]  /*49f0*/  IMAD R36, R5, 0x8, R30 ;  /* 0x0000000805247824 */ /* 0x000fe200078e021e */
[----:B------:R-:W-:Y:S01]  /*4a00*/  ISETP.GT.U32.OR P6, PT, R38, 0x1f, P6 ;  /* 0x0000001f2600780c */ /* 0x000fe200037c4470 */
[----:B------:R-:W-:Y:S01]  /*4a10*/  IMAD R38, R127, 0xe39, RZ ;  /* 0x00000e397f267824 */ /* 0x000fe200078e02ff */
[----:B------:R-:W-:-:S02]  /*4a20*/  ISETP.GT.U32.OR P4, PT, R124, 0x2ff, P4 ;  /* 0x000002ff7c00780c */ /* 0x000fc40002784470 */
[----:B------:R-:W-:Y:S02]  /*4a30*/  CS2R R124, SRZ ;  /* 0x00000000007c7805 */ /* 0x000fe4000001ff00 */
[----:B------:R-:W-:Y:S01]  /*4a40*/  ISETP.GT.U32.OR P2, PT, R36, 0x1f, P2 ;  /* 0x0000001f2400780c */ /* 0x000fe20001744470 */
[----:B------:R-:W-:Y:S01]  /*4a50*/  IMAD R36, R129, 0xe39, RZ ;  /* 0x00000e3981247824 */ /* 0x000fe200078e02ff */
[----:B------:R-:W-:Y:S02]  /*4a60*/  SHF.R.U32.HI R38, RZ, 0x12, R38 ;  /* 0x00000012ff267819 */ /* 0x000fe40000011626 */
[----:B------:R-:W-:Y:S02]  /*4a70*/  CS2R R126, SRZ ;  /* 0x00000000007e7805 */ /* 0x000fe4000001ff00 */
[----:B------:R-:W-:Y:S02]  /*4a80*/  ISETP.GT.U32.OR P3, PT, R123, 0x2ff, P3 ;  /* 0x000002ff7b00780c */ /* 0x000fe40001f64470 */
[----:B------:R-:W-:-:S02]  /*4a90*/  CS2R R128, SRZ ;  /* 0x0000000000807805 */ /* 0x000fc4000001ff00 */
[----:B------:R-:W-:Y:S02]  /*4aa0*/  SHF.R.U32.HI R36, RZ, 0x12, R36 ;  /* 0x00000012ff247819 */ /* 0x000fe40000011624 */
[----:B------:R-:W-:Y:S02]  /*4ab0*/  ISETP.GT.U32.OR P2, PT, R121, 0x2ff, P2 ;  /* 0x000002ff7900780c */ /* 0x000fe40001744470 */
[----:B------:R-:W-:Y:S02]  /*4ac0*/  @P6 LOP3.LUT R4, R4, 0x10, RZ, 0xfc, !PT ;  /* 0x0000001004046812 */ /* 0x000fe400078efcff */
[----:B------:R-:W-:Y:S02]  /*4ad0*/  ISETP.GT.U32.AND P6, PT, R118, 0xff, PT ;  /* 0x000000ff7600780c */ /* 0x000fe40003fc4070 */
[----:B------:R-:W-:Y:S02]  /*4ae0*/  LOP3.LUT R4, R4, 0xfffffff7, RZ, 0xc0, !PT ;  /* 0xfffffff704047812 */ /* 0x000fe400078ec0ff */
[----:B------:R-:W-:Y:S01]  /*4af0*/  ISETP.GT.U32.OR P6, PT, R87, 0x1f, P6 ;  /* 0x0000001f5700780c */ /* 0x000fe200037c4470 */
[----:B------:R-:W-:Y:S01]  /*4b00*/  IMAD R87, R5, 0x8, R36 ;  /* 0x0000000805577824 */ /* 0x000fe200078e0224 */
[----:B------:R-:W-:-:S02]  /*4b10*/  ISETP.GT.U32.OR P0, PT, R119, 0x2ff, P0 ;  /* 0x000002ff7700780c */ /* 0x000fc40000704470 */
[----:B------:R-:W-:Y:S02]  /*4b20*/  ISETP.GT.U32.OR P1, PT, R120, 0x2ff, P1 ;  /* 0x000002ff7800780c */ /* 0x000fe40000f24470 */
[----:B------:R-:W-:Y:S02]  /*4b30*/  P2R R105, PR, RZ, 0x4 ;  /* 0x00000004ff697803 */ /* 0x000fe40000000000 */
[----:B------:R-:W-:Y:S02]  /*4b40*/  P2R R109, PR, RZ, 0x1 ;  /* 0x00000001ff6d7803 */ /* 0x000fe40000000000 */
[----:B------:R-:W-:-:S03]  /*4b50*/  P2R R107, PR, RZ, 0x2 ;  /* 0x00000002ff6b7803 */ /* 0x000fc60000000000 */
[----:B------:R-:W-:Y:S02]  /*4b60*/  @P6 LOP3.LUT R4, R4, 0x8, RZ, 0xfc, !PT ;  /* 0x0000000804046812 */ /* 0x000fe400078efcff */
[----:B------:R-:W-:Y:S02]  /*4b70*/  ISETP.GT.U32.AND P6, PT, R117, 0xff, PT ;  /* 0x000000ff7500780c */ /* 0x000fe40003fc4070 */
[----:B------:R-:W-:Y:S02]  /*4b80*/  LOP3.LUT R4, R4, 0xfffffffb, RZ, 0xc0, !PT ;  /* 0xfffffffb04047812 */ /* 0x000fe400078ec0ff */
[----:B------:R-:W-:Y:S01]  /*4b90*/  ISETP.GT.U32.OR P6, PT, R87, 0x1f, P6 ;  /* 0x0000001f5700780c */ /* 0x000fe200037c4470 */
[----:B------:R-:W-:-:S12]  /*4ba0*/  IMAD R87, R5, 0x8, R38 ;  /* 0x0000000805577824 */ /* 0x000fd800078e0226 */
[----:B------:R-:W-:Y:S02]  /*4bb0*/  @P6 LOP3.LUT R4, R4, 0x4, RZ, 0xfc, !PT ;  /* 0x0000000404046812 */ /* 0x000fe400078efcff */
[----:B------:R-:W-:Y:S02]  /*4bc0*/  ISETP.GT.U32.AND P6, PT, R116, 0xff, PT ;  /* 0x000000ff7400780c */ /* 0x000fe40003fc4070 */
[----:B------:R-:W-:Y:S02]  /*4bd0*/  LOP3.LUT R4, R4, 0xffffffdf, RZ, 0xc0, !PT ;  /* 0xffffffdf04047812 */ /* 0x000fe400078ec0ff */
[----:B------:R-:W-:Y:S02]  /*4be0*/  ISETP.GT.U32.OR P6, PT, R87, 0x1f, P6 ;  /* 0x0000001f5700780c */ /* 0x000fe400037c4470 */
[----:B------:R-:W-:Y:S02]  /*4bf0*/  PRMT R87, R114, 0x9910, RZ ;  /* 0x0000991072577816 */ /* 0x000fe400000000ff */
[----:B------:R-:W-:-:S02]  /*4c00*/  @P5 LOP3.LUT R4, R4, 0x20, RZ, 0xfc, !PT ;  /* 0x0000002004045812 */ /* 0x000fc400078efcff */
[----:B------:R-:W-:Y:S01]  /*4c10*/  ISETP.GT.U32.OR P6, PT, R112, 0x2ff, P6 ;  /* 0x000002ff7000780c */ /* 0x000fe200037c4470 */
[----:B------:R-:W-:Y:S01]  /*4c20*/  IMAD R87, R87, 0x3a, RZ ;  /* 0x0000003a57577824 */ /* 0x000fe200078e02ff */
[C---:B------:R-:W-:Y:S02]  /*4c30*/  LOP3.LUT P5, RZ, R4.reuse, 0x4, RZ, 0xc0, !PT ;  /* 0x0000000404ff7812 */ /* 0x040fe400078ac0ff */
[----:B------:R-:W-:Y:S01]  /*4c40*/  LOP3.LUT R4, R4, 0xfffffffd, RZ, 0xc0, !PT ;  /* 0xfffffffd04047812 */ /* 0x000fe200078ec0ff */
[----:B------:R-:W-:Y:S01]  /*4c50*/  IMAD.MOV R87, RZ, RZ, -R87 ;  /* 0x000000ffff577224 */ /* 0x000fe200078e0a57 */
[----:B------:R-:W-:Y:S02]  /*4c60*/  ISETP.GT.U32.OR P5, PT, R113, 0x2ff, P5 ;  /* 0x000002ff7100780c */ /* 0x000fe40002fa4470 */
[----:B------:R-:W-:Y:S02]  /*4c70*/  @P4 LOP3.LUT R4, R4, 0x2, RZ, 0xfc, !PT ;  /* 0x0000000204044812 */ /* 0x000fe400078efcff */
[----:B------:R-:W-:-:S02]  /*4c80*/  PRMT R88, R87, 0x7710, RZ ;  /* 0x0000771057587816 */ /* 0x000fc400000000ff */
[----:B------:R-:W-:Y:S02]  /*4c90*/  PRMT R87, R92, 0x7710, RZ ;  /* 0x000077105c577816 */ /* 0x000fe400000000ff */
[C---:B------:R-:W-:Y:S01]  /*4ca0*/  LOP3.LUT P4, RZ, R4.reuse, 0x8, RZ, 0xc0, !PT ;  /* 0x0000000804ff7812 */ /* 0x040fe2000788c0ff */
[----:B------:R-:W-:Y:S01]  /*4cb0*/  IMAD.IADD R97, R69, 0x1, R88 ;  /* 0x0000000145617824 */ /* 0x000fe200078e0258 */
[----:B------:R-:W-:Y:S01]  /*4cc0*/  LOP3.LUT R4, R4, 0xfffffffe, RZ, 0xc0, !PT ;  /* 0xfffffffe04047812 */ /* 0x000fe200078ec0ff */
[----:B------:R-:W-:Y:S01]  /*4cd0*/  IMAD.IADD R69, R68, 0x1, R87 ;  /* 0x0000000144457824 */ /* 0x000fe200078e0257 */
[----:B------:R-:W-:Y:S01]  /*4ce0*/  ISETP.GT.U32.OR P4, PT, R115, 0x2ff, P4 ;  /* 0x000002ff7300780c */ /* 0x000fe20002784470 */
[----:B------:R-:W-:Y:S01]  /*4cf0*/  IMAD.MOV.U32 R88, RZ, RZ, R150 ;  /* 0x000000ffff587224 */ /* 0x000fe200078e0096 */
[----:B------:R-:W-:Y:S01]  /*4d00*/  @P3 LOP3.LUT R4, R4, 0x1, RZ, 0xfc, !PT ;  /* 0x0000000104043812 */ /* 0x000fe200078efcff */
[----:B------:R-:W-:Y:S01]  /*4d10*/  IMAD R68, R91, 0x3a, RZ ;  /* 0x0000003a5b447824 */ /* 0x000fe200078e02ff */
[----:B------:R-:W-:Y:S01]  /*4d20*/  LOP3.LUT R97, R97, 0xffff, RZ, 0xc0, !PT ;  /* 0x0000ffff61617812 */ /* 0x000fe200078ec0ff */
[----:B------:R-:W-:Y:S01]  /*4d30*/  IMAD R87, R88, 0x3a, RZ ;  /* 0x0000003a58577824 */ /* 0x000fe200078e02ff */
[C---:B------:R-:W-:Y:S01]  /*4d40*/  LOP3.LUT P3, RZ, R4.reuse, 0x10, RZ, 0xc0, !PT ;  /* 0x0000001004ff7812 */ /* 0x040fe2000786c0ff */
[----:B------:R-:W-:Y:S01]  /*4d50*/  IMAD.MOV R91, RZ, RZ, -R68 ;  /* 0x000000ffff5b7224 */ /* 0x000fe200078e0a44 */
[----:B------:R-:W-:Y:S01]  /*4d60*/  LOP3.LUT P2, RZ, R4, 0x20, RZ, 0xc0, !PT ;  /* 0x0000002004ff7812 */ /* 0x000fe2000784c0ff */
[----:B------:R-:W-:Y:S01]  /*4d70*/  IMAD.MOV R92, RZ, RZ, -R87 ;  /* 0x000000ffff5c7224 */ /* 0x000fe200078e0a57 */
[----:B------:R-:W-:Y:S01]  /*4d80*/  ISETP.GT.U32.OR P3, PT, R122, 0x2ff, P3 ;  /* 0x000002ff7a00780c */ /* 0x000fe20001f64470 */
[----:B------:R-:W-:Y:S01]  /*4d90*/  IMAD.MOV.U32 R88, RZ, RZ, R144 ;  /* 0x000000ffff587224 */ /* 0x000fe200078e0090 */
[----:B------:R-:W-:Y:S01]  /*4da0*/  PRMT R87, R91, 0x7710, RZ ;  /* 0x000077105b577816 */ /* 0x000fe200000000ff */
[----:B------:R-:W-:Y:S01]  /*4db0*/  IMAD.MOV.U32 R68, RZ, RZ, R152 ;  /* 0x000000ffff447224 */ /* 0x000fe200078e0098 */
[----:B------:R-:W-:Y:S01]  /*4dc0*/  PRMT R92, R92, 0x7710, RZ ;  /* 0x000077105c5c7816 */ /* 0x000fe200000000ff */
[----:B------:R-:W-:Y:S01]  /*4dd0*/  IMAD R88, R88, 0x3a, RZ ;  /* 0x0000003a58587824 */ /* 0x000fe200078e02ff */
[----:B------:R-:W0:Y:S01]  /*4de0*/  S2R R122, SR_TID.X ;  /* 0x00000000007a7919 */ /* 0x000e220000002100 */
[----:B------:R-:W-:Y:S01]  /*4df0*/  IMAD.IADD R87, R66, 0x1, R87 ;  /* 0x0000000142577824 */ /* 0x000fe200078e0257 */
[----:B------:R-:W-:Y:S01]  /*4e00*/  P2R R103, PR, RZ, 0x8 ;  /* 0x00000008ff677803 */ /* 0x000fe20000000000 */
[----:B------:R-:W-:Y:S01]  /*4e10*/  IMAD R66, R68, 0x3a, RZ ;  /* 0x0000003a44427824 */ /* 0x000fe200078e02ff */
[C---:B------:R-:W-:Y:S01]  /*4e20*/  LOP3.LUT P3, RZ, R4.reuse, 0x40, RZ, 0xc0, !PT ;  /* 0x0000004004ff7812 */ /* 0x040fe2000786c0ff */
[----:B------:R-:W-:Y:S01]  /*4e30*/  IMAD.MOV R88, RZ, RZ, -R88 ;  /* 0x000000ffff587224 */ /* 0x000fe200078e0a58 */
[----:B------:R-:W-:Y:S01]  /*4e40*/  LOP3.LUT P1, RZ, R4, 0x2, RZ, 0xc0, !PT ;  /* 0x0000000204ff7812 */ /* 0x000fe2000782c0ff */
[----:B------:R-:W-:Y:S01]  /*4e50*/  IMAD R68, R90, 0x3a, RZ ;  /* 0x0000003a5a447824 */ /* 0x000fe200078e02ff */
[----:B------:R-:W-:Y:S01]  /*4e60*/  PRMT R90, R108, 0x9910, RZ ;  /* 0x000099106c5a7816 */ /* 0x000fe200000000ff */
[----:B------:R-:W-:Y:S01]  /*4e70*/  IMAD.MOV R66, RZ, RZ, -R66 ;  /* 0x000000ffff427224 */ /* 0x000fe200078e0a42 */
[----:B------:R-:W-:Y:S01]  /*4e80*/  PRMT R91, R88, 0x7710, RZ ;  /* 0x00007710585b7816 */ /* 0x000fe200000000ff */
[----:B------:R-:W-:Y:S01]  /*4e90*/  IMAD.MOV R88, RZ, RZ, -R68 ;  /* 0x000000ffff587224 */ /* 0x000fe200078e0a44 */
[----:B------:R-:W-:Y:S01]  /*4ea0*/  LOP3.LUT P0, RZ, R4, 0x1, RZ, 0xc0, !PT ;  /* 0x0000000104ff7812 */ /* 0x000fe2000780c0ff */
[----:B------:R-:W-:Y:S01]  /*4eb0*/  IMAD.IADD R65, R65, 0x1, R92 ;  /* 0x0000000141417824 */ /* 0x000fe200078e025c */
[----:B------:R-:W-:Y:S01]  /*4ec0*/  PRMT R66, R66, 0x7710, RZ ;  /* 0x0000771042427816 */ /* 0x000fe200000000ff */
[----:B------:R-:W-:Y:S01]  /*4ed0*/  IMAD.IADD R68, R64, 0x1, R91 ;  /* 0x0000000140447824 */ /* 0x000fe200078e025b */
[----:B------:R-:W-:Y:S01]  /*4ee0*/  PRMT R88, R88, 0x7710, RZ ;  /* 0x0000771058587816 */ /* 0x000fe200000000ff */
[----:B------:R-:W-:Y:S01]  /*4ef0*/  IMAD.MOV.U32 R91, RZ, RZ, R110 ;  /* 0x000000ffff5b7224 */ /* 0x000fe200078e006e */
[----:B------:R-:W-:Y:S01]  /*4f00*/  PRMT R92, R106, 0x9910, RZ ;  /* 0x000099106a5c7816 */ /* 0x000fe200000000ff */
[----:B------:R-:W-:Y:S01]  /*4f10*/  IMAD.IADD R64, R35, 0x1, R66 ;  /* 0x0000000123407824 */ /* 0x000fe200078e0242 */
[----:B------:R-:W-:Y:S01]  /*4f20*/  LOP3.LUT R4, R4, 0xffffffef, RZ, 0xc0, !PT ;  /* 0xffffffef04047812 */ /* 0x000fe200078ec0ff */
[----:B------:R-:W-:Y:S01]  /*4f30*/  IMAD R35, R90, 0x3a, RZ ;  /* 0x0000003a5a237824 */ /* 0x000fe200078e02ff */
[----:B------:R-:W-:Y:S01]  /*4f40*/  LOP3.LUT R94, R94, R97, RZ, 0xfc, !PT ;  /* 0x000000615e5e7212 */ /* 0x000fe200078efcff */
[----:B------:R-:W-:Y:S01]  /*4f50*/  IMAD.IADD R66, R31, 0x1, R88 ;  /* 0x000000011f427824 */ /* 0x000fe200078e0258 */
[----:B------:R-:W-:Y:S01]  /*4f60*/  LOP3.LUT R69, R69, 0xffff, RZ, 0xc0, !PT ;  /* 0x0000ffff45457812 */ /* 0x000fe200078ec0ff */
[----:B------:R-:W-:Y:S01]  /*4f70*/  IMAD R31, R91, 0x3a, RZ ;  /* 0x0000003a5b1f7824 */ /* 0x000fe200078e02ff */
[----:B------:R-:W-:Y:S01]  /*4f80*/  LOP3.LUT R87, R87, 0xffff, RZ, 0xc0, !PT ;  /* 0x0000ffff57577812 */ /* 0x000fe200078ec0ff */
[----:B------:R-:W-:Y:S01]  /*4f90*/  IMAD.MOV R88, RZ, RZ, -R35 ;  /* 0x000000ffff587224 */ /* 0x000fe200078e0a23 */
[----:B------:R-:W-:Y:S01]  /*4fa0*/  LOP3.LUT R65, R65, 0xffff, RZ, 0xc0, !PT ;  /* 0x0000ffff41417812 */ /* 0x000fe200078ec0ff */
[----:B------:R-:W-:Y:S01]  /*4fb0*/  IMAD.MOV R90, RZ, RZ, -R31 ;  /* 0x000000ffff5a7224 */ /* 0x000fe200078e0a1f */
[----:B------:R-:W-:Y:S01]  /*4fc0*/  LOP3.LUT R64, R64, 0xffff, RZ, 0xc0, !PT ;  /* 0x0000ffff40407812 */ /* 0x000fe200078ec0ff */
[----:B------:R-:W-:Y:S01]  /*4fd0*/  IMAD.MOV.U32 R35, RZ, RZ, R102 ;  /* 0x000000ffff237224 */ /* 0x000fe200078e0066 */
[----:B------:R-:W-:Y:S01]  /*4fe0*/  PRMT R88, R88, 0x7710, RZ ;  /* 0x0000771058587816 */ /* 0x000fe200000000ff */
[----:B------:R-:W-:Y:S01]  /*4ff0*/  IMAD.MOV.U32 R91, RZ, RZ, R104 ;  /* 0x000000ffff5b7224 */ /* 0x000fe200078e0068 */
[----:B------:R-:W-:Y:S01]  /*5000*/  PRMT R90, R90, 0x7710, RZ ;  /* 0x000077105a5a7816 */ /* 0x000fe200000000ff */
[----:B------:R-:W-:Y:S01]  /*5010*/  IMAD R31, R35, 0x3a, RZ ;  /* 0x0000003a231f7824 */ /* 0x000fe200078e02ff */
[----:B------:R-:W-:Y:S01]  /*5020*/  LOP3.LUT R66, R66, 0xffff, RZ, 0xc0, !PT ;  /* 0x0000ffff42427812 */ /* 0x000fe200078ec0ff */
[----:B------:R-:W-:Y:S01]  /*5030*/  IMAD.IADD R88, R27, 0x1, R88 ;  /* 0x000000011b587824 */ /* 0x000fe200078e0258 */
[----:B------:R-:W-:Y:S01]  /*5040*/  CS2R R144, SRZ ;  /* 0x0000000000907805 */ /* 0x000fe2000001ff00 */
[----:B------:R-:W-:-:S02]  /*5050*/  IMAD R27, R91, 0x3a, RZ ;  /* 0x0000003a5b1b7824 */ /* 0x000fc400078e02ff */
[----:B------:R-:W-:Y:S01]  /*5060*/  IMAD.IADD R90, R23, 0x1, R90 ;  /* 0x00000001175a7824 */ /* 0x000fe200078e025a */
[----:B------:R-:W-:Y:S01]  /*5070*/  LOP3.LUT R88, R88, 0xffff, RZ, 0xc0, !PT ;  /* 0x0000ffff58587812 */ /* 0x000fe200078ec0ff */
[----:B------:R-:W-:Y:S02]  /*5080*/  IMAD.MOV R31, RZ, RZ, -R31 ;  /* 0x000000ffff1f7224 */ /* 0x000fe400078e0a1f */
[----:B------:R-:W-:Y:S01]  /*5090*/  IMAD.MOV R23, RZ, RZ, -R27 ;  /* 0x000000ffff177224 */ /* 0x000fe200078e0a1b */
[----:B------:R-:W-:Y:S01]  /*50a0*/  LOP3.LUT R90, R90, 0xffff, RZ, 0xc0, !PT ;  /* 0x0000ffff5a5a7812 */ /* 0x000fe200078ec0ff */
[----:B------:R-:W-:Y:S01]  /*50b0*/  IMAD R35, R92, 0x3a, RZ ;  /* 0x0000003a5c237824 */ /* 0x000fe200078e02ff */
[----:B------:R-:W-:Y:S01]  /*50c0*/  PRMT R92, R31, 0x7710, RZ ;  /* 0x000077101f5c7816 */ /* 0x000fe200000000ff */
[----:B------:R-:W-:Y:S01]  /*50d0*/  IMAD.MOV.U32 R27, RZ, RZ, R100 ;  /* 0x000000ffff1b7224 */ /* 0x000fe200078e0064 */
[----:B------:R-:W-:Y:S01]  /*50e0*/  PRMT R23, R23, 0x7710, RZ ;  /* 0x0000771017177816 */ /* 0x000fe200000000ff */
[----:B------:R-:W-:Y:S01]  /*50f0*/  IMAD.MOV R35, RZ, RZ, -R35 ;  /* 0x000000ffff237224 */ /* 0x000fe200078e0a23 */
[----:B------:R-:W-:Y:S01]  /*5100*/  LOP3.LUT R31, R62, 0xffff, RZ, 0xc0, !PT ;  /* 0x0000ffff3e1f7812 */ /* 0x000fe200078ec0ff */
[----:B------:R-:W-:-:S02]  /*5110*/  IMAD.IADD R91, R19, 0x1, R92 ;  /* 0x00000001135b7824 */ /* 0x000fc400078e025c */
[----:B------:R-:W-:Y:S01]  /*5120*/  IMAD.IADD R42, R42, 0x1, R23 ;  /* 0x000000012a2a7824 */ /* 0x000fe200078e0217 */
[----:B------:R-:W-:Y:S01]  /*5130*/  LOP3.LUT R23, R59, 0xffff, RZ, 0xc0, !PT ;  /* 0x0000ffff3b177812 */ /* 0x000fe200078ec0ff */
[----:B------:R-:W-:Y:S01]  /*5140*/  IMAD R19, R27, 0x3a, RZ ;  /* 0x0000003a1b137824 */ /* 0x000fe200078e02ff */
[----:B------:R-:W-:Y:S01]  /*5150*/  LOP3.LUT R27, R60, 0xffff, RZ, 0xc0, !PT ;  /* 0x0000ffff3c1b7812 */ /* 0x000fe200078ec0ff */
[----:B------:R-:W-:Y:S01]  /*5160*/  IMAD R101, R31, 0x469f, RZ ;  /* 0x0000469f1f657824 */ /* 0x000fe200078e02ff */
[----:B------:R-:W-:Y:S01]  /*5170*/  PRMT R92, R35, 0x7710, RZ ;  /* 0x00007710235c7816 */ /* 0x000fe200000000ff */
[----:B------:R-:W-:Y:S01]  /*5180*/  IMAD.MOV R100, RZ, RZ, -R19 ;  /* 0x000000ffff647224 */ /* 0x000fe200078e0a13 */
[----:B------:R-:W-:Y:S01]  /*5190*/  LOP3.LUT R91, R91, 0xffff, RZ, 0xc0, !PT ;  /* 0x0000ffff5b5b7812 */ /* 0x000fe200078ec0ff */
[----:B------:R-:W-:Y:S01]  /*51a0*/  IMAD R31, R23, 0x469f, RZ ;  /* 0x0000469f171f7824 */ /* 0x000fe200078e02ff */
[----:B------:R-:W-:Y:S01]  /*51b0*/  SHF.R.U32.HI R19, RZ, 0x14, R101 ;  /* 0x00000014ff137819 */ /* 0x000fe20000011665 */
[----:B------:R-:W-:Y:S01]  /*51c0*/  IMAD R99, R27, 0x469f, RZ ;  /* 0x0000469f1b637824 */ /* 0x000fe200078e02ff */
[----:B------:R-:W-:Y:S01]  /*51d0*/  PRMT R27, R96, 0x9910, RZ ;  /* 0x00009910601b7816 */ /* 0x000fe200000000ff */
[----:B------:R-:W-:Y:S01]  /*51e0*/  IMAD.IADD R92, R39, 0x1, R92 ;  /* 0x00000001275c7824 */ /* 0x000fe200078e025c */
[----:B------:R-:W-:Y:S01]  /*51f0*/  PRMT R35, R19, 0x9910, RZ ;  /* 0x0000991013237816 */ /* 0x000fe200000000ff */
[----:B------:R-:W-:Y:S01]  /*5200*/  VIADD R97, R97, UR5 ;  /* 0x0000000561617c36 */ /* 0x000fe20008000000 */
[----:B------:R-:W-:Y:S01]  /*5210*/  SHF.R.U32.HI R19, RZ, 0x14, R31 ;  /* 0x00000014ff137819 */ /* 0x000fe2000001161f */
[----:B------:R-:W-:Y:S01]  /*5220*/  VIADD R64, R64, UR5 ;  /* 0x0000000540407c36 */ /* 0x000fe20008000000 */
[----:B------:R-:W-:Y:S01]  /*5230*/  SHF.R.U32.HI R23, RZ, 0x14, R99 ;  /* 0x00000014ff177819 */ /* 0x000fe20000011663 */
[----:B------:R-:W-:Y:S01]  /*5240*/  VIADD R90, R90, UR5 ;  /* 0x000000055a5a7c36 */ /* 0x000fe20008000000 */
[----:B------:R-:W-:Y:S01]  /*5250*/  PRMT R39, R19, 0x9910, RZ ;  /* 0x0000991013277816 */ /* 0x000fe200000000ff */
[----:B------:R-:W-:Y:S01]  /*5260*/  IMAD R19, R27, 0x3a, RZ ;  /* 0x0000003a1b137824 */ /* 0x000fe200078e02ff */
[----:B------:R-:W-:Y:S01]  /*5270*/  PRMT R100, R100, 0x7710, RZ ;  /* 0x0000771064647816 */ /* 0x000fe200000000ff */
[----:B------:R-:W-:Y:S01]  /*5280*/  IMAD R27, R35, 0x3a, RZ ;  /* 0x0000003a231b7824 */ /* 0x000fe200078e02ff */
[----:B------:R-:W-:Y:S01]  /*5290*/  PRMT R35, R23, 0x9910, RZ ;  /* 0x0000991017237816 */ /* 0x000fe200000000ff */
[----:B------:R-:W-:Y:S01]  /*52a0*/  IMAD.MOV.U32 R23, RZ, RZ, R39 ;  /* 0x000000ffff177224 */ /* 0x000fe200078e0027 */
[----:B------:R-:W-:Y:S01]  /*52b0*/  LOP3.LUT R42, R42, 0xffff, RZ, 0xc0, !PT ;  /* 0x0000ffff2a2a7812 */ /* 0x000fe200078ec0ff */
[----:B------:R-:W-:Y:S01]  /*52c0*/  IMAD.MOV.U32 R39, RZ, RZ, R98 ;  /* 0x000000ffff277224 */ /* 0x000fe200078e0062 */
[----:B------:R-:W-:Y:S01]  /*52d0*/  LOP3.LUT R92, R92, 0xffff, RZ, 0xc0, !PT ;  /* 0x0000ffff5c5c7812 */ /* 0x000fe200078ec0ff */
[----:B------:R-:W-:-:S02]  /*52e0*/  IMAD.MOV R98, RZ, RZ, -R27 ;  /* 0x000000ffff627224 */ /* 0x000fc400078e0a1b */
[----:B------:R-:W-:Y:S02]  /*52f0*/  IMAD.MOV.U32 R27, RZ, RZ, R35 ;  /* 0x000000ffff1b7224 */ /* 0x000fe400078e0023 */
[----:B------:R-:W-:Y:S01]  /*5300*/  IMAD.MOV R96, RZ, RZ, -R19 ;  /* 0x000000ffff607224 */ /* 0x000fe200078e0a13 */
[----:B------:R-:W-:Y:S01]  /*5310*/  PRMT R35, R98, 0x7710, RZ ;  /* 0x0000771062237816 */ /* 0x000fe200000000ff */
[----:B------:R-:W-:Y:S02]  /*5320*/  IMAD R19, R23, 0x3a, RZ ;  /* 0x0000003a17137824 */ /* 0x000fe400078e02ff */
[----:B------:R-:W-:Y:S01]  /*5330*/  IMAD R23, R27, 0x3a, RZ ;  /* 0x0000003a1b177824 */ /* 0x000fe200078e02ff */
[----:B------:R-:W-:Y:S01]  /*5340*/  PRMT R96, R96, 0x7710, RZ ;  /* 0x0000771060607816 */ /* 0x000fe200000000ff */
[----:B------:R-:W-:Y:S02]  /*5350*/  IMAD.IADD R98, R62, 0x1, R35 ;  /* 0x000000013e627824 */ /* 0x000fe400078e0223 */
[----:B0-----:R-:W-:-:S02]  /*5360*/  IMAD R62, R122, 0xb, RZ ;  /* 0x0000000b7a3e7824 */ /* 0x001fc400078e02ff */
[----:B------:R-:W-:Y:S01]  /*5370*/  IMAD.MOV R19, RZ, RZ, -R19 ;  /* 0x000000ffff137224 */ /* 0x000fe200078e0a13 */
[----:B------:R-:W-:Y:S01]  /*5380*/  LOP3.LUT R98, R98, 0xffff, RZ, 0xc0, !PT ;  /* 0x0000ffff62627812 */ /* 0x000fe200078ec0ff */
[----:B------:R-:W-:Y:S02]  /*5390*/  IMAD R62, R5, 0x240, R62 ;  /* 0x00000240053e7824 */ /* 0x000fe400078e023e */
[----:B------:R-:W-:Y:S02]  /*53a0*/  IMAD.MOV R23, RZ, RZ, -R23 ;  /* 0x000000ffff177224 */ /* 0x000fe400078e0a17 */
[----:B------:R-:W-:Y:S01]  /*53b0*/  IMAD.IADD R61, R61, 0x1, R96 ;  /* 0x000000013d3d7824 */ /* 0x000fe200078e0260 */
[C---:B------:R-:W-:Y:S01]  /*53c0*/  ISETP.GT.U32.OR P3, PT, R62.reuse, 0x8ff, P3 ;  /* 0x000008ff3e00780c */ /* 0x040fe20001f64470 */
[----:B------:R-:W-:Y:S01]  /*53d0*/  IMAD R39, R39, 0x3a, RZ ;  /* 0x0000003a27277824 */ /* 0x000fe200078e02ff */
[C---:B------:R-:W-:Y:S01]  /*53e0*/  ISETP.GT.U32.OR P2, PT, R62.reuse, 0x8fe, P2 ;  /* 0x000008fe3e00780c */ /* 0x040fe20001744470 */
[----:B------:R-:W-:Y:S01]  /*53f0*/  IMAD.IADD R41, R41, 0x1, R100 ;  /* 0x0000000129297824 */ /* 0x000fe200078e0264 */
[C---:B------:R-:W-:Y:S01]  /*5400*/  ISETP.GT.U32.OR P1, PT, R62.reuse, 0x8fd, P1 ;  /* 0x000008fd3e00780c */ /* 0x040fe20000f24470 */
[----:B------:R-:W-:Y:S01]  /*5410*/  IMAD.MOV R39, RZ, RZ, -R39 ;  /* 0x000000ffff277224 */ /* 0x000fe200078e0a27 */
[----:B------:R-:W-:Y:S01]  /*5420*/  ISETP.GT.U32.OR P0, PT, R62, 0x8fc, P0 ;  /* 0x000008fc3e00780c */ /* 0x000fe20000704470 */
[----:B------:R-:W-:Y:S01]  /*5430*/  VIADD R91, R91, UR5 ;  /* 0x000000055b5b7c36 */ /* 0x000fe20008000000 */
[----:B------:R-:W-:Y:S01]  /*5440*/  PRMT R96, R19, 0x7710, RZ ;  /* 0x0000771013607816 */ /* 0x000fe200000000ff */
[----:B------:R-:W-:Y:S01]  /*5450*/  VIADD R42, R42, UR5 ;  /* 0x000000052a2a7c36 */ /* 0x000fe20008000000 */
[----:B------:R-:W-:Y:S01]  /*5460*/  PRMT R19, R23, 0x7710, RZ ;  /* 0x0000771017137816 */ /* 0x000fe200000000ff */
[----:B------:R-:W-:Y:S01]  /*5470*/  VIADD R66, R66, UR5 ;  /* 0x0000000542427c36 */ /* 0x000fe20008000000 */
[----:B------:R-:W-:Y:S01]  /*5480*/  PRMT R100, R39, 0x7710, RZ ;  /* 0x0000771027647816 */ /* 0x000fe200000000ff */
[----:B------:R-:W-:Y:S01]  /*5490*/  IMAD.IADD R59, R59, 0x1, R96 ;  /* 0x000000013b3b7824 */ /* 0x000fe200078e0260 */
[----:B------:R-:W-:Y:S01]  /*54a0*/  @P3 LOP3.LUT R4, R4, 0x10, RZ, 0xfc, !PT ;  /* 0x0000001004043812 */ /* 0x000fe200078efcff */
[----:B------:R-:W-:Y:S01]  /*54b0*/  IMAD.IADD R96, R60, 0x1, R19 ;  /* 0x000000013c607824 */ /* 0x000fe200078e0213 */
[----:B------:R-:W-:Y:S01]  /*54c0*/  ISETP.NE.AND P3, PT, R103, RZ, PT ;  /* 0x000000ff6700720c */ /* 0x000fe20003f65270 */
[----:B------:R-:W-:Y:S01]  /*54d0*/  IMAD.IADD R100, R95, 0x1, R100 ;  /* 0x000000015f647824 */ /* 0x000fe200078e0264 */
[----:B------:R-:W-:Y:S01]  /*54e0*/  LOP3.LUT R4, R4, 0xfffffff7, RZ, 0xc0, !PT ;  /* 0xfffffff704047812 */ /* 0x000fe200078ec0ff */
[----:B------:R-:W-:Y:S01]  /*54f0*/  VIADD R92, R92, UR5 ;  /* 0x000000055c5c7c36 */ /* 0x000fe20008000000 */
[----:B------:R-:W-:Y:S01]  /*5500*/  SHF.R.U32.HI R19, RZ, 0x18, R31 ;  /* 0x00000018ff137819 */ /* 0x000fe2000001161f */
[----:B------:R-:W-:Y:S01]  /*5510*/  VIADD R88, R88, UR5 ;  /* 0x0000000558587c36 */ /* 0x000fe20008000000 */
[----:B------:R-:W-:Y:S01]  /*5520*/  @P2 LOP3.LUT R4, R4, 0x8, RZ, 0xfc, !PT ;  /* 0x0000000804042812 */ /* 0x000fe200078efcff */
[----:B------:R-:W-:Y:S01]  /*5530*/  IMAD.MOV.U32 R150, RZ, RZ, RZ ;  /* 0x000000ffff967224 */ /* 0x000fe200078e00ff */
[----:B------:R-:W-:Y:S01]  /*5540*/  ISETP.NE.AND P2, PT, R105, RZ, PT ;  /* 0x000000ff6900720c */ /* 0x000fe20003f45270 */
[----:B------:R-:W-:Y:S01]  /*5550*/  IMAD R60, R19, 0xc400, RZ ;  /* 0x0000c400133c7824 */ /* 0x000fe200078e02ff */
[----:B------:R-:W-:-:S02]  /*5560*/  LOP3.LUT R4, R4, 0xfffffffb, RZ, 0xc0, !PT ;  /* 0xfffffffb04047812 */ /* 0x000fc400078ec0ff */
[----:B------:R-:W-:Y:S02]  /*5570*/  LOP3.LUT R59, R59, 0xffff, RZ, 0xc0, !PT ;  /* 0x0000ffff3b3b7812 */ /* 0x000fe400078ec0ff */
[----:B------:R-:W-:Y:S02]  /*5580*/  @P1 LOP3.LUT R4, R4, 0x4, RZ, 0xfc, !PT ;  /* 0x0000000404041812 */ /* 0x000fe400078efcff */
[----:B------:R-:W-:Y:S02]  /*5590*/  ISETP.NE.AND P1, PT, R107, RZ, PT ;  /* 0x000000ff6b00720c */ /* 0x000fe40003f25270 */
[----:B------:R-:W-:Y:S02]  /*55a0*/  LOP3.LUT R4, R4, 0xfffffffd, RZ, 0xc0, !PT ;  /* 0xfffffffd04047812 */ /* 0x000fe400078ec0ff */
[----:B------:R-:W-:Y:S02]  /*55b0*/  LOP3.LUT R41, R41, 0xffff, RZ, 0xc0, !PT ;  /* 0x0000ffff29297812 */ /* 0x000fe400078ec0ff */
[----:B------:R-:W-:-:S02]  /*55c0*/  @P0 LOP3.LUT R4, R4, 0x2, RZ, 0xfc, !PT ;  /* 0x0000000204040812 */ /* 0x000fc400078efcff */
[----:B------:R-:W-:Y:S01]  /*55d0*/  ISETP.NE.AND P0, PT, R109, RZ, PT ;  /* 0x000000ff6d00720c */ /* 0x000fe20003f05270 */
[----:B------:R-:W-:Y:S01]  /*55e0*/  VIADD R41, R41, UR5 ;  /* 0x0000000529297c36 */ /* 0x000fe20008000000 */
[----:B------:R-:W-:Y:S02]  /*55f0*/  LOP3.LUT R4, R4, 0xfffffffe, RZ, 0xc0, !PT ;  /* 0xfffffffe04047812 */ /* 0x000fe400078ec0ff */
[----:B------:R-:W-:Y:S02]  /*5600*/  ISETP.GT.U32.OR P0, PT, R62, 0x8fb, P0 ;  /* 0x000008fb3e00780c */ /* 0x000fe40000704470 */
[----:B------:R-:W-:Y:S02]  /*5610*/  LOP3.LUT R61, R61, 0xffff, RZ, 0xc0, !PT ;  /* 0x0000ffff3d3d7812 */ /* 0x000fe400078ec0ff */
[----:B------:R-:W-:Y:S02]  /*5620*/  LOP3.LUT R100, R100, 0xffff, RZ, 0xc0, !PT ;  /* 0x0000ffff64647812 */ /* 0x000fe400078ec0ff */
[----:B------:R-:W-:Y:S01]  /*5630*/  LOP3.LUT R96, R96, 0xffff, RZ, 0xc0, !PT ;  /* 0x0000ffff60607812 */ /* 0x000fe200078ec0ff */
[----:B------:R-:W-:-:S02]  /*5640*/  VIADD R61, R61, UR5 ;  /* 0x000000053d3d7c36 */ /* 0x000fc40008000000 */
[----:B------:R-:W-:-:S04]  /*5650*/  VIADD R100, R100, UR5 ;  /* 0x0000000564647c36 */ /* 0x000fc80008000000 */
[----:B------:R-:W-:Y:S02]  /*5660*/  @P0 LOP3.LUT R4, R4, 0x1, RZ, 0xfc, !PT ;  /* 0x0000000104040812 */ /* 0x000fe400078efcff */
[C---:B------:R-:W-:Y:S02]  /*5670*/  ISETP.GT.U32.OR P0, PT, R62.reuse, 0x8fa, P1 ;  /* 0x000008fa3e00780c */ /* 0x040fe40000f04470 */
[C---:B------:R-:W-:Y:S02]  /*5680*/  ISETP.GT.U32.OR P1, PT, R62.reuse, 0x8f9, P2 ;  /* 0x000008f93e00780c */ /* 0x040fe40001724470 */
[----:B------:R-:W-:Y:S02]  /*5690*/  P2R R121, PR, RZ, 0x1 ;  /* 0x00000001ff797803 */ /* 0x000fe40000000000 */
[----:B------:R-:W-:Y:S02]  /*56a0*/  LOP3.LUT P0, RZ, R17, 0x40, RZ, 0xc0, !PT ;  /* 0x0000004011ff7812 */ /* 0x000fe4000780c0ff */
[----:B------:R-:W-:-:S02]  /*56b0*/  ISETP.GT.U32.OR P2, PT, R62, 0x8f8, P3 ;  /* 0x000008f83e00780c */ /* 0x000fc40001f44470 */
[----:B------:R-:W-:Y:S02]  /*56c0*/  P2R R23, PR, RZ, 0x1 ;  /* 0x00000001ff177803 */ /* 0x000fe40000000000 */
[----:B------:R-:W-:Y:S02]  /*56d0*/  LOP3.LUT P0, RZ, R17, 0x2000, RZ, 0xc0, !PT ;  /* 0x0000200011ff7812 */ /* 0x000fe4000780c0ff */
[C---:B------:R-:W-:Y:S02]  /*56e0*/  ISETP.GT.U32.OR P3, PT, R62.reuse, 0x8f7, P4 ;  /* 0x000008f73e00780c */ /* 0x040fe40002764470 */
[C---:B------:R-:W-:Y:S02]  /*56f0*/  ISETP.GT.U32.OR P4, PT, R62.reuse, 0x8f6, P5 ;  /* 0x000008f63e00780c */ /* 0x040fe40002f84470 */
[----:B------:R-:W-:Y:S02]  /*5700*/  ISETP.GT.U32.OR P5, PT, R62, 0x8f5, P6 ;  /* 0x000008f53e00780c */ /* 0x000fe400037a4470 */
[----:B------:R-:W-:-:S02]  /*5710*/  ISETP.GT.U32.OR P0, PT, R122, 0x36, P0 ;  /* 0x000000367a00780c */ /* 0x000fc40000704470 */
[----:B------:R-:W-:Y:S02]  /*5720*/  P2R R116, PR, RZ, 0x20 ;  /* 0x00000020ff747803 */ /* 0x000fe40000000000 */
[C---:B------:R-:W-:Y:S02]  /*5730*/  LOP3.LUT P5, RZ, R17.reuse, 0x1000, RZ, 0xc0, !PT ;  /* 0x0000100011ff7812 */ /* 0x040fe400078ac0ff */
[C---:B------:R-:W-:Y:S02]  /*5740*/  LOP3.LUT P6, RZ, R17.reuse, 0x800, RZ, 0xc0, !PT ;  /* 0x0000080011ff7812 */ /* 0x040fe400078cc0ff */
[----:B------:R-:W-:Y:S02]  /*5750*/  ISETP.GT.U32.OR P5, PT, R122, 0x36, P5 ;  /* 0x000000367a00780c */ /* 0x000fe40002fa4470 */
[----:B------:R-:W-:Y:S02]  /*5760*/  P2R R117, PR, RZ, 0x10 ;  /* 0x00000010ff757803 */ /* 0x000fe40000000000 */
[----:B------:R-:W-:-:S02]  /*5770*/  LOP3.LUT P4, RZ, R17, 0x400, RZ, 0xc0, !PT ;  /* 0x0000040011ff7812 */ /* 0x000fc4000788c0ff */
[----:B------:R-:W-:Y:S02]  /*5780*/  @P0 LOP3.LUT R0, R0, 0x100, RZ, 0xfc, !PT ;  /* 0x0000010000000812 */ /* 0x000fe400078efcff */
[----:B------:R-:W-:Y:S02]  /*5790*/  P2R R118, PR, RZ, 0x8 ;  /* 0x00000008ff767803 */ /* 0x000fe40000000000 */
[----:B------:R-:W-:Y:S02]  /*57a0*/  LOP3.LUT R0, R0, 0xffffff7f, RZ, 0xc0, !PT ;  /* 0xffffff7f00007812 */ /* 0x000fe400078ec0ff */
[----:B------:R-:W-:Y:S02]  /*57b0*/  LOP3.LUT P3, RZ, R17, 0x200, RZ, 0xc0, !PT ;  /* 0x0000020011ff7812 */ /* 0x000fe4000786c0ff */
[----:B------:R-:W-:Y:S02]  /*57c0*/  @P5 LOP3.LUT R0, R0, 0x80, RZ, 0xfc, !PT ;  /* 0x0000008000005812 */ /* 0x000fe400078efcff */
[----:B------:R-:W-:-:S02]  /*57d0*/  ISETP.GT.U32.OR P5, PT, R122, 0x36, P6 ;  /* 0x000000367a00780c */ /* 0x000fc400037a4470 */
[----:B------:R-:W-:Y:S02]  /*57e0*/  ISETP.GT.U32.OR P6, PT, R122, 0x36, P4 ;  /* 0x000000367a00780c */ /* 0x000fe400027c4470 */
[----:B------:R-:W-:Y:S02]  /*57f0*/  LOP3.LUT R0, R0, 0xffffffbf, RZ, 0xc0, !PT ;  /* 0xffffffbf00007812 */ /* 0x000fe400078ec0ff */
[----:B------:R-:W-:Y:S02]  /*5800*/  P2R R119, PR, RZ, 0x4 ;  /* 0x00000004ff777803 */ /* 0x000fe40000000000 */
[----:B------:R-:W-:Y:S02]  /*5810*/  LOP3.LUT P2, RZ, R17, 0x100, RZ, 0xc0, !PT ;  /* 0x0000010011ff7812 */ /* 0x000fe4000784c0ff */
[----:B------:R-:W-:Y:S02]  /*5820*/  ISETP.NE.AND P0, PT, R23, RZ, PT ;  /* 0x000000ff1700720c */ /* 0x000fe40003f05270 */
[----:B------:R-:W-:-:S02]  /*5830*/  ISETP.GT.U32.OR P4, PT, R122, 0x36, P2 ;  /* 0x000000367a00780c */ /* 0x000fc40001784470 */
[----:B------:R-:W-:Y:S02]  /*5840*/  @P5 LOP3.LUT R0, R0, 0x40, RZ, 0xfc, !PT ;  /* 0x0000004000005812 */ /* 0x000fe400078efcff */
[----:B------:R-:W-:Y:S02]  /*5850*/  ISETP.GT.U32.OR P5, PT, R122, 0x36, P3 ;  /* 0x000000367a00780c */ /* 0x000fe40001fa4470 */
[----:B------:R-:W-:Y:S02]  /*5860*/  LOP3.LUT R0, R0, 0xffffffdf, RZ, 0xc0, !PT ;  /* 0xffffffdf00007812 */ /* 0x000fe400078ec0ff */
[----:B------:R-:W-:Y:S02]  /*5870*/  ISETP.GT.U32.OR P2, PT, R122, 0x36, P0 ;  /* 0x000000367a00780c */ /* 0x000fe40000744470 */
[----:B------:R-:W-:Y:S02]  /*5880*/  @P6 LOP3.LUT R0, R0, 0x20, RZ, 0xfc, !PT ;  /* 0x0000002000006812 */ /* 0x000fe400078efcff */
[----:B------:R-:W-:-:S02]  /*5890*/  LOP3.LUT P0, RZ, R17, 0x10, RZ, 0xc0, !PT ;  /* 0x0000001011ff7812 */ /* 0x000fc4000780c0ff */
[----:B------:R-:W-:Y:S02]  /*58a0*/  LOP3.LUT R0, R0, 0xffffffef, RZ, 0xc0, !PT ;  /* 0xffffffef00007812 */ /* 0x000fe400078ec0ff */
[----:B------:R-:W-:Y:S02]  /*58b0*/  ISETP.GT.U32.OR P0, PT, R122, 0x36, P0 ;  /* 0x000000367a00780c */ /* 0x000fe40000704470 */
[----:B------:R-:W-:Y:S02]  /*58c0*/  @P5 LOP3.LUT R0, R0, 0x10, RZ, 0xfc, !PT ;  /* 0x0000001000005812 */ /* 0x000fe400078efcff */
[----:B------:R-:W-:Y:S02]  /*58d0*/  LOP3.LUT P5, RZ, R4, 0x100, RZ, 0xc0, !PT ;  /* 0x0000010004ff7812 */ /* 0x000fe400078ac0ff */
[----:B------:R-:W-:Y:S02]  /*58e0*/  P2R R120, PR, RZ, 0x2 ;  /* 0x00000002ff787803 */ /* 0x000fe40000000000 */
[----:B------:R-:W-:-:S02]  /*58f0*/  P2R R115, PR, RZ, 0x20 ;  /* 0x00000020ff737803 */ /* 0x000fc40000000000 */
[C---:B------:R-:W-:Y:S02]  /*5900*/  LOP3.LUT P5, RZ, R4.reuse, 0x200, RZ, 0xc0, !PT ;  /* 0x0000020004ff7812 */ /* 0x040fe400078ac0ff */
[----:B------:R-:W-:Y:S02]  /*5910*/  LOP3.LUT P1, RZ, R17, 0x80, RZ, 0xc0, !PT ;  /* 0x0000008011ff7812 */ /* 0x000fe4000782c0ff */
[----:B------:R-:W-:Y:S02]  /*5920*/  P2R R114, PR, RZ, 0x20 ;  /* 0x00000020ff727803 */ /* 0x000fe40000000000 */
[----:B------:R-:W-:Y:S02]  /*5930*/  LOP3.LUT P5, RZ, R4, 0x400, RZ, 0xc0, !PT ;  /* 0x0000040004ff7812 */ /* 0x000fe400078ac0ff */
[----:B------:R-:W-:Y:S02]  /*5940*/  ISETP.GT.U32.OR P3, PT, R122, 0x36, P1 ;  /* 0x000000367a00780c */ /* 0x000fe40000f64470 */
[----:B------:R-:W-:-:S02]  /*5950*/  P2R R113, PR, RZ, 0x20 ;  /* 0x00000020ff717803 */ /* 0x000fc40000000000 */
[C---:B------:R-:W-:Y:S02]  /*5960*/  LOP3.LUT P5, RZ, R4.reuse, 0x800, RZ, 0xc0, !PT ;  /* 0x0000080004ff7812 */ /* 0x040fe400078ac0ff */
[----:B------:R-:W-:Y:S02]  /*5970*/  LOP3.LUT P1, RZ, R17, 0x20, RZ, 0xc0, !PT ;  /* 0x0000002011ff7812 */ /* 0x000fe4000782c0ff */
[----:B------:R-:W-:Y:S02]  /*5980*/  P2R R112, PR, RZ, 0x20 ;  /* 0x00000020ff707803 */ /* 0x000fe40000000000 */
[----:B------:R-:W-:Y:S02]  /*5990*/  LOP3.LUT P5, RZ, R4, 0x1000, RZ, 0xc0, !PT ;  /* 0x0000100004ff7812 */ /* 0x000fe400078ac0ff */
[----:B------:R-:W-:Y:S02]  /*59a0*/  LOP3.LUT R0, R0, 0xfffffff7, RZ, 0xc0, !PT ;  /* 0xfffffff700007812 */ /* 0x000fe400078ec0ff */
[----:B------:R-:W-:-:S02]  /*59b0*/  P2R R111, PR, RZ, 0x20 ;  /* 0x00000020ff6f7803 */ /* 0x000fc40000000000 */
[----:B------:R-:W-:Y:S02]  /*59c0*/  LOP3.LUT P5, RZ, R4, 0x2000, RZ, 0xc0, !PT ;  /* 0x0000200004ff7812 */ /* 0x000fe400078ac0ff */
[----:B------:R-:W-:Y:S02]  /*59d0*/  @P4 LOP3.LUT R0, R0, 0x8, RZ, 0xfc, !PT ;  /* 0x0000000800004812 */ /* 0x000fe400078efcff */
        /* <DEDUP_REMOVED lines=8> */
[----:B------:R-:W-:Y:S02]  /*5a60*/  ISETP.GT.U32.OR P1, PT, R122, 0x36, P1 ;  /* 0x000000367a00780c */ /* 0x000fe40000f24470 */
[----:B------:R-:W-:-:S02]  /*5a70*/  P2R R107, PR, RZ, 0x20 ;  /* 0x00000020ff6b7803 */ /* 0x000fc40000000000 */
[----:B------:R-:W-:Y:S02]  /*5a80*/  LOP3.LUT P5, RZ, R4, 0x20000, RZ, 0xc0, !PT ;  /* 0x0002000004ff7812 */ /* 0x000fe400078ac0ff */
[----:B------:R-:W-:Y:S02]  /*5a90*/  LOP3.LUT R0, R0, 0xfffffffd, RZ, 0xc0, !PT ;  /* 0xfffffffd00007812 */ /* 0x000fe400078ec0ff */
[----:B------:R-:W-:Y:S02]  /*5aa0*/  P2R R106, PR, RZ, 0x20 ;  /* 0x00000020ff6a7803 */ /* 0x000fe40000000000 */
[C---:B------:R-:W-:Y:S02]  /*5ab0*/  LOP3.LUT P5, RZ, R4.reuse, 0x40000, RZ, 0xc0, !PT ;  /* 0x0004000004ff7812 */ /* 0x040fe400078ac0ff */
[----:B------:R-:W-:Y:S02]  /*5ac0*/  LOP3.LUT P3, RZ, R4, 0x10, RZ, 0xc0, !PT ;  /* 0x0000001004ff7812 */ /* 0x000fe4000786c0ff */
        /* <DEDUP_REMOVED lines=16> */
[C---:B------:R-:W-:Y:S02]  /*5bd0*/  LOP3.LUT P5, RZ, R4.reuse, 0x20000000, RZ, 0xc0, !PT ;  /* 0x2000000004ff7812 */ /* 0x040fe400078ac0ff */
[----:B------:R-:W-:Y:S02]  /*5be0*/  LOP3.LUT P4, RZ, R4, 0x80, RZ, 0xc0, !PT ;  /* 0x0000008004ff7812 */ /* 0x000fe4000788c0ff */
[----:B------:R-:W-:-:S02]  /*5bf0*/  P2R R39, PR, RZ, 0x20 ;  /* 0x00000020ff277803 */ /* 0x000fc40000000000 */
[C---:B------:R-:W-:Y:S02]  /*5c00*/  LOP3.LUT P5, RZ, R4.reuse, 0x40000000, RZ, 0xc0, !PT ;  /* 0x4000000004ff7812 */ /* 0x040fe400078ac0ff */
[C---:B------:R-:W-:Y:S02]  /*5c10*/  LOP3.LUT P1, RZ, R4.reuse, 0x4, RZ, 0xc0, !PT ;  /* 0x0000000404ff7812 */ /* 0x040fe4000782c0ff */
[----:B------:R-:W-:Y:S02]  /*5c20*/  P2R R35, PR, RZ, 0x20 ;  /* 0x00000020ff237803 */ /* 0x000fe40000000000 */
[C---:B------:R-:W-:Y:S02]  /*5c30*/  LOP3.LUT P5, RZ, R4.reuse, 0x80000000, RZ, 0xc0, !PT ;  /* 0x8000000004ff7812 */ /* 0x040fe400078ac0ff */
[----:B------:R-:W-:Y:S02]  /*5c40*/  LOP3.LUT P6, RZ, R4, 0x1, RZ, 0xc0, !PT ;  /* 0x0000000104ff7812 */ /* 0x000fe400078cc0ff */
[----:B------:R-:W-:-:S02]  /*5c50*/  P2R R31, PR, RZ, 0x20 ;  /* 0x00000020ff1f7803 */ /* 0x000fc40000000000 */
[C---:B------:R-:W-:Y:S02]  /*5c60*/  LOP3.LUT P5, RZ, R17.reuse, 0x1, RZ, 0xc0, !PT ;  /* 0x0000000111ff7812 */ /* 0x040fe400078ac0ff */
[C---:B------:R-:W-:Y:S02]  /*5c70*/  ISETP.GT.U32.OR P2, PT, R122.reuse, 0x34, P2 ;  /* 0x000000347a00780c */ /* 0x040fe40001744470 */
[----:B------:R-:W-:Y:S02]  /*5c80*/  P2R R27, PR, RZ, 0x20 ;  /* 0x00000020ff1b7803 */ /* 0x000fe40000000000 */
[----:B------:R-:W-:Y:S02]  /*5c90*/  LOP3.LUT P5, RZ, R17, 0x2, RZ, 0xc0, !PT ;  /* 0x0000000211ff7812 */ /* 0x000fe400078ac0ff */
[----:B------:R-:W-:Y:S02]  /*5ca0*/  ISETP.GT.U32.OR P1, PT, R122, 0x34, P1 ;  /* 0x000000347a00780c */ /* 0x000fe40000f24470 */
[----:B------:R-:W-:-:S02]  /*5cb0*/  P2R R23, PR, RZ, 0x20 ;  /* 0x00000020ff177803 */ /* 0x000fc40000000000 */
[C---:B------:R-:W-:Y:S02]  /*5cc0*/  LOP3.LUT P5, RZ, R17.reuse, 0x4, RZ, 0xc0, !PT ;  /* 0x0000000411ff7812 */ /* 0x040fe400078ac0ff */
[C---:B------:R-:W-:Y:S02]  /*5cd0*/  ISETP.GT.U32.OR P6, PT, R122.reuse, 0x33, P6 ;  /* 0x000000337a00780c */ /* 0x040fe400037c4470 */
[----:B------:R-:W-:Y:S02]  /*5ce0*/  P2R R19, PR, RZ, 0x20 ;  /* 0x00000020ff137803 */ /* 0x000fe40000000000 */
[C---:B------:R-:W-:Y:S02]  /*5cf0*/  LOP3.LUT P5, RZ, R17.reuse, 0x8, RZ, 0xc0, !PT ;  /* 0x0000000811ff7812 */ /* 0x040fe400078ac0ff */
[----:B------:R-:W-:Y:S02]  /*5d00*/  LOP3.LUT R17, R17, 0x7fffffff, RZ, 0xc0, !PT ;  /* 0x7fffffff11117812 */ /* 0x000fe400078ec0ff */
[----:B------:R-:W-:-:S02]  /*5d10*/  ISETP.GT.U32.OR P5, PT, R122, 0x36, P5 ;  /* 0x000000367a00780c */ /* 0x000fc40002fa4470 */
[----:B------:R-:W-:Y:S02]  /*5d20*/  @P0 LOP3.LUT R17, R17, 0x80000000, RZ, 0xfc, !PT ;  /* 0x8000000011110812 */ /* 0x000fe400078efcff */
[C---:B------:R-:W-:Y:S02]  /*5d30*/  LOP3.LUT P0, RZ, R4.reuse, 0x2, RZ, 0xc0, !PT ;  /* 0x0000000204ff7812 */ /* 0x040fe4000780c0ff */
[----:B------:R-:W-:Y:S02]  /*5d40*/  LOP3.LUT R17, R17, 0xbfffffff, RZ, 0xc0, !PT ;  /* 0xbfffffff11117812 */ /* 0x000fe400078ec0ff */
[----:B------:R-:W-:Y:S02]  /*5d50*/  LOP3.LUT R4, R4, 0xffffffef, RZ, 0xc0, !PT ;  /* 0xffffffef04047812 */ /* 0x000fe400078ec0ff */
[----:B------:R-:W-:Y:S02]  /*5d60*/  ISETP.GT.U32.OR P0, PT, R122, 0x34, P0 ;  /* 0x000000347a00780c */ /* 0x000fe40000704470 */
[----:B------:R-:W-:-:S02]  /*5d70*/  @P3 LOP3.LUT R4, R4, 0x10, RZ, 0xfc, !PT ;  /* 0x0000001004043812 */ /* 0x000fc400078efcff */
[----:B------:R-:W-:Y:S02]  /*5d80*/  @P5 LOP3.LUT R17, R17, 0x40000000, RZ, 0xfc, !PT ;  /* 0x4000000011115812 */ /* 0x000fe400078efcff */
[----:B------:R-:W-:Y:S01]  /*5d90*/  ISETP.NE.AND P5, PT, R19, RZ, PT ;  /* 0x000000ff1300720c */ /* 0x000fe20003fa5270 */
[----:B------:R-:W-:Y:S01]  /*5da0*/  IMAD R19, R75, 0xe0, R94 ;  /* 0x000000e04b137824 */ /* 0x000fe200078e025e */
[----:B------:R-:W-:Y:S02]  /*5db0*/  LOP3.LUT R17, R17, 0xdfffffff, RZ, 0xc0, !PT ;  /* 0xdfffffff11117812 */ /* 0x000fe400078ec0ff */
[----:B------:R-:W-:Y:S02]  /*5dc0*/  ISETP.GT.U32.OR P5, PT, R122, 0x36, P5 ;  /* 0x000000367a00780c */ /* 0x000fe40002fa4470 */
[----:B------:R-:W-:Y:S02]  /*5dd0*/  LOP3.LUT R4, R4, 0xfffffff7, RZ, 0xc0, !PT ;  /* 0xfffffff704047812 */ /* 0x000fe400078ec0ff */
[----:B------:R-:W-:-:S02]  /*5de0*/  ISETP.GT.U32.OR P4, PT, R122, 0x35, P4 ;  /* 0x000000357a00780c */ /* 0x000fc40002784470 */
[----:B------:R-:W-:Y:S02]  /*5df0*/  @P2 LOP3.LUT R4, R4, 0x8, RZ, 0xfc, !PT ;  /* 0x0000000804042812 */ /* 0x000fe400078efcff */
[----:B------:R-:W-:Y:S02]  /*5e00*/  ISETP.NE.AND P2, PT, R119, RZ, PT ;  /* 0x000000ff7700720c */ /* 0x000fe40003f45270 */
[----:B------:R-:W-:Y:S02]  /*5e10*/  LOP3.LUT R4, R4, 0xfffffffb, RZ, 0xc0, !PT ;  /* 0xfffffffb04047812 */ /* 0x000fe400078ec0ff */
[----:B------:R-:W-:Y:S02]  /*5e20*/  ISETP.GT.U32.OR P2, PT, R122, 0x33, P2 ;  /* 0x000000337a00780c */ /* 0x000fe40001744470 */
[----:B------:R-:W-:Y:S02]  /*5e30*/  @P5 LOP3.LUT R17, R17, 0x20000000, RZ, 0xfc, !PT ;  /* 0x2000000011115812 */ /* 0x000fe400078efcff */
[----:B------:R-:W-:-:S02]  /*5e40*/  ISETP.NE.AND P5, PT, R23, RZ, PT ;  /* 0x000000ff1700720c */ /* 0x000fc40003fa5270 */
[----:B------:R-:W-:Y:S02]  /*5e50*/  LOP3.LUT R17, R17, 0xefffffff, RZ, 0xc0, !PT ;  /* 0xefffffff11117812 */ /* 0x000fe400078ec0ff */
[----:B------:R-:W-:Y:S02]  /*5e60*/  ISETP.GT.U32.OR P5, PT, R122, 0x36, P5 ;  /* 0x000000367a00780c */ /* 0x000fe40002fa4470 */
[----:B------:R-:W-:Y:S02]  /*5e70*/  @P1 LOP3.LUT R4, R4, 0x4, RZ, 0xfc, !PT ;  /* 0x0000000404041812 */ /* 0x000fe400078efcff */
[----:B------:R-:W-:Y:S01]  /*5e80*/  ISETP.NE.AND P1, PT, R120, RZ, PT ;  /* 0x000000ff7800720c */ /* 0x000fe20003f25270 */
[----:B------:R-:W-:Y:S01]  /*5e90*/  IMAD.MOV.U32 R120, RZ, RZ, RZ ;  /* 0x000000ffff787224 */ /* 0x000fe200078e00ff */
[----:B------:R-:W-:Y:S02]  /*5ea0*/  LOP3.LUT R4, R4, 0xfffffffd, RZ, 0xc0, !PT ;  /* 0xfffffffd04047812 */ /* 0x000fe400078ec0ff */
[----:B------:R-:W-:-:S02]  /*5eb0*/  ISETP.GT.U32.OR P1, PT, R122, 0x33, P1 ;  /* 0x000000337a00780c */ /* 0x000fc40000f24470 */
[----:B------:R-:W-:Y:S02]  /*5ec0*/  @P0 LOP3.LUT R4, R4, 0x2, RZ, 0xfc, !PT ;  /* 0x0000000204040812 */ /* 0x000fe400078efcff */
[----:B------:R-:W-:Y:S02]  /*5ed0*/  ISETP.NE.AND P0, PT, R121, RZ, PT ;  /* 0x000000ff7900720c */ /* 0x000fe40003f05270 */
[----:B------:R-:W-:Y:S02]  /*5ee0*/  @P5 LOP3.LUT R17, R17, 0x10000000, RZ, 0xfc, !PT ;  /* 0x1000000011115812 */ /* 0x000fe400078efcff */
[----:B------:R-:W-:Y:S01]  /*5ef0*/  ISETP.NE.AND P5, PT, R27, RZ, PT ;  /* 0x000000ff1b00720c */ /* 0x000fe20003fa5270 */
[----:B------:R-:W-:Y:S01]  /*5f00*/  IMAD R27, R80, 0xc400, RZ ;  /* 0x0000c400501b7824 */ /* 0x000fe200078e02ff */
[----:B------:R-:W-:Y:S02]  /*5f10*/  LOP3.LUT R17, R17, 0xf7ffffff, RZ, 0xc0, !PT ;  /* 0xf7ffffff11117812 */ /* 0x000fe400078ec0ff */
[----:B------:R-:W-:-:S02]  /*5f20*/  ISETP.GT.U32.OR P5, PT, R122, 0x36, P5 ;  /* 0x000000367a00780c */ /* 0x000fc40002fa4470 */
[----:B------:R-:W-:Y:S02]  /*5f30*/  LOP3.LUT R4, R4, 0xfffffffe, RZ, 0xc0, !PT ;  /* 0xfffffffe04047812 */ /* 0x000fe400078ec0ff */
[----:B------:R-:W-:Y:S02]  /*5f40*/  ISETP.GT.U32.OR P0, PT, R122, 0x33, P0 ;  /* 0x000000337a00780c */ /* 0x000fe40000704470 */
[----:B------:R-:W-:Y:S02]  /*5f50*/  @P6 LOP3.LUT R4, R4, 0x1, RZ, 0xfc, !PT ;  /* 0x0000000104046812 */ /* 0x000fe400078efcff */
[----:B------:R-:W-:Y:S02]  /*5f60*/  LOP3.LUT P6, RZ, R0, 0x1000, RZ, 0xc0, !PT ;  /* 0x0000100000ff7812 */ /* 0x000fe400078cc0ff */
[----:B------:R-:W-:Y:S02]  /*5f70*/  LOP3.LUT R4, R4, 0xfff7ffff, RZ, 0xc0, !PT ;  /* 0xfff7ffff04047812 */ /* 0x000fe400078ec0ff */
[----:B------:R-:W-:Y:S01]  /*5f80*/  ISETP.NE.AND P3, PT, R118, RZ, PT ;  /* 0x000000ff7600720c */ /* 0x000fe20003f65270 */
[----:B------:R-:W-:Y:S01]  /*5f90*/  IMAD.MOV.U32 R118, RZ, RZ, RZ ;  /* 0x000000ffff767224 */ /* 0x000fe200078e00ff */
[----:B------:R-:W-:-:S02]  /*5fa0*/  @P5 LOP3.LUT R17, R17, 0x8000000, RZ, 0xfc, !PT ;  /* 0x0800000011115812 */ /* 0x000fc400078efcff */
[----:B------:R-:W-:Y:S02]  /*5fb0*/  ISETP.NE.AND P5, PT, R31, RZ, PT ;  /* 0x000000ff1f00720c */ /* 0x000fe40003fa5270 */
[----:B------:R-:W-:Y:S02]  /*5fc0*/  LOP3.LUT R17, R17, 0xfbffffff, RZ, 0xc0, !PT ;  /* 0xfbffffff11117812 */ /* 0x000fe400078ec0ff */
[----:B------:R-:W-:Y:S02]  /*5fd0*/  ISETP.GT.U32.OR P5, PT, R122, 0x36, P5 ;  /* 0x000000367a00780c */ /* 0x000fe40002fa4470 */
[----:B------:R-:W-:Y:S01]  /*5fe0*/  LOP3.LUT R31, R86, R87, RZ, 0xfc, !PT ;  /* 0x00000057561f7212 */ /* 0x000fe200078efcff */
[----:B------:R-:W-:Y:S01]  /*5ff0*/  VIADD R87, R87, UR5 ;  /* 0x0000000557577c36 */ /* 0x000fe20008000000 */
[----:B------:R-:W-:Y:S01]  /*6000*/  ISETP.GT.U32.OR P3, PT, R122, 0x33, P3 ;  /* 0x000000337a00780c */ /* 0x000fe20001f64470 */
[----:B------:R-:W-:Y:S02]  /*6010*/  IMAD.MOV.U32 R86, RZ, RZ, RZ ;  /* 0x000000ffff567224 */ /* 0x000fe400078e00ff */
[----:B------:R-:W-:-:S02]  /*6020*/  IMAD R31, R72, 0xe0, R31 ;  /* 0x000000e0481f7824 */ /* 0x000fc400078e021f */
[----:B------:R-:W-:-:S04]  /*6030*/  IMAD R72, R85, 0xc400, RZ ;  /* 0x0000c40055487824 */ /* 0x000fc800078e02ff */
[----:B------:R-:W-:Y:S02]  /*6040*/  @P5 LOP3.LUT R17, R17, 0x4000000, RZ, 0xfc, !PT ;  /* 0x0400000011115812 */ /* 0x000fe400078efcff */
[----:B------:R-:W-:Y:S01]  /*6050*/  ISETP.NE.AND P5, PT, R35, RZ, PT ;  /* 0x000000ff2300720c */ /* 0x000fe20003fa5270 */
[----:B------:R-:W-:Y:S01]  /*6060*/  IMAD R35, R84, 0xc400, RZ ;  /* 0x0000c40054237824 */ /* 0x000fe200078e02ff */
[----:B------:R-:W-:Y:S02]  /*6070*/  LOP3.LUT R17, R17, 0xfdffffff, RZ, 0xc0, !PT ;  /* 0xfdffffff11117812 */ /* 0x000fe400078ec0ff */
[----:B------:R-:W-:Y:S02]  /*6080*/  CS2R R84, SRZ ;  /* 0x0000000000547805 */ /* 0x000fe4000001ff00 */
[----:B------:R-:W-:-:S13]  /*6090*/  ISETP.GT.U32.OR P5, PT, R122, 0x36, P5 ;  /* 0x000000367a00780c */ /* 0x000fda0002fa4470 */
[----:B------:R-:W-:Y:S02]  /*60a0*/  @P5 LOP3.LUT R17, R17, 0x2000000, RZ, 0xfc, !PT ;  /* 0x0200000011115812 */ /* 0x000fe400078efcff */
[----:B------:R-:W-:Y:S02]  /*60b0*/  ISETP.NE.AND P5, PT, R39, RZ, PT ;  /* 0x000000ff2700720c */ /* 0x000fe40003fa5270 */
[----:B------:R-:W-:Y:S02]  /*60c0*/  LOP3.LUT R17, R17, 0xfeffffff, RZ, 0xc0, !PT ;  /* 0xfeffffff11117812 */ /* 0x000fe400078ec0ff */
[----:B------:R-:W-:Y:S02]  /*60d0*/  ISETP.GT.U32.OR P5, PT, R122, 0x36, P5 ;  /* 0x000000367a00780c */ /* 0x000fe40002fa4470 */
[----:B------:R-:W-:Y:S02]  /*60e0*/  LOP3.LUT R39, R68, 0xffff, RZ, 0xc0, !PT ;  /* 0x0000ffff44277812 */ /* 0x000fe400078ec0ff */
[----:B------:R-:W-:Y:S01]  /*60f0*/  LOP3.LUT R68, R35, R48, RZ, 0xfc, !PT ;  /* 0x0000003023447212 */ /* 0x000fe200078efcff */
[----:B------:R-:W-:-:S04]  /*6100*/  VIADD R48, R48, UR5 ;  /* 0x0000000530307c36 */ /* 0x000fc80008000000 */
[----:B------:R-:W-:-:S04]  /*6110*/  IMAD R37, R37, 0xe0, R68 ;  /* 0x000000e025257824 */ /* 0x000fc800078e0244 */
[----:B------:R-:W-:Y:S02]  /*6120*/  @P5 LOP3.LUT R17, R17, 0x1000000, RZ, 0xfc, !PT ;  /* 0x0100000011115812 */ /* 0x000fe400078efcff */
[----:B------:R-:W-:Y:S01]  /*6130*/  ISETP.NE.AND P5, PT, R62, RZ, PT ;  /* 0x000000ff3e00720c */ /* 0x000fe20003fa5270 */
[----:B------:R-:W-:Y:S01]  /*6140*/  IMAD R62, R89, 0xc400, RZ ;  /* 0x0000c400593e7824 */ /* 0x000fe200078e02ff */
[----:B------:R-:W-:Y:S02]  /*6150*/  LOP3.LUT R17, R17, 0xff7fffff, RZ, 0xc0, !PT ;  /* 0xff7fffff11117812 */ /* 0x000fe400078ec0ff */
[----:B------:R-:W-:Y:S02]  /*6160*/  ISETP.GT.U32.OR P5, PT, R122, 0x36, P5 ;  /* 0x000000367a00780c */ /* 0x000fe40002fa4470 */
[----:B------:R-:W-:Y:S01]  /*6170*/  LOP3.LUT R23, R62, R69, RZ, 0xfc, !PT ;  /* 0x000000453e177212 */ /* 0x000fe200078efcff */
[----:B------:R-:W-:Y:S02]  /*6180*/  VIADD R69, R69, UR5 ;  /* 0x0000000545457c36 */ /* 0x000fe40008000000 */
[----:B------:R-:W-:-:S02]  /*6190*/  IMAD R62, R83, 0xc400, RZ ;  /* 0x0000c400533e7824 */ /* 0x000fc400078e02ff */
[----:B------:R-:W-:-:S03]  /*61a0*/  IMAD R23, R74, 0xe0, R23 ;  /* 0x000000e04a177824 */ /* 0x000fc600078e0217 */
[----:B------:R-:W-:Y:S01]  /*61b0*/  LOP3.LUT R62, R62, R45, RZ, 0xfc, !PT ;  /* 0x0000002d3e3e7212 */ /* 0x000fe200078efcff */
[----:B------:R-:W-:Y:S02]  /*61c0*/  VIADD R45, R45, UR5 ;  /* 0x000000052d2d7c36 */ /* 0x000fe40008000000 */
[----:B------:R-:W-:Y:S02]  /*61d0*/  @P5 LOP3.LUT R17, R17, 0x800000, RZ, 0xfc, !PT ;  /* 0x0080000011115812 */ /* 0x000fe400078efcff */
[----:B------:R-:W-:Y:S01]  /*61e0*/  ISETP.NE.AND P5, PT, R95, RZ, PT ;  /* 0x000000ff5f00720c */ /* 0x000fe20003fa5270 */
[----:B------:R-:W-:Y:S01]  /*61f0*/  IMAD R29, R29, 0xe0, R62 ;  /* 0x000000e01d1d7824 */ /* 0x000fe200078e023e */
[----:B------:R-:W-:Y:S01]  /*6200*/  LOP3.LUT R17, R17, 0xffbfffff, RZ, 0xc0, !PT ;  /* 0xffbfffff11117812 */ /* 0x000fe200078ec0ff */
[----:B------:R-:W-:Y:S01]  /*6210*/  IMAD R62, R81, 0xc400, RZ ;  /* 0x0000c400513e7824 */ /* 0x000fe200078e02ff */
[----:B------:R-:W-:Y:S02]  /*6220*/  ISETP.GT.U32.OR P5, PT, R122, 0x36, P5 ;  /* 0x000000367a00780c */ /* 0x000fe40002fa4470 */
[----:B------:R-:W-:-:S02]  /*6230*/  CS2R R80, SRZ ;  /* 0x0000000000507805 */ /* 0x000fc4000001ff00 */
[----:B------:R-:W-:Y:S01]  /*6240*/  LOP3.LUT R95, R60, R59, RZ, 0xfc, !PT ;  /* 0x0000003b3c5f7212 */ /* 0x000fe200078efcff */
[----:B------:R-:W-:Y:S01]  /*6250*/  VIADD R59, R39, UR5 ;  /* 0x00000005273b7c36 */ /* 0x000fe20008000000 */
[----:B------:R-:W-:Y:S01]  /*6260*/  LOP3.LUT R60, R93, R44, RZ, 0xfc, !PT ;  /* 0x0000002c5d3c7212 */ /* 0x000fe200078efcff */
[----:B------:R-:W-:Y:S01]  /*6270*/  VIADD R44, R44, UR5 ;  /* 0x000000052c2c7c36 */ /* 0x000fe20008000000 */
[----:B------:R-:W-:Y:S01]  /*6280*/  LOP3.LUT R62, R62, R65, RZ, 0xfc, !PT ;  /* 0x000000413e3e7212 */ /* 0x000fe200078efcff */
[----:B------:R-:W-:Y:S02]  /*6290*/  VIADD R65, R65, UR5 ;  /* 0x0000000541417c36 */ /* 0x000fe40008000000 */
[----:B------:R-:W-:Y:S01]  /*62a0*/  IMAD R21, R21, 0xe0, R60 ;  /* 0x000000e015157824 */ /* 0x000fe200078e023c */
[----:B------:R-:W-:Y:S01]  /*62b0*/  LOP3.LUT R60, R27, R46, RZ, 0xfc, !PT ;  /* 0x0000002e1b3c7212 */ /* 0x000fe200078efcff */
[----:B------:R-:W-:Y:S01]  /*62c0*/  IMAD R27, R73, 0xe0, R82 ;  /* 0x000000e0491b7824 */ /* 0x000fe200078e0252 */
[----:B------:R-:W-:-:S02]  /*62d0*/  CS2R R82, SRZ ;  /* 0x0000000000527805 */ /* 0x000fc4000001ff00 */
[----:B------:R-:W-:Y:S01]  /*62e0*/  @P5 LOP3.LUT R17, R17, 0x400000, RZ, 0xfc, !PT ;  /* 0x0040000011115812 */ /* 0x000fe200078efcff */
[----:B------:R-:W-:Y:S01]  /*62f0*/  IMAD R35, R71, 0xe0, R62 ;  /* 0x000000e047237824 */ /* 0x000fe200078e023e */
[----:B------:R-:W-:Y:S01]  /*6300*/  ISETP.NE.AND P5, PT, R102, RZ, PT ;  /* 0x000000ff6600720c */ /* 0x000fe20003fa5270 */
[----:B------:R-:W-:Y:S01]  /*6310*/  VIADD R46, R46, UR5 ;  /* 0x000000052e2e7c36 */ /* 0x000fe20008000000 */
[----:B------:R-:W-:Y:S01]  /*6320*/  LOP3.LUT R17, R17, 0xffdfffff, RZ, 0xc0, !PT ;  /* 0xffdfffff11117812 */ /* 0x000fe200078ec0ff */
[----:B------:R-:W-:Y:S01]  /*6330*/  IMAD R25, R25, 0xe0, R60 ;  /* 0x000000e019197824 */ /* 0x000fe200078e023c */
[----:B------:R-:W-:Y:S01]  /*6340*/  ISETP.GT.U32.OR P5, PT, R122, 0x36, P5 ;  /* 0x000000367a00780c */ /* 0x000fe20002fa4470 */
[----:B------:R-:W-:-:S05]  /*6350*/  IMAD R60, R79, 0xc400, RZ ;  /* 0x0000c4004f3c7824 */ /* 0x000fca00078e02ff */
[----:B------:R-:W-:Y:S01]  /*6360*/  LOP3.LUT R60, R60, R47, RZ, 0xfc, !PT ;  /* 0x0000002f3c3c7212 */ /* 0x000fe200078efcff */
[----:B------:R-:W-:-:S04]  /*6370*/  VIADD R47, R47, UR5 ;  /* 0x000000052f2f7c36 */ /* 0x000fc80008000000 */
[----:B------:R-:W-:Y:S02]  /*6380*/  IMAD R33, R33, 0xe0, R60 ;  /* 0x000000e021217824 */ /* 0x000fe400078e023c */
[----:B------:R-:W-:Y:S02]  /*6390*/  @P5 LOP3.LUT R17, R17, 0x200000, RZ, 0xfc, !PT ;  /* 0x0020000011115812 */ /* 0x000fe400078efcff */
[----:B------:R-:W-:Y:S02]  /*63a0*/  ISETP.NE.AND P5, PT, R103, RZ, PT ;  /* 0x000000ff6700720c */ /* 0x000fe40003fa5270 */
[----:B------:R-:W-:Y:S02]  /*63b0*/  LOP3.LUT R17, R17, 0xffefffff, RZ, 0xc0, !PT ;  /* 0xffefffff11117812 */ /* 0x000fe400078ec0ff */
[----:B------:R-:W-:-:S13]  /*63c0*/  ISETP.GT.U32.OR P5, PT, R122, 0x35, P5 ;  /* 0x000000357a00780c */ /* 0x000fda0002fa4470 */
[----:B------:R-:W-:Y:S02]  /*63d0*/  @P5 LOP3.LUT R17, R17, 0x100000, RZ, 0xfc, !PT ;  /* 0x0010000011115812 */ /* 0x000fe400078efcff */
[----:B------:R-:W-:Y:S02]  /*63e0*/  ISETP.NE.AND P5, PT, R104, RZ, PT ;  /* 0x000000ff6800720c */ /* 0x000fe40003fa5270 */
[----:B------:R-:W-:Y:S02]  /*63f0*/  LOP3.LUT R17, R17, 0xfff7ffff, RZ, 0xc0, !PT ;  /* 0xfff7ffff11117812 */ /* 0x000fe400078ec0ff */
[----:B------:R-:W-:Y:S02]  /*6400*/  ISETP.GT.U32.OR P5, PT, R122, 0x35, P5 ;  /* 0x000000357a00780c */ /* 0x000fe40002fa4470 */
[----:B------:R-:W-:Y:S02]  /*6410*/  P2R R104, PR, RZ, 0x8 ;  /* 0x00000008ff687803 */ /* 0x000fe40000000000 */
[----:B------:R-:W-:-:S04]  /*6420*/  LOP3.LUT P3, RZ, R0, 0x100000, RZ, 0xc0, !PT ;  /* 0x0010000000ff7812 */ /* 0x000fc8000786c0ff */
[----:B------:R-:W-:Y:S02]  /*6430*/  ISETP.GT.U32.OR P3, PT, R42, 0xe0, P3 ;  /* 0x000000e02a00780c */ /* 0x000fe40001f64470 */
[----:B------:R-:W-:-:S03]  /*6440*/  SHF.R.U32.HI R42, RZ, 0x18, R99 ;  /* 0x00000018ff2a7819 */ /* 0x000fc60000011663 */
[----:B------:R-:W-:Y:S02]  /*6450*/  @P5 LOP3.LUT R17, R17, 0x80000, RZ, 0xfc, !PT ;  /* 0x0008000011115812 */ /* 0x000fe400078efcff */
[----:B------:R-:W-:Y:S02]  /*6460*/  ISETP.NE.AND P5, PT, R105, RZ, PT ;  /* 0x000000ff6900720c */ /* 0x000fe40003fa5270 */
[----:B------:R-:W-:Y:S02]  /*6470*/  LOP3.LUT R17, R17, 0xfffbffff, RZ, 0xc0, !PT ;  /* 0xfffbffff11117812 */ /* 0x000fe400078ec0ff */
[----:B------:R-:W-:Y:S02]  /*6480*/  ISETP.GT.U32.OR P5, PT, R122, 0x35, P5 ;  /* 0x000000357a00780c */ /* 0x000fe40002fa4470 */
[----:B------:R-:W-:Y:S02]  /*6490*/  P2R R105, PR, RZ, 0x4 ;  /* 0x00000004ff697803 */ /* 0x000fe40000000000 */
[----:B------:R-:W-:-:S04]  /*64a0*/  LOP3.LUT P2, RZ, R0, 0x200, RZ, 0xc0, !PT ;  /* 0x0000020000ff7812 */ /* 0x000fc8000784c0ff */
[----:B------:R-:W-:-:S05]  /*64b0*/  ISETP.GT.U32.OR P2, PT, R97, 0xe0, P2 ;  /* 0x000000e06100780c */ /* 0x000fca0001744470 */
[----:B------:R-:W-:Y:S02]  /*64c0*/  @P5 LOP3.LUT R17, R17, 0x40000, RZ, 0xfc, !PT ;  /* 0x0004000011115812 */ /* 0x000fe400078efcff */
[----:B------:R-:W-:Y:S02]  /*64d0*/  ISETP.NE.AND P5, PT, R106, RZ, PT ;  /* 0x000000ff6a00720c */ /* 0x000fe40003fa5270 */
[----:B------:R-:W-:Y:S02]  /*64e0*/  LOP3.LUT R17, R17, 0xfffdffff, RZ, 0xc0, !PT ;  /* 0xfffdffff11117812 */ /* 0x000fe400078ec0ff */
[----:B------:R-:W-:Y:S02]  /*64f0*/  ISETP.GT.U32.OR P5, PT, R122, 0x35, P5 ;  /* 0x000000357a00780c */ /* 0x000fe40002fa4470 */
[----:B------:R-:W-:Y:S02]  /*6500*/  P2R R106, PR, RZ, 0x2 ;  /* 0x00000002ff6a7803 */ /* 0x000fe40000000000 */
[----:B------:R-:W-:-:S02]  /*6510*/  LOP3.LUT P1, RZ, R0, 0x400, RZ, 0xc0, !PT ;  /* 0x0000040000ff7812 */ /* 0x000fc4000782c0ff */
[----:B------:R-:W-:Y:S02]  /*6520*/  @P2 LOP3.LUT R4, R4, 0x80000, RZ, 0xfc, !PT ;  /* 0x0008000004042812 */ /* 0x000fe400078efcff */
[----:B------:R-:W-:Y:S02]  /*6530*/  ISETP.GT.U32.OR P2, PT, R69, 0xe0, P1 ;  /* 0x000000e04500780c */ /* 0x000fe40000f44470 */
[----:B------:R-:W-:Y:S02]  /*6540*/  LOP3.LUT R4, R4, 0xfffdffff, RZ, 0xc0, !PT ;  /* 0xfffdffff04047812 */ /* 0x000fe400078ec0ff */
[----:B------:R-:W-:Y:S02]  /*6550*/  LOP3.LUT P1, RZ, R0, 0x2000, RZ, 0xc0, !PT ;  /* 0x0000200000ff7812 */ /* 0x000fe4000782c0ff */
[----:B------:R-:W-:Y:S02]  /*6560*/  @P5 LOP3.LUT R17, R17, 0x20000, RZ, 0xfc, !PT ;  /* 0x0002000011115812 */ /* 0x000fe400078efcff */
[----:B------:R-:W-:-:S02]  /*6570*/  ISETP.NE.AND P5, PT, R107, RZ, PT ;  /* 0x000000ff6b00720c */ /* 0x000fc40003fa5270 */
[----:B------:R-:W-:Y:S02]  /*6580*/  LOP3.LUT R17, R17, 0xfffeffff, RZ, 0xc0, !PT ;  /* 0xfffeffff11117812 */ /* 0x000fe400078ec0ff */
[----:B------:R-:W-:Y:S02]  /*6590*/  ISETP.GT.U32.OR P5, PT, R122, 0x35, P5 ;  /* 0x000000357a00780c */ /* 0x000fe40002fa4470 */
[----:B------:R-:W-:Y:S02]  /*65a0*/  P2R R107, PR, RZ, 0x1 ;  /* 0x00000001ff6b7803 */ /* 0x000fe40000000000 */
[----:B------:R-:W-:Y:S02]  /*65b0*/  LOP3.LUT P0, RZ, R0, 0x800, RZ, 0xc0, !PT ;  /* 0x0000080000ff7812 */ /* 0x000fe4000780c0ff */
[----:B------:R-:W-:Y:S02]  /*65c0*/  @P2 LOP3.LUT R4, R4, 0x20000, RZ, 0xfc, !PT ;  /* 0x0002000004042812 */ /* 0x000fe400078efcff */
[----:B------:R-:W-:-:S02]  /*65d0*/  ISETP.GT.U32.OR P0, PT, R67, 0xe0, P0 ;  /* 0x000000e04300780c */ /* 0x000fc40000704470 */
        /* <DEDUP_REMOVED lines=8> */
[C---:B------:R-:W-:Y:S02]  /*6660*/  LOP3.LUT P0, RZ, R0.reuse, 0x800000, RZ, 0xc0, !PT ;  /* 0x0080000000ff7812 */ /* 0x040fe4000780c0ff */
[----:B------:R-:W-:Y:S02]  /*6670*/  ISETP.GT.U32.OR P1, PT, R65, 0xe0, P1 ;  /* 0x000000e04100780c */ /* 0x000fe40000f24470 */
[----:B------:R-:W-:Y:S02]  /*6680*/  P2R R74, PR, RZ, 0x1 ;  /* 0x00000001ff4a7803 */ /* 0x000fe40000000000 */
[----:B------:R-:W-:Y:S02]  /*6690*/  LOP3.LUT P0, RZ, R0, 0x1000000, RZ, 0xc0, !PT ;  /* 0x0100000000ff7812 */ /* 0x000fe4000780c0ff */
[----:B------:R-:W-:-:S02]  /*66a0*/  LOP3.LUT R4, R4, 0xffffdfff, RZ, 0xc0, !PT ;  /* 0xffffdfff04047812 */ /* 0x000fc400078ec0ff */
[----:B------:R-:W-:Y:S02]  /*66b0*/  @P5 LOP3.LUT R17, R17, 0x8000, RZ, 0xfc, !PT ;  /* 0x0000800011115812 */ /* 0x000fe400078efcff */
[----:B------:R-:W-:Y:S02]  /*66c0*/  ISETP.NE.AND P5, PT, R109, RZ, PT ;  /* 0x000000ff6d00720c */ /* 0x000fe40003fa5270 */
[----:B------:R-:W-:Y:S02]  /*66d0*/  LOP3.LUT R17, R17, 0xffffbfff, RZ, 0xc0, !PT ;  /* 0xffffbfff11117812 */ /* 0x000fe400078ec0ff */
[----:B------:R-:W-:Y:S02]  /*66e0*/  ISETP.GT.U32.OR P5, PT, R122, 0x35, P5 ;  /* 0x000000357a00780c */ /* 0x000fe40002fa4470 */
[----:B------:R-:W-:Y:S02]  /*66f0*/  P2R R73, PR, RZ, 0x1 ;  /* 0x00000001ff497803 */ /* 0x000fe40000000000 */
[----:B------:R-:W-:-:S02]  /*6700*/  LOP3.LUT P0, RZ, R0, 0x2000000, RZ, 0xc0, !PT ;  /* 0x0200000000ff7812 */ /* 0x000fc4000780c0ff */
[C---:B------:R-:W-:Y:S02]  /*6710*/  LOP3.LUT P6, RZ, R0.reuse, 0x4000, RZ, 0xc0, !PT ;  /* 0x0000400000ff7812 */ /* 0x040fe400078cc0ff */
[----:B------:R-:W-:Y:S02]  /*6720*/  P2R R69, PR, RZ, 0x1 ;  /* 0x00000001ff457803 */ /* 0x000fe40000000000 */
[----:B------:R-:W-:Y:S02]  /*6730*/  LOP3.LUT P0, RZ, R0, 0x4000000, RZ, 0xc0, !PT ;  /* 0x0400000000ff7812 */ /* 0x000fe4000780c0ff */
[----:B------:R-:W-:Y:S02]  /*6740*/  @P2 LOP3.LUT R4, R4, 0x2000, RZ, 0xfc, !PT ;  /* 0x0000200004042812 */ /* 0x000fe400078efcff */
[----:B------:R-:W-:Y:S02]  /*6750*/  @P5 LOP3.LUT R17, R17, 0x4000, RZ, 0xfc, !PT ;  /* 0x0000400011115812 */ /* 0x000fe400078efcff */
[----:B------:R-:W-:Y:S01]  /*6760*/  ISETP.NE.AND P5, PT, R110, RZ, PT ;  /* 0x000000ff6e00720c */ /* 0x000fe20003fa5270 */
[----:B------:R-:W-:Y:S01]  /*6770*/  IMAD.MOV.U32 R110, RZ, RZ, RZ ;  /* 0x000000ffff6e7224 */ /* 0x000fe200078e00ff */
[----:B------:R-:W-:-:S02]  /*6780*/  LOP3.LUT R17, R17, 0xffffdfff, RZ, 0xc0, !PT ;  /* 0xffffdfff11117812 */ /* 0x000fc400078ec0ff */
[----:B------:R-:W-:Y:S02]  /*6790*/  ISETP.GT.U32.OR P5, PT, R122, 0x35, P5 ;  /* 0x000000357a00780c */ /* 0x000fe40002fa4470 */
[----:B------:R-:W-:Y:S02]  /*67a0*/  ISETP.GT.U32.OR P0, PT, R40, 0xe0, P0 ;  /* 0x000000e02800780c */ /* 0x000fe40000704470 */
[----:B------:R-:W-:Y:S02]  /*67b0*/  ISETP.GT.U32.OR P6, PT, R59, 0xe0, P6 ;  /* 0x000000e03b00780c */ /* 0x000fe400037c4470 */
[----:B------:R-:W-:Y:S02]  /*67c0*/  LOP3.LUT R4, R4, 0xfffff7ff, RZ, 0xc0, !PT ;  /* 0xfffff7ff04047812 */ /* 0x000fe400078ec0ff */
[----:B------:R-:W-:Y:S02]  /*67d0*/  LOP3.LUT P2, RZ, R0, 0x80000, RZ, 0xc0, !PT ;  /* 0x0008000000ff7812 */ /* 0x000fe4000784c0ff */
[----:B------:R-:W-:-:S02]  /*67e0*/  @P1 LOP3.LUT R4, R4, 0x800, RZ, 0xfc, !PT ;  /* 0x0000080004041812 */ /* 0x000fc400078efcff */
[----:B------:R-:W-:Y:S02]  /*67f0*/  ISETP.GT.U32.OR P2, PT, R92, 0xe0, P2 ;  /* 0x000000e05c00780c */ /* 0x000fe40001744470 */
[----:B------:R-:W-:Y:S02]  /*6800*/  CS2R R92, SRZ ;  /* 0x00000000005c7805 */ /* 0x000fe4000001ff00 */
[----:B------:R-:W-:Y:S02]  /*6810*/  @P5 LOP3.LUT R17, R17, 0x2000, RZ, 0xfc, !PT ;  /* 0x0000200011115812 */ /* 0x000fe400078efcff */
[----:B------:R-:W-:Y:S02]  /*6820*/  ISETP.NE.AND P5, PT, R111, RZ, PT ;  /* 0x000000ff6f00720c */ /* 0x000fe40003fa5270 */
[----:B------:R-:W-:Y:S02]  /*6830*/  LOP3.LUT R17, R17, 0xffffefff, RZ, 0xc0, !PT ;  /* 0xffffefff11117812 */ /* 0x000fe400078ec0ff */
[----:B------:R-:W-:-:S02]  /*6840*/  ISETP.GT.U32.OR P5, PT, R122, 0x35, P5 ;  /* 0x000000357a00780c */ /* 0x000fc40002fa4470 */
[----:B------:R-:W-:Y:S02]  /*6850*/  LOP3.LUT R4, R4, 0xfffffdff, RZ, 0xc0, !PT ;  /* 0xfffffdff04047812 */ /* 0x000fe400078ec0ff */
[----:B------:R-:W-:Y:S02]  /*6860*/  LOP3.LUT P1, RZ, R0, 0x40000, RZ, 0xc0, !PT ;  /* 0x0004000000ff7812 */ /* 0x000fe4000782c0ff */
[----:B------:R-:W-:Y:S02]  /*6870*/  @P6 LOP3.LUT R4, R4, 0x200, RZ, 0xfc, !PT ;  /* 0x0000020004046812 */ /* 0x000fe400078efcff */
[----:B------:R-:W-:Y:S01]  /*6880*/  LOP3.LUT R67, R72, R39, RZ, 0xfc, !PT ;  /* 0x0000002748437212 */ /* 0x000fe200078efcff */
[----:B------:R-:W-:Y:S01]  /*6890*/  IMAD.MOV.U32 R72, RZ, RZ, RZ ;  /* 0x000000ffff487224 */ /* 0x000fe200078e00ff */
[----:B------:R-:W-:Y:S02]  /*68a0*/  LOP3.LUT R4, R4, 0x7fffffff, RZ, 0xc0, !PT ;  /* 0x7fffffff04047812 */ /* 0x000fe400078ec0ff */
[----:B------:R-:W-:Y:S01]  /*68b0*/  ISETP.GT.U32.OR P1, PT, R41, 0xe0, P1 ;  /* 0x000000e02900780c */ /* 0x000fe20000f24470 */
[----:B------:R-:W-:Y:S01]  /*68c0*/  IMAD R39, R70, 0xe0, R67 ;  /* 0x000000e046277824 */ /* 0x000fe200078e0243 */
[----:B------:R-:W-:Y:S01]  /*68d0*/  @P5 LOP3.LUT R17, R17, 0x1000, RZ, 0xfc, !PT ;  /* 0x0000100011115812 */ /* 0x000fe200078efcff */
[----:B------:R-:W-:Y:S01]  /*68e0*/  IMAD R41, R78, 0xc400, RZ ;  /* 0x0000c4004e297824 */ /* 0x000fe200078e02ff */
[----:B------:R-:W-:-:S02]  /*68f0*/  ISETP.NE.AND P5, PT, R112, RZ, PT ;  /* 0x000000ff7000720c */ /* 0x000fc40003fa5270 */
[----:B------:R-:W-:Y:S02]  /*6900*/  CS2R R78, SRZ ;  /* 0x00000000004e7805 */ /* 0x000fe4000001ff00 */
[----:B------:R-:W-:Y:S02]  /*6910*/  LOP3.LUT R17, R17, 0xfffff7ff, RZ, 0xc0, !PT ;  /* 0xfffff7ff11117812 */ /* 0x000fe400078ec0ff */
[----:B------:R-:W-:Y:S02]  /*6920*/  CS2R R70, SRZ ;  /* 0x0000000000467805 */ /* 0x000fe4000001ff00 */
[----:B------:R-:W-:Y:S01]  /*6930*/  ISETP.GT.U32.OR P5, PT, R122, 0x35, P5 ;  /* 0x000000357a00780c */ /* 0x000fe20002fa4470 */
[----:B------:R-:W-:Y:S01]  /*6940*/  IMAD.MOV.U32 R112, RZ, RZ, RZ ;  /* 0x000000ffff707224 */ /* 0x000fe200078e00ff */
[----:B------:R-:W-:Y:S02]  /*6950*/  SHF.R.U32.HI R40, RZ, 0x18, R101 ;  /* 0x00000018ff287819 */ /* 0x000fe40000011665 */
[----:B------:R-:W-:-:S03]  /*6960*/  LOP3.LUT P6, RZ, R0, 0x20000, RZ, 0xc0, !PT ;  /* 0x0002000000ff7812 */ /* 0x000fc600078cc0ff */
[----:B------:R-:W-:Y:S01]  /*6970*/  IMAD R59, R40, 0xc400, RZ ;  /* 0x0000c400283b7824 */ /* 0x000fe200078e02ff */
[----:B------:R-:W-:Y:S01]  /*6980*/  LOP3.LUT R40, R41, R52, RZ, 0xfc, !PT ;  /* 0x0000003429287212 */ /* 0x000fe200078efcff */
[----:B------:R-:W-:Y:S02]  /*6990*/  IMAD R41, R42, 0xc400, RZ ;  /* 0x0000c4002a297824 */ /* 0x000fe400078e02ff */
[----:B------:R-:W-:Y:S01]  /*69a0*/  VIADD R52, R52, UR5 ;  /* 0x0000000534347c36 */ /* 0x000fe20008000000 */
[----:B------:R-:W-:Y:S01]  /*69b0*/  LOP3.LUT R42, R59, R98, RZ, 0xfc, !PT ;  /* 0x000000623b2a7212 */ /* 0x000fe200078efcff */
[----:B------:R-:W-:Y:S01]  /*69c0*/  VIADD R98, R98, UR5 ;  /* 0x0000000562627c36 */ /* 0x000fe20008000000 */
[----:B------:R-:W-:Y:S01]  /*69d0*/  @P5 LOP3.LUT R17, R17, 0x800, RZ, 0xfc, !PT ;  /* 0x0000080011115812 */ /* 0x000fe200078efcff */
[----:B------:R-:W-:Y:S01]  /*69e0*/  IMAD R40, R63, 0xe0, R40 ;  /* 0x000000e03f287824 */ /* 0x000fe200078e0228 */
[----:B------:R-:W-:Y:S02]  /*69f0*/  ISETP.NE.AND P5, PT, R113, RZ, PT ;  /* 0x000000ff7100720c */ /* 0x000fe40003fa5270 */
[----:B------:R-:W-:-:S02]  /*6a00*/  LOP3.LUT R17, R17, 0xfffffbff, RZ, 0xc0, !PT ;  /* 0xfffffbff11117812 */ /* 0x000fc400078ec0ff */
[----:B------:R-:W-:Y:S02]  /*6a10*/  ISETP.GT.U32.OR P5, PT, R122, 0x35, P5 ;  /* 0x000000357a00780c */ /* 0x000fe40002fa4470 */
[----:B------:R-:W-:Y:S01]  /*6a20*/  LOP3.LUT R60, R41, R96, RZ, 0xfc, !PT ;  /* 0x00000060293c7212 */ /* 0x000fe200078efcff */
[----:B------:R-:W-:Y:S02]  /*6a30*/  VIADD R96, R96, UR5 ;  /* 0x0000000560607c36 */ /* 0x000fe40008000000 */
[----:B------:R-:W-:Y:S02]  /*6a40*/  IMAD R41, R77, 0xe0, R42 ;  /* 0x000000e04d297824 */ /* 0x000fe400078e022a */
[----:B------:R-:W-:Y:S01]  /*6a50*/  IMAD R42, R76, 0xe0, R95 ;  /* 0x000000e04c2a7824 */ /* 0x000fe200078e025f */
[----:B------:R-:W-:Y:S01]  /*6a60*/  CS2R R94, SRZ ;  /* 0x00000000005e7805 */ /* 0x000fe2000001ff00 */
[----:B------:R-:W-:Y:S01]  /*6a70*/  IMAD R43, R43, 0xe0, R60 ;  /* 0x000000e02b2b7824 */ /* 0x000fe200078e023c */
[----:B------:R-:W-:-:S03]  /*6a80*/  CS2R R76, SRZ ;  /* 0x00000000004c7805 */ /* 0x000fc6000001ff00 */
        /* <DEDUP_REMOVED lines=15> */
[----:B------:R-:W-:-:S02]  /*6b80*/  ISETP.NE.AND P4, PT, R117, RZ, PT ;  /* 0x000000ff7500720c */ /* 0x000fc40003f85270 */
[----:B------:R-:W-:Y:S02]  /*6b90*/  LOP3.LUT R17, R17, 0xffffffbf, RZ, 0xc0, !PT ;  /* 0xffffffbf11117812 */ /* 0x000fe400078ec0ff */
[----:B------:R-:W-:Y:S02]  /*6ba0*/  P2R R102, PR, RZ, 0x20 ;  /* 0x00000020ff667803 */ /* 0x000fe40000000000 */
[----:B------:R-:W-:Y:S02]  /*6bb0*/  @P0 LOP3.LUT R17, R17, 0x40, RZ, 0xfc, !PT ;  /* 0x0000004011110812 */ /* 0x000fe400078efcff */
[----:B------:R-:W-:Y:S02]  /*6bc0*/  LOP3.LUT P5, RZ, R0, 0x400000, RZ, 0xc0, !PT ;  /* 0x0040000000ff7812 */ /* 0x000fe400078ac0ff */
[----:B------:R-:W-:Y:S02]  /*6bd0*/  ISETP.NE.AND P0, PT, R69, RZ, PT ;  /* 0x000000ff4500720c */ /* 0x000fe40003f05270 */
[----:B------:R-:W-:-:S02]  /*6be0*/  ISETP.GT.U32.OR P4, PT, R122, 0x33, P4 ;  /* 0x000000337a00780c */ /* 0x000fc40002784470 */
[----:B------:R-:W-:Y:S02]  /*6bf0*/  CS2R R122, SRZ ;  /* 0x00000000007a7805 */ /* 0x000fe4000001ff00 */
[----:B------:R-:W-:Y:S02]  /*6c00*/  ISETP.GT.U32.OR P0, PT, R64, 0xe0, P0 ;  /* 0x000000e04000780c */ /* 0x000fe40000704470 */
[----:B------:R-:W-:Y:S02]  /*6c10*/  ISETP.GT.U32.OR P5, PT, R90, 0xe0, P5 ;  /* 0x000000e05a00780c */ /* 0x000fe40002fa4470 */
[----:B------:R-:W-:Y:S02]  /*6c20*/  P2R R103, PR, RZ, 0x10 ;  /* 0x00000010ff677803 */ /* 0x000fe40000000000 */
[----:B------:R-:W-:Y:S02]  /*6c30*/  LOP3.LUT P4, RZ, R0, 0x200000, RZ, 0xc0, !PT ;  /* 0x0020000000ff7812 */ /* 0x000fe4000788c0ff */
[----:B------:R-:W-:-:S02]  /*6c40*/  LOP3.LUT R17, R17, 0xffffffdf, RZ, 0xc0, !PT ;  /* 0xffffffdf11117812 */ /* 0x000fc400078ec0ff */
[----:B------:R-:W-:Y:S02]  /*6c50*/  ISETP.GT.U32.OR P4, PT, R91, 0xe0, P4 ;  /* 0x000000e05b00780c */ /* 0x000fe40002784470 */
[----:B------:R-:W-:Y:S02]  /*6c60*/  CS2R R90, SRZ ;  /* 0x00000000005a7805 */ /* 0x000fe4000001ff00 */
[----:B------:R-:W-:Y:S02]  /*6c70*/  @P0 LOP3.LUT R17, R17, 0x20, RZ, 0xfc, !PT ;  /* 0x0000002011110812 */ /* 0x000fe400078efcff */
[----:B------:R-:W-:Y:S02]  /*6c80*/  @P5 LOP3.LUT R4, R4, 0x80000000, RZ, 0xfc, !PT ;  /* 0x8000000004045812 */ /* 0x000fe400078efcff */
[----:B------:R-:W-:Y:S02]  /*6c90*/  ISETP.NE.AND P0, PT, R73, RZ, PT ;  /* 0x000000ff4900720c */ /* 0x000fe40003f05270 */
[----:B------:R-:W-:-:S02]  /*6ca0*/  LOP3.LUT R4, R4, 0xdfffffff, RZ, 0xc0, !PT ;  /* 0xdfffffff04047812 */ /* 0x000fc400078ec0ff */
[----:B------:R-:W-:Y:S02]  /*6cb0*/  ISETP.GT.U32.OR P0, PT, R66, 0xe0, P0 ;  /* 0x000000e04200780c */ /* 0x000fe40000704470 */
[----:B------:R-:W-:Y:S02]  /*6cc0*/  @P4 LOP3.LUT R4, R4, 0x20000000, RZ, 0xfc, !PT ;  /* 0x2000000004044812 */ /* 0x000fe400078efcff */
[----:B------:R-:W-:Y:S02]  /*6cd0*/  LOP3.LUT R17, R17, 0xfffffff7, RZ, 0xc0, !PT ;  /* 0xfffffff711117812 */ /* 0x000fe400078ec0ff */
[----:B------:R-:W-:Y:S02]  /*6ce0*/  LOP3.LUT R4, R4, 0xf7ffffff, RZ, 0xc0, !PT ;  /* 0xf7ffffff04047812 */ /* 0x000fe400078ec0ff */
[----:B------:R-:W-:Y:S02]  /*6cf0*/  LOP3.LUT P5, RZ, R151, 0x20, RZ, 0xc0, !PT ;  /* 0x0000002097ff7812 */ /* 0x000fe400078ac0ff */
[----:B------:R-:W-:-:S02]  /*6d00*/  @P3 LOP3.LUT R4, R4, 0x8000000, RZ, 0xfc, !PT ;  /* 0x0800000004043812 */ /* 0x000fc400078efcff */
[----:B------:R-:W-:Y:S02]  /*6d10*/  P2R R68, PR, RZ, 0x20 ;  /* 0x00000020ff447803 */ /* 0x000fe40000000000 */
[----:B------:R-:W-:Y:S02]  /*6d20*/  @P0 LOP3.LUT R17, R17, 0x8, RZ, 0xfc, !PT ;  /* 0x0000000811110812 */ /* 0x000fe400078efcff */
[----:B------:R-:W-:Y:S02]  /*6d30*/  ISETP.NE.AND P0, PT, R74, RZ, PT ;  /* 0x000000ff4a00720c */ /* 0x000fe40003f05270 */
[----:B------:R-:W-:Y:S02]  /*6d40*/  CS2R R74, SRZ ;  /* 0x00000000004a7805 */ /* 0x000fe4000001ff00 */
[----:B------:R-:W-:Y:S02]  /*6d50*/  LOP3.LUT P5, RZ, R151, 0x40, RZ, 0xc0, !PT ;  /* 0x0000004097ff7812 */ /* 0x000fe400078ac0ff */
[----:B------:R-:W-:-:S02]  /*6d60*/  LOP3.LUT R4, R4, 0xfdffffff, RZ, 0xc0, !PT ;  /* 0xfdffffff04047812 */ /* 0x000fc400078ec0ff */
[----:B------:R-:W-:Y:S02]  /*6d70*/  ISETP.GT.U32.OR P0, PT, R88, 0xe0, P0 ;  /* 0x000000e05800780c */ /* 0x000fe40000704470 */
[----:B------:R-:W-:Y:S02]  /*6d80*/  CS2R R88, SRZ ;  /* 0x0000000000587805 */ /* 0x000fe4000001ff00 */
[----:B------:R-:W-:Y:S02]  /*6d90*/  P2R R67, PR, RZ, 0x20 ;  /* 0x00000020ff437803 */ /* 0x000fe40000000000 */
[----:B------:R-:W-:Y:S02]  /*6da0*/  @P2 LOP3.LUT R4, R4, 0x2000000, RZ, 0xfc, !PT ;  /* 0x0200000004042812 */ /* 0x000fe400078efcff */
[----:B------:R-:W-:Y:S02]  /*6db0*/  LOP3.LUT P5, RZ, R151, 0x80, RZ, 0xc0, !PT ;  /* 0x0000008097ff7812 */ /* 0x000fe400078ac0ff */
[----:B------:R-:W-:-:S02]  /*6dc0*/  LOP3.LUT R4, R4, 0xff7fffff, RZ, 0xc0, !PT ;  /* 0xff7fffff04047812 */ /* 0x000fc400078ec0ff */
[----:B------:R-:W-:Y:S02]  /*6dd0*/  P2R R66, PR, RZ, 0x20 ;  /* 0x00000020ff427803 */ /* 0x000fe40000000000 */
[----:B------:R-:W-:Y:S02]  /*6de0*/  LOP3.LUT P5, RZ, R151, 0x100, RZ, 0xc0, !PT ;  /* 0x0000010097ff7812 */ /* 0x000fe400078ac0ff */
[----:B------:R-:W-:Y:S02]  /*6df0*/  LOP3.LUT R17, R17, 0xfffffffd, RZ, 0xc0, !PT ;  /* 0xfffffffd11117812 */ /* 0x000fe400078ec0ff */
[----:B------:R-:W-:Y:S02]  /*6e00*/  @P1 LOP3.LUT R4, R4, 0x800000, RZ, 0xfc, !PT ;  /* 0x0080000004041812 */ /* 0x000fe400078efcff */
[----:B------:R-:W-:Y:S02]  /*6e10*/  ISETP.GT.U32.OR P1, PT, R61, 0xe0, P6 ;  /* 0x000000e03d00780c */ /* 0x000fe40003724470 */
[----:B------:R-:W-:-:S02]  /*6e20*/  P2R R65, PR, RZ, 0x20 ;  /* 0x00000020ff417803 */ /* 0x000fc40000000000 */
[----:B------:R-:W-:Y:S02]  /*6e30*/  LOP3.LUT P5, RZ, R151, 0x200, RZ, 0xc0, !PT ;  /* 0x0000020097ff7812 */ /* 0x000fe400078ac0ff */
[----:B------:R-:W-:Y:S02]  /*6e40*/  @P0 LOP3.LUT R17, R17, 0x2, RZ, 0xfc, !PT ;  /* 0x0000000211110812 */ /* 0x000fe400078efcff */
[C---:B------:R-:W-:Y:S02]  /*6e50*/  LOP3.LUT P0, RZ, R0.reuse, 0x8000, RZ, 0xc0, !PT ;  /* 0x0000800000ff7812 */ /* 0x040fe4000780c0ff */
[----:B------:R-:W-:Y:S02]  /*6e60*/  P2R R64, PR, RZ, 0x20 ;  /* 0x00000020ff407803 */ /* 0x000fe40000000000 */
[----:B------:R-:W-:Y:S02]  /*6e70*/  LOP3.LUT P5, RZ, R0, 0x40000000, RZ, 0xc0, !PT ;  /* 0x4000000000ff7812 */ /* 0x000fe400078ac0ff */
[----:B------:R-:W-:Y:S01]  /*6e80*/  ISETP.GT.U32.OR P0, PT, R98, 0xe0, P0 ;  /* 0x000000e06200780c */ /* 0x000fe20000704470 */
[----:B------:R-:W-:Y:S01]  /*6e90*/  IMAD.MOV.U32 R98, RZ, RZ, RZ ;  /* 0x000000ffff627224 */ /* 0x000fe200078e00ff */
[----:B------:R-:W-:-:S02]  /*6ea0*/  LOP3.LUT R4, R4, 0xffdfffff, RZ, 0xc0, !PT ;  /* 0xffdfffff04047812 */ /* 0x000fc400078ec0ff */
[----:B------:R-:W-:Y:S02]  /*6eb0*/  P2R R63, PR, RZ, 0x20 ;  /* 0x00000020ff3f7803 */ /* 0x000fe40000000000 */
[----:B------:R-:W-:Y:S02]  /*6ec0*/  LOP3.LUT P5, RZ, R0, 0x20000000, RZ, 0xc0, !PT ;  /* 0x2000000000ff7812 */ /* 0x000fe400078ac0ff */
[----:B------:R-:W-:Y:S02]  /*6ed0*/  @P1 LOP3.LUT R4, R4, 0x200000, RZ, 0xfc, !PT ;  /* 0x0020000004041812 */ /* 0x000fe400078efcff */
[----:B------:R-:W-:Y:S02]  /*6ee0*/  P2R R62, PR, RZ, 0x20 ;  /* 0x00000020ff3e7803 */ /* 0x000fe40000000000 */
[----:B------:R-:W-:Y:S02]  /*6ef0*/  LOP3.LUT P5, RZ, R151, 0x400, RZ, 0xc0, !PT ;  /* 0x0000040097ff7812 */ /* 0x000fe400078ac0ff */
[----:B------:R-:W-:-:S02]  /*6f00*/  LOP3.LUT R4, R4, 0xffffffdf, RZ, 0xc0, !PT ;  /* 0xffffffdf04047812 */ /* 0x000fc400078ec0ff */
[----:B------:R-:W-:Y:S02]  /*6f10*/  LOP3.LUT P6, RZ, R0, 0x10000, RZ, 0xc0, !PT ;  /* 0x0001000000ff7812 */ /* 0x000fe400078cc0ff */
[----:B------:R-:W-:Y:S02]  /*6f20*/  P2R R61, PR, RZ, 0x20 ;  /* 0x00000020ff3d7803 */ /* 0x000fe40000000000 */
[----:B------:R-:W-:Y:S02]  /*6f30*/  @P0 LOP3.LUT R4, R4, 0x20, RZ, 0xfc, !PT ;  /* 0x0000002004040812 */ /* 0x000fe400078efcff */
[----:B------:R-:W-:Y:S02]  /*6f40*/  LOP3.LUT P5, RZ, R0, 0x10000000, RZ, 0xc0, !PT ;  /* 0x1000000000ff7812 */ /* 0x000fe400078ac0ff */
[----:B------:R-:W-:Y:S01]  /*6f50*/  ISETP.GT.U32.OR P0, PT, R100, 0xe0, P6 ;  /* 0x000000e06400780c */ /* 0x000fe20003704470 */
[----:B------:R-:W-:Y:S01]  /*6f60*/  IMAD.MOV.U32 R100, RZ, RZ, RZ ;  /* 0x000000ffff647224 */ /* 0x000fe200078e00ff */
[----:B------:R-:W-:-:S02]  /*6f70*/  P2R R59, PR, RZ, 0x20 ;  /* 0x00000020ff3b7803 */ /* 0x000fc40000000000 */
[----:B------:R-:W-:Y:S02]  /*6f80*/  LOP3.LUT P5, RZ, R0, 0x8000000, RZ, 0xc0, !PT ;  /* 0x0800000000ff7812 */ /* 0x000fe400078ac0ff */
[----:B------:R-:W-:Y:S02]  /*6f90*/  LOP3.LUT R4, R4, 0xffffff7f, RZ, 0xc0, !PT ;  /* 0xffffff7f04047812 */ /* 0x000fe400078ec0ff */
[----:B------:R-:W-:Y:S01]  /*6fa0*/  ISETP.GT.U32.OR P5, PT, R44, 0xe0, P5 ;  /* 0x000000e02c00780c */ /* 0x000fe20002fa4470 */
[----:B------:R-:W-:Y:S01]  /*6fb0*/  IMAD.MOV.U32 R44, RZ, RZ, RZ ;  /* 0x000000ffff2c7224 */ /* 0x000fe200078e00ff */
[----:B------:R-:W-:Y:S02]  /*6fc0*/  LOP3.LUT R17, R17, 0xffffffef, RZ, 0xc0, !PT ;  /* 0xffffffef11117812 */ /* 0x000fe400078ec0ff */
[----:B------:R-:W-:Y:S02]  /*6fd0*/  LOP3.LUT P4, RZ, R151, 0x10, RZ, 0xc0, !PT ;  /* 0x0000001097ff7812 */ /* 0x000fe4000788c0ff */
[----:B------:R-:W-:-:S02]  /*6fe0*/  @P0 LOP3.LUT R4, R4, 0x80, RZ, 0xfc, !PT ;  /* 0x0000008004040812 */ /* 0x000fc400078efcff */
[----:B------:R-:W-:Y:S02]  /*6ff0*/  ISETP.GT.U32.OR P4, PT, R56, 0xe0, P4 ;  /* 0x000000e03800780c */ /* 0x000fe40002784470 */
[----:B------:R-:W-:Y:S02]  /*7000*/  LOP3.LUT R4, R4, 0xfffbffff, RZ, 0xc0, !PT ;  /* 0xfffbffff04047812 */ /* 0x000fe400078ec0ff */
[----:B------:R-:W-:Y:S02]  /*7010*/  LOP3.LUT P3, RZ, R151, 0x8, RZ, 0xc0, !PT ;  /* 0x0000000897ff7812 */ /* 0x000fe4000786c0ff */
[----:B------:R-:W-:Y:S02]  /*7020*/  @P5 LOP3.LUT R4, R4, 0x40000, RZ, 0xfc, !PT ;  /* 0x0004000004045812 */ /* 0x000fe400078efcff */
[----:B------:R-:W-:Y:S02]  /*7030*/  ISETP.NE.AND P5, PT, R59, RZ, PT ;  /* 0x000000ff3b00720c */ /* 0x000fe40003fa5270 */
[----:B------:R-:W-:-:S02]  /*7040*/  LOP3.LUT R4, R4, 0xfffeffff, RZ, 0xc0, !PT ;  /* 0xfffeffff04047812 */ /* 0x000fc400078ec0ff */
[----:B------:R-:W-:Y:S02]  /*7050*/  ISETP.GT.U32.OR P5, PT, R46, 0xe0, P5 ;  /* 0x000000e02e00780c */ /* 0x000fe40002fa4470 */
[----:B------:R-:W-:Y:S02]  /*7060*/  ISETP.GT.U32.OR P3, PT, R55, 0xe0, P3 ;  /* 0x000000e03700780c */ /* 0x000fe40001f64470 */
[C---:B------:R-:W-:Y:S02]  /*7070*/  LOP3.LUT P2, RZ, R151.reuse, 0x4, RZ, 0xc0, !PT ;  /* 0x0000000497ff7812 */ /* 0x040fe4000784c0ff */
[----:B------:R-:W-:Y:S02]  /*7080*/  LOP3.LUT P1, RZ, R151, 0x2, RZ, 0xc0, !PT ;  /* 0x0000000297ff7812 */ /* 0x000fe4000782c0ff */
[----:B------:R-:W-:Y:S02]  /*7090*/  ISETP.GT.U32.OR P2, PT, R53, 0xe0, P2 ;  /* 0x000000e03500780c */ /* 0x000fe40001744470 */
[----:B------:R-:W-:-:S02]  /*70a0*/  ISETP.GT.U32.OR P1, PT, R51, 0xe0, P1 ;  /* 0x000000e03300780c */ /* 0x000fc40000f24470 */
[----:B------:R-:W-:Y:S02]  /*70b0*/  LOP3.LUT P0, RZ, R151, 0x1, RZ, 0xc0, !PT ;  /* 0x0000000197ff7812 */ /* 0x000fe4000780c0ff */
[----:B------:R-:W-:Y:S02]  /*70c0*/  @P5 LOP3.LUT R4, R4, 0x10000, RZ, 0xfc, !PT ;  /* 0x0001000004045812 */ /* 0x000fe400078efcff */
[----:B------:R-:W-:Y:S02]  /*70d0*/  ISETP.NE.AND P5, PT, R61, RZ, PT ;  /* 0x000000ff3d00720c */ /* 0x000fe40003fa5270 */
[----:B------:R-:W-:Y:S02]  /*70e0*/  CS2R R60, SRZ ;  /* 0x00000000003c7805 */ /* 0x000fe4000001ff00 */
[----:B------:R-:W-:Y:S02]  /*70f0*/  LOP3.LUT R4, R4, 0xffffbfff, RZ, 0xc0, !PT ;  /* 0xffffbfff04047812 */ /* 0x000fe400078ec0ff */
[----:B------:R-:W-:-:S02]  /*7100*/  ISETP.GT.U32.OR P5, PT, R45, 0xe0, P5 ;  /* 0x000000e02d00780c */ /* 0x000fc40002fa4470 */
[----:B------:R-:W-:Y:S02]  /*7110*/  ISETP.GT.U32.OR P0, PT, R52, 0xe0, P0 ;  /* 0x000000e03400780c */ /* 0x000fe40000704470 */
[----:B------:R-:W-:Y:S02]  /*7120*/  CS2R R52, SRZ ;  /* 0x0000000000347805 */ /* 0x000fe4000001ff00 */
[----:B------:R-:W-:-:S04]  /*7130*/  LOP3.LUT P6, RZ, R0, 0x80000000, RZ, 0xc0, !PT ;  /* 0x8000000000ff7812 */ /* 0x000fc800078cc0ff */
[----:B------:R-:W-:Y:S01]  /*7140*/  ISETP.GT.U32.OR P6, PT, R96, 0xe0, P6 ;  /* 0x000000e06000780c */ /* 0x000fe200037c4470 */
[----:B------:R-:W-:Y:S02]  /*7150*/  IMAD.MOV.U32 R96, RZ, RZ, RZ ;  /* 0x000000ffff607224 */ /* 0x000fe400078e00ff */
[----:B------:R-:W-:Y:S02]  /*7160*/  @P5 LOP3.LUT R4, R4, 0x4000, RZ, 0xfc, !PT ;  /* 0x0000400004045812 */ /* 0x000fe400078efcff */
[----:B------:R-:W-:Y:S02]  /*7170*/  ISETP.NE.AND P5, PT, R62, RZ, PT ;  /* 0x000000ff3e00720c */ /* 0x000fe40003fa5270 */
[----:B------:R-:W-:Y:S02]  /*7180*/  LOP3.LUT R4, R4, 0xffffefff, RZ, 0xc0, !PT ;  /* 0xffffefff04047812 */ /* 0x000fe400078ec0ff */
[----:B------:R-:W-:-:S13]  /*7190*/  ISETP.GT.U32.OR P5, PT, R47, 0xe0, P5 ;  /* 0x000000e02f00780c */ /* 0x000fda0002fa4470 */
[----:B------:R-:W-:Y:S02]  /*71a0*/  @P5 LOP3.LUT R4, R4, 0x1000, RZ, 0xfc, !PT ;  /* 0x0000100004045812 */ /* 0x000fe400078efcff */
[----:B------:R-:W-:Y:S02]  /*71b0*/  ISETP.NE.AND P5, PT, R63, RZ, PT ;  /* 0x000000ff3f00720c */ /* 0x000fe40003fa5270 */
[----:B------:R-:W-:Y:S02]  /*71c0*/  CS2R R62, SRZ ;  /* 0x00000000003e7805 */ /* 0x000fe4000001ff00 */
        /* <DEDUP_REMOVED lines=10> */
[----:B------:R-:W-:Y:S02]  /*7270*/  ISETP.GT.U32.OR P5, PT, R50, 0xe0, P5 ;  /* 0x000000e03200780c */ /* 0x000fe40002fa4470 */
[----:B------:R-:W-:-:S11]  /*7280*/  CS2R R50, SRZ ;  /* 0x0000000000327805 */ /* 0x000fd6000001ff00 */
[----:B------:R-:W-:Y:S02]  /*7290*/  @P5 LOP3.LUT R17, R17, 0x4, RZ, 0xfc, !PT ;  /* 0x0000000411115812 */ /* 0x000fe400078efcff */
[----:B------:R-:W-:Y:S02]  /*72a0*/  ISETP.NE.AND P5, PT, R66, RZ, PT ;  /* 0x000000ff4200720c */ /* 0x000fe40003fa5270 */
[----:B------:R-:W-:Y:S02]  /*72b0*/  LOP3.LUT R17, R17, 0xfffffffe, RZ, 0xc0, !PT ;  /* 0xfffffffe11117812 */ /* 0x000fe400078ec0ff */
[----:B------:R-:W-:Y:S01]  /*72c0*/  ISETP.GT.U32.OR P5, PT, R58, 0xe0, P5 ;  /* 0x000000e03a00780c */ /* 0x000fe20002fa4470 */
[----:B------:R-:W-:-:S12]  /*72d0*/  IMAD.MOV.U32 R58, RZ, RZ, RZ ;  /* 0x000000ffff3a7224 */ /* 0x000fd800078e00ff */
[----:B------:R-:W-:Y:S02]  /*72e0*/  @P5 LOP3.LUT R17, R17, 0x1, RZ, 0xfc, !PT ;  /* 0x0000000111115812 */ /* 0x000fe400078efcff */
[----:B------:R-:W-:Y:S02]  /*72f0*/  ISETP.NE.AND P5, PT, R67, RZ, PT ;  /* 0x000000ff4300720c */ /* 0x000fe40003fa5270 */
[----:B------:R-:W-:Y:S02]  /*7300*/  CS2R R66, SRZ ;  /* 0x0000000000427805 */ /* 0x000fe4000001ff00 */
[----:B------:R-:W-:Y:S02]  /*7310*/  ISETP.GT.U32.OR P5, PT, R57, 0xe0, P5 ;  /* 0x000000e03900780c */ /* 0x000fe40002fa4470 */
[----:B------:R-:W-:-:S11]  /*7320*/  CS2R R56, SRZ ;  /* 0x0000000000387805 */ /* 0x000fd6000001ff00 */
[----:B------:R-:W-:Y:S02]  /*7330*/  @P5 LOP3.LUT R4, R4, 0x40000000, RZ, 0xfc, !PT ;  /* 0x4000000004045812 */ /* 0x000fe400078efcff */
[----:B------:R-:W-:Y:S02]  /*7340*/  ISETP.NE.AND P5, PT, R68, RZ, PT ;  /* 0x000000ff4400720c */ /* 0x000fe40003fa5270 */
[----:B------:R-:W-:Y:S02]  /*7350*/  CS2R R68, SRZ ;  /* 0x0000000000447805 */ /* 0x000fe4000001ff00 */
[----:B------:R-:W-:Y:S02]  /*7360*/  LOP3.LUT R4, R4, 0xefffffff, RZ, 0xc0, !PT ;  /* 0xefffffff04047812 */ /* 0x000fe400078ec0ff */
[----:B------:R-:W-:Y:S02]  /*7370*/  ISETP.GT.U32.OR P5, PT, R54, 0xe0, P5 ;  /* 0x000000e03600780c */ /* 0x000fe40002fa4470 */
[----:B------:R-:W-:-:S11]  /*7380*/  CS2R R54, SRZ ;  /* 0x0000000000367805 */ /* 0x000fd6000001ff00 */
[----:B------:R-:W-:Y:S02]  /*7390*/  @P5 LOP3.LUT R4, R4, 0x10000000, RZ, 0xfc, !PT ;  /* 0x1000000004045812 */ /* 0x000fe400078efcff */
[----:B------:R-:W-:Y:S01]  /*73a0*/  ISETP.NE.AND P5, PT, R102, RZ, PT ;  /* 0x000000ff6600720c */ /* 0x000fe20003fa5270 */
[----:B------:R-:W-:Y:S01]  /*73b0*/  IMAD.MOV.U32 R102, RZ, RZ, RZ ;  /* 0x000000ffff667224 */ /* 0x000fe200078e00ff */
[----:B------:R-:W-:-:S04]  /*73c0*/  LOP3.LUT R4, R4, 0xfbffffff, RZ, 0xc0, !PT ;  /* 0xfbffffff04047812 */ /* 0x000fc800078ec0ff */
[----:B------:R-:W-:Y:S02]  /*73d0*/  @P4 LOP3.LUT R4, R4, 0x4000000, RZ, 0xfc, !PT ;  /* 0x0400000004044812 */ /* 0x000fe400078efcff */
[----:B------:R-:W-:Y:S02]  /*73e0*/  ISETP.NE.AND P4, PT, R103, RZ, PT ;  /* 0x000000ff6700720c */ /* 0x000fe40003f85270 */
[----:B------:R-:W-:-:S04]  /*73f0*/  LOP3.LUT R4, R4, 0xfeffffff, RZ, 0xc0, !PT ;  /* 0xfeffffff04047812 */ /* 0x000fc800078ec0ff */
        /* <DEDUP_REMOVED lines=14> */
[----:B----4-:R-:W-:-:S07]  /*74e0*/  @P6 LOP3.LUT R4, R4, 0x40, RZ, 0xfc, !PT ;  /* 0x0000004004046812 */ /* 0x010fce00078efcff */
.L_x_91:
[----:B------:R-:W-:Y:S01]  /*74f0*/  P2R R113, PR, RZ, 0x20 ;  /* 0x00000020ff717803 */ /* 0x000fe20000000000 */
[----:B------:R-:W0:Y:S01]  /*7500*/  @!P1 LDC.64 R196, c[0x0][0x388] ;  /* 0x0000e200ffc49b82 */ /* 0x000e220000000a00 */
[C---:B------:R-:W-:Y:S02]  /*7510*/  LOP3.LUT P5, RZ, R4.reuse, 0x10, RZ, 0xc0, !PT ;  /* 0x0000001004ff7812 */ /* 0x040fe400078ac0ff */
[----:B------:R-:W-:Y:S02]  /*7520*/  P2R R103, PR, RZ, 0x8 ;  /* 0x00000008ff677803 */ /* 0x000fe40000000000 */
[----:B------:R-:W-:Y:S02]  /*7530*/  LOP3.LUT P3, RZ, R4, 0x8, RZ, 0xc0, !PT ;  /* 0x0000000804ff7812 */ /* 0x000fe4000786c0ff */
[----:B------:R-:W-:Y:S01]  /*7540*/  PRMT R48, R18, 0x9910, RZ ;  /* 0x0000991012307816 */ /* 0x000fe200000000ff */
[----:B------:R-:W1:Y:S01]  /*7550*/  @!P0 LDC.64 R198, c[0x0][0x388] ;  /* 0x0000e200ffc68b82 */ /* 0x000e620000000a00 */
[----:B------:R-:W-:-:S02]  /*7560*/  PRMT R59, R20, 0x9910, RZ ;  /* 0x00009910143b7816 */ /* 0x000fc400000000ff */
[----:B------:R-:W-:Y:S01]  /*7570*/  P2R R105, PR, RZ, 0x10 ;  /* 0x00000010ff697803 */ /* 0x000fe20000000000 */
[----:B------:R-:W-:Y:S01]  /*7580*/  IMAD R48, R48, 0x48, RZ ;  /* 0x0000004830307824 */ /* 0x000fe200078e02ff */
[----:B------:R-:W-:Y:S01]  /*7590*/  LOP3.LUT P4, RZ, R4, 0x4, RZ, 0xc0, !PT ;  /* 0x0000000404ff7812 */ /* 0x000fe2000788c0ff */
[----:B------:R-:W2:Y:S01]  /*75a0*/  @!P5 S2R R45, SR_TID.Z ;  /* 0x00000000002dd919 */ /* 0x000ea20000002300 */
[----:B------:R-:W-:Y:S01]  /*75b0*/  PRMT R46, R22, 0x9910, RZ ;  /* 0x00009910162e7816 */ /* 0x000fe200000000ff */
[----:B------:R-:W-:Y:S01]  /*75c0*/  IMAD R59, R59, 0x48, RZ ;  /* 0x000000483b3b7824 */ /* 0x000fe200078e02ff */
[----:B------:R-:W-:Y:S01]  /*75d0*/  LOP3.LUT P6, RZ, R0, 0x100, RZ, 0xc0, !PT ;  /* 0x0000010000ff7812 */ /* 0x000fe200078cc0ff */
[----:B------:R-:W3:Y:S01]  /*75e0*/  @!P3 S2R R47, SR_TID.Z ;  /* 0x00000000002fb919 */ /* 0x000ee20000002300 */
[----:B------:R-:W-:Y:S01]  /*75f0*/  IMAD.MOV R48, RZ, RZ, -R48 ;  /* 0x000000ffff307224 */ /* 0x000fe200078e0a30 */
[----:B------:R-:W-:Y:S01]  /*7600*/  P2R R87, PR, RZ, 0x4 ;  /* 0x00000004ff577803 */ /* 0x000fe20000000000 */
[----:B------:R-:W-:Y:S01]  /*7610*/  IMAD R46, R46, 0x48, RZ ;  /* 0x000000482e2e7824 */ /* 0x000fe200078e02ff */
[----:B------:R-:W-:Y:S01]  /*7620*/  LOP3.LUT P2, RZ, R4, 0x2, RZ, 0xc0, !PT ;  /* 0x0000000204ff7812 */ /* 0x000fe2000784c0ff */
[----:B------:R-:W-:Y:S01]  /*7630*/  IMAD.MOV R97, RZ, RZ, -R59 ;  /* 0x000000ffff617224 */ /* 0x000fe200078e0a3b */
[----:B------:R-:W-:Y:S01]  /*7640*/  PRMT R99, R48, 0x7710, RZ ;  /* 0x0000771030637816 */ /* 0x000fe200000000ff */
[----:B------:R-:W-:Y:S01]  /*7650*/  IMAD.MOV R59, RZ, RZ, -R46 ;  /* 0x000000ffff3b7224 */ /* 0x000fe200078e0a2e */
[----:B------:R-:W-:Y:S01]  /*7660*/  P2R R115, PR, RZ, 0x40 ;  /* 0x00000040ff737803 */ /* 0x000fe20000000000 */
[----:B------:R-:W4:Y:S01]  /*7670*/  @!P4 S2R R49, SR_TID.Z ;  /* 0x000000000031c919 */ /* 0x000f220000002300 */
[----:B------:R-:W-:Y:S01]  /*7680*/  PRMT R46, R97, 0x7710, RZ ;  /* 0x00007710612e7816 */ /* 0x000fe200000000ff */
[----:B------:R-:W-:Y:S01]  /*7690*/  IMAD.IADD R99, R6, 0x1, R99 ;  /* 0x0000000106637824 */ /* 0x000fe200078e0263 */
[----:B------:R-:W-:Y:S01]  /*76a0*/  LOP3.LUT P6, RZ, R4, 0x1, RZ, 0xc0, !PT ;  /* 0x0000000104ff7812 */ /* 0x000fe200078cc0ff */
[----:B------:R-:W0:Y:S01]  /*76b0*/  @!P5 LDC.64 R208, c[0x0][0x388] ;  /* 0x0000e200ffd0db82 */ /* 0x000e220000000a00 */
[----:B------:R-:W-:Y:S01]  /*76c0*/  PRMT R59, R59, 0x7710, RZ ;  /* 0x000077103b3b7816 */ /* 0x000fe200000000ff */
[----:B------:R-:W-:Y:S01]  /*76d0*/  IMAD.IADD R46, R7, 0x1, R46 ;  /* 0x00000001072e7824 */ /* 0x000fe200078e022e */
[----:B------:R-:W-:Y:S01]  /*76e0*/  LOP3.LUT R99, R99, 0xffff, RZ, 0xc0, !PT ;  /* 0x0000ffff63637812 */ /* 0x000fe200078ec0ff */
[----:B------:R-:W1:Y:S01]  /*76f0*/  @!P2 S2R R73, SR_TID.Z ;  /* 0x000000000049a919 */ /* 0x000e620000002300 */
[----:B------:R-:W-:Y:S01]  /*7700*/  ISETP.NE.AND P2, PT, R87, RZ, PT ;  /* 0x000000ff5700720c */ /* 0x000fe20003f45270 */
[----:B------:R-:W-:Y:S01]  /*7710*/  IMAD.IADD R59, R8, 0x1, R59 ;  /* 0x00000001083b7824 */ /* 0x000fe200078e023b */
[----:B------:R-:W-:Y:S01]  /*7720*/  LOP3.LUT R101, R46, 0xffff, RZ, 0xc0, !PT ;  /* 0x0000ffff2e657812 */ /* 0x000fe200078ec0ff */
[----:B------:R-:W-:Y:S01]  /*7730*/  IMAD R48, R18, 0x240, R99 ;  /* 0x0000024012307824 */ /* 0x000fe200078e0263 */
[----:B------:R-:W-:Y:S01]  /*7740*/  PRMT R107, R30, 0x9910, RZ ;  /* 0x000099101e6b7816 */ /* 0x000fe200000000ff */
[----:B------:R-:W1:Y:S01]  /*7750*/  @!P0 S2R R97, SR_TID.Z ;  /* 0x0000000000618919 */ /* 0x000e620000002300 */
[----:B------:R-:W-:Y:S01]  /*7760*/  LOP3.LUT R59, R59, 0xffff, RZ, 0xc0, !PT ;  /* 0x0000ffff3b3b7812 */ /* 0x000fe200078ec0ff */
[----:B------:R-:W-:Y:S01]  /*7770*/  IMAD R152, R20, 0x240, R101 ;  /* 0x0000024014987824 */ /* 0x000fe200078e0265 */
[----:B------:R-:W-:Y:S01]  /*7780*/  PRMT R99, R28, 0x9910, RZ ;  /* 0x000099101c637816 */ /* 0x000fe200000000ff */
[----:B------:R-:W1:Y:S01]  /*7790*/  @!P6 S2R R87, SR_TID.Z ;  /* 0x000000000057e919 */ /* 0x000e620000002300 */
[--C-:B--2---:R-:W-:Y:S01]  /*77a0*/  @!P5 IMAD R45, R45, 0x40, R44.reuse ;  /* 0x000000402d2dd824 */ /* 0x104fe200078e022c */
[----:B------:R-:W-:Y:S01]  /*77b0*/  P2R R121, PR, RZ, 0x4 ;  /* 0x00000004ff797803 */ /* 0x000fe20000000000 */
[----:B------:R-:W-:Y:S01]  /*77c0*/  IMAD R46, R22, 0x240, R59 ;  /* 0x00000240162e7824 */ /* 0x000fe200078e023b */
[----:B------:R-:W2:Y:S01]  /*77d0*/  @!P2 S2R R101, SR_TID.Z ;  /* 0x000000000065a919 */ /* 0x000ea20000002300 */
[----:B---3--:R-:W-:Y:S01]  /*77e0*/  @!P3 IMAD R47, R47, 0x40, R44 ;  /* 0x000000402f2fb824 */ /* 0x008fe200078e022c */
[----:B------:R-:W-:Y:S01]  /*77f0*/  LOP3.LUT P2, RZ, R4, 0x2, RZ, 0xc0, !PT ;  /* 0x0000000204ff7812 */ /* 0x000fe2000784c0ff */
[----:B------:R-:W-:Y:S01]  /*7800*/  @!P5 IMAD R45, R45, 0x48, R48 ;  /* 0x000000482d2dd824 */ /* 0x000fe200078e0230 */
[----:B------:R-:W-:Y:S01]  /*7810*/  PRMT R48, R26, 0x9910, RZ ;  /* 0x000099101a307816 */ /* 0x000fe200000000ff */
[----:B------:R-:W-:Y:S01]  /*7820*/  @!P3 IMAD R59, R47, 0x48, R152 ;  /* 0x000000482f3bb824 */ /* 0x000fe200078e0298 */
[----:B------:R-:W-:Y:S01]  /*7830*/  ISETP.NE.AND P3, PT, R103, RZ, PT ;  /* 0x000000ff6700720c */ /* 0x000fe20003f65270 */
[----:B------:R-:W-:Y:S01]  /*7840*/  IMAD R107, R107, 0x48, RZ ;  /* 0x000000486b6b7824 */ /* 0x000fe200078e02ff */
[----:B------:R-:W3:Y:S01]  /*7850*/  @!P1 S2R R47, SR_TID.Z ;  /* 0x00000000002f9919 */ /* 0x000ee20000002300 */
[----:B------:R-:W-:Y:S01]  /*7860*/  IMAD R48, R48, 0x48, RZ ;  /* 0x0000004830307824 */ /* 0x000fe200078e02ff */
[----:B------:R-:W-:Y:S01]  /*7870*/  P2R R119, PR, RZ, 0x8 ;  /* 0x00000008ff777803 */ /* 0x000fe20000000000 */
[----:B------:R-:W-:Y:S01]  /*7880*/  IMAD R99, R99, 0x48, RZ ;  /* 0x0000004863637824 */ /* 0x000fe200078e02ff */
[----:B------:R-:W2:Y:S01]  /*7890*/  @!P6 LDC.64 R200, c[0x0][0x388] ;  /* 0x0000e200ffc8eb82 */ /* 0x000ea20000000a00 */
[----:B------:R-:W-:-:S02]  /*78a0*/  IMAD.MOV R48, RZ, RZ, -R48 ;  /* 0x000000ffff307224 */ /* 0x000fc400078e0a30 */
[----:B------:R-:W-:Y:S02]  /*78b0*/  IMAD.MOV R107, RZ, RZ, -R107 ;  /* 0x000000ffff6b7224 */ /* 0x000fe400078e0a6b */
[----:B------:R-:W-:Y:S01]  /*78c0*/  IMAD.MOV R152, RZ, RZ, -R99 ;  /* 0x000000ffff987224 */ /* 0x000fe200078e0a63 */
[----:B------:R-:W-:Y:S01]  /*78d0*/  PRMT R99, R48, 0x7710, RZ ;  /* 0x0000771030637816 */ /* 0x000fe200000000ff */
[----:B0-----:R-:W-:Y:S01]  /*78e0*/  @!P5 IMAD.WIDE.U32 R208, R45, 0x4, R208 ;  /* 0x000000042dd0d825 */ /* 0x001fe200078e00d0 */
[----:B------:R-:W-:Y:S01]  /*78f0*/  ISETP.NE.AND P5, PT, R113, RZ, PT ;  /* 0x000000ff7100720c */ /* 0x000fe20003fa5270 */
[----:B------:R-:W0:Y:S01]  /*7900*/  @!P3 S2R R103, SR_TID.Z ;  /* 0x000000000067b919 */ /* 0x000e220000002300 */
[----:B------:R-:W-:Y:S01]  /*7910*/  PRMT R107, R107, 0x7710, RZ ;  /* 0x000077106b6b7816 */ /* 0x000fe200000000ff */
[----:B----4-:R-:W-:Y:S01]  /*7920*/  @!P4 IMAD R49, R49, 0x40, R44 ;  /* 0x000000403131c824 */ /* 0x010fe200078e022c */
[----:B------:R-:W-:Y:S01]  /*7930*/  LOP3.LUT P3, RZ, R4, 0x4, RZ, 0xc0, !PT ;  /* 0x0000000404ff7812 */ /* 0x000fe2000786c0ff */
[----:B------:R-:W-:Y:S01]  /*7940*/  IMAD.IADD R48, R10, 0x1, R99 ;  /* 0x000000010a307824 */ /* 0x000fe200078e0263 */
[----:B------:R-:W-:Y:S01]  /*7950*/  PRMT R152, R152, 0x7710, RZ ;  /* 0x0000771098987816 */ /* 0x000fe200000000ff */
[----:B------:R-:W-:Y:S01]  /*7960*/  @!P4 IMAD R49, R49, 0x48, R46 ;  /* 0x000000483131c824 */ /* 0x000fe200078e022e */
[----:B------:R-:W-:Y:S01]  /*7970*/  PRMT R46, R24, 0x9910, RZ ;  /* 0x00009910182e7816 */ /* 0x000fe200000000ff */
[----:B------:R-:W-:Y:S01]  /*7980*/  IMAD.IADD R111, R12, 0x1, R107 ;  /* 0x000000010c6f7824 */ /* 0x000fe200078e026b */
[----:B------:R-:W-:Y:S01]  /*7990*/  P2R R117, PR, RZ, 0x8 ;  /* 0x00000008ff757803 */ /* 0x000fe20000000000 */
[----:B------:R-:W-:Y:S01]  /*79a0*/  IMAD.IADD R152, R11, 0x1, R152 ;  /* 0x000000010b987824 */ /* 0x000fe200078e0298 */
[----:B------:R-:W-:Y:S01]  /*79b0*/  LOP3.LUT P3, RZ, R4, 0x8, RZ, 0xc0, !PT ;  /* 0x0000000804ff7812 */ /* 0x000fe2000786c0ff */
[----:B------:R-:W-:Y:S01]  /*79c0*/  IMAD R46, R46, 0x48, RZ ;  /* 0x000000482e2e7824 */ /* 0x000fe200078e02ff */
[----:B------:R-:W-:Y:S01]  /*79d0*/  LOP3.LUT R107, R48, 0xffff, RZ, 0xc0, !PT ;  /* 0x0000ffff306b7812 */ /* 0x000fe200078ec0ff */
[----:B------:R-:W4:Y:S01]  /*79e0*/  @!P5 S2R R45, SR_TID.Z ;  /* 0x00000000002dd919 */ /* 0x000f220000002300 */
[----:B------:R-:W-:Y:S01]  /*79f0*/  LOP3.LUT R111, R111, 0xffff, RZ, 0xc0, !PT ;  /* 0x0000ffff6f6f7812 */ /* 0x000fe200078ec0ff */
[----:B-1----:R-:W-:Y:S01]  /*7a00*/  @!P6 IMAD R87, R87, 0x40, R44 ;  /* 0x000000405757e824 */ /* 0x002fe200078e022c */
[----:B------:R-:W-:Y:S01]  /*7a10*/  LOP3.LUT R109, R152, 0xffff, RZ, 0xc0, !PT ;  /* 0x0000ffff986d7812 */ /* 0x000fe200078ec0ff */
[----:B------:R-:W-:Y:S01]  /*7a20*/  IMAD R48, R26, 0x240, R107 ;  /* 0x000002401a307824 */ /* 0x000fe200078e026b */
[----:B------:R-:W-:Y:S01]  /*7a30*/  PRMT R107, R34, 0x9910, RZ ;  /* 0x00009910226b7816 */ /* 0x000fe200000000ff */
[----:B------:R-:W-:Y:S01]  /*7a40*/  IMAD.MOV R46, RZ, RZ, -R46 ;  /* 0x000000ffff2e7224 */ /* 0x000fe200078e0a2e */
[----:B------:R-:W1:Y:S01]  /*7a50*/  @!P2 LDC.64 R202, c[0x0][0x388] ;  /* 0x0000e200ffcaab82 */ /* 0x000e620000000a00 */
[----:B------:R-:W-:Y:S01]  /*7a60*/  IMAD R154, R30, 0x240, R111 ;  /* 0x000002401e9a7824 */ /* 0x000fe200078e026f */
[----:B------:R-:W-:Y:S01]  /*7a70*/  PRMT R111, R38, 0x9910, RZ ;  /* 0x00009910266f7816 */ /* 0x000fe200000000ff */
[----:B------:R-:W-:Y:S01]  /*7a80*/  @!P6 IMAD R87, R87, 0x48, R48 ;  /* 0x000000485757e824 */ /* 0x000fe200078e0230 */
[----:B------:R-:W-:Y:S01]  /*7a90*/  PRMT R48, R32, 0x9910, RZ ;  /* 0x0000991020307816 */ /* 0x000fe200000000ff */
[----:B------:R-:W-:Y:S01]  /*7aa0*/  IMAD R152, R28, 0x240, R109 ;  /* 0x000002401c987824 */ /* 0x000fe200078e026d */
[----:B------:R-:W-:Y:S01]  /*7ab0*/  PRMT R46, R46, 0x7710, RZ ;  /* 0x000077102e2e7816 */ /* 0x000fe200000000ff */
[----:B------:R-:W-:Y:S01]  /*7ac0*/  IMAD R111, R111, 0x48, RZ ;  /* 0x000000486f6f7824 */ /* 0x000fe200078e02ff */
[----:B------:R-:W1:Y:S01]  /*7ad0*/  @!P3 LDC.64 R206, c[0x0][0x388] ;  /* 0x0000e200ffcebb82 */ /* 0x000e620000000a00 */
[----:B------:R-:W-:Y:S01]  /*7ae0*/  ISETP.NE.AND P3, PT, R117, RZ, PT ;  /* 0x000000ff7500720c */ /* 0x000fe20003f65270 */
[----:B------:R-:W-:Y:S01]  /*7af0*/  IMAD R48, R48, 0x48, RZ ;  /* 0x0000004830307824 */ /* 0x000fe200078e02ff */
[----:B------:R-:W-:Y:S01]  /*7b00*/  PRMT R109, R36, 0x9910, RZ ;  /* 0x00009910246d7816 */ /* 0x000fe200000000ff */
[----:B------:R-:W-:Y:S01]  /*7b10*/  IMAD R107, R107, 0x48, RZ ;  /* 0x000000486b6b7824 */ /* 0x000fe200078e02ff */
[----:B------:R-:W-:Y:S01]  /*7b20*/  P2R R117, PR, RZ, 0x40 ;  /* 0x00000040ff757803 */ /* 0x000fe20000000000 */
[----:B------:R-:W-:Y:S01]  /*7b30*/  IMAD.IADD R46, R9, 0x1, R46 ;  /* 0x00000001092e7824 */ /* 0x000fe200078e022e */
[----:B------:R-:W-:Y:S01]  /*7b40*/  LOP3.LUT P6, RZ, R4, 0x10, RZ, 0xc0, !PT ;  /* 0x0000001004ff7812 */ /* 0x000fe200078cc0ff */
[----:B------:R-:W-:Y:S01]  /*7b50*/  IMAD.MOV R111, RZ, RZ, -R111 ;  /* 0x000000ffff6f7224 */ /* 0x000fe200078e0a6f */
[----:B------:R-:W-:Y:S01]  /*7b60*/  ISETP.NE.AND P4, PT, R105, RZ, PT ;  /* 0x000000ff6900720c */ /* 0x000fe20003f85270 */
[----:B------:R-:W-:Y:S01]  /*7b70*/  IMAD R109, R109, 0x48, RZ ;  /* 0x000000486d6d7824 */ /* 0x000fe200078e02ff */
[----:B------:R-:W-:Y:S01]  /*7b80*/  LOP3.LUT R99, R46, 0xffff, RZ, 0xc0, !PT ;  /* 0x0000ffff2e637812 */ /* 0x000fe200078ec0ff */
[----:B------:R-:W-:Y:S01]  /*7b90*/  IMAD.MOV R48, RZ, RZ, -R48 ;  /* 0x000000ffff307224 */ /* 0x000fe200078e0a30 */
[----:B------:R-:W-:Y:S01]  /*7ba0*/  PRMT R111, R111, 0x7710, RZ ;  /* 0x000077106f6f7816 */ /* 0x000fe200000000ff */
[----:B------:R-:W-:Y:S01]  /*7bb0*/  IMAD.MOV R107, RZ, RZ, -R107 ;  /* 0x000000ffff6b7224 */ /* 0x000fe200078e0a6b */
[----:B------:R-:W1:Y:S01]  /*7bc0*/  @!P3 LDC.64 R204, c[0x0][0x388] ;  /* 0x0000e200ffccbb82 */ /* 0x000e620000000a00 */
[----:B------:R-:W-:Y:S01]  /*7bd0*/  @!P0 IMAD R97, R97, 0x40, R44 ;  /* 0x0000004061618824 */ /* 0x000fe200078e022c */
[----:B------:R-:W-:Y:S01]  /*7be0*/  PRMT R48, R48, 0x7710, RZ ;  /* 0x0000771030307816 */ /* 0x000fe200000000ff */
[----:B------:R-:W-:Y:S01]  /*7bf0*/  IMAD.MOV R109, RZ, RZ, -R109 ;  /* 0x000000ffff6d7224 */ /* 0x000fe200078e0a6d */
[----:B------:R-:W-:Y:S01]  /*7c00*/  PRMT R107, R107, 0x7710, RZ ;  /* 0x000077106b6b7816 */ /* 0x000fe200000000ff */
[----:B------:R-:W-:Y:S01]  /*7c10*/  IMAD R46, R24, 0x240, R99 ;  /* 0x00000240182e7824 */ /* 0x000fe200078e0263 */
[----:B------:R-:W-:Y:S01]  /*7c20*/  ISETP.NE.AND P3, PT, R119, RZ, PT ;  /* 0x000000ff7700720c */ /* 0x000fe20003f65270 */
[----:B------:R-:W-:Y:S01]  /*7c30*/  IMAD.IADD R113, R16, 0x1, R111 ;  /* 0x0000000110717824 */ /* 0x000fe200078e026f */
[----:B------:R-:W-:Y:S01]  /*7c40*/  P2R R119, PR, RZ, 0x2 ;  /* 0x00000002ff777803 */ /* 0x000fe20000000000 */
[----:B------:R-:W-:Y:S01]  /*7c50*/  @!P0 IMAD R99, R97, 0x48, R152 ;  /* 0x0000004861638824 */ /* 0x000fe200078e0298 */
[----:B------:R-:W-:Y:S01]  /*7c60*/  PRMT R152, R109, 0x7710, RZ ;  /* 0x000077106d987816 */ /* 0x000fe200000000ff */
[----:B------:R-:W-:Y:S01]  /*7c70*/  IMAD.IADD R48, R13, 0x1, R48 ;  /* 0x000000010d307824 */ /* 0x000fe200078e0230 */
[----:B------:R-:W-:Y:S01]  /*7c80*/  LOP3.LUT R113, R113, 0xffff, RZ, 0xc0, !PT ;  /* 0x0000ffff71717812 */ /* 0x000fe200078ec0ff */
[----:B------:R-:W-:Y:S01]  /*7c90*/  IMAD.IADD R109, R14, 0x1, R107 ;  /* 0x000000010e6d7824 */ /* 0x000fe200078e026b */
[----:B------:R-:W1:Y:S01]  /*7ca0*/  @!P4 S2R R105, SR_TID.Z ;  /* 0x000000000069c919 */ /* 0x000e620000002300 */
[----:B------:R-:W-:Y:S01]  /*7cb0*/  @!P2 IMAD R73, R73, 0x40, R44 ;  /* 0x000000404949a824 */ /* 0x000fe200078e022c */
[----:B------:R-:W-:Y:S01]  /*7cc0*/  LOP3.LUT R107, R48, 0xffff, RZ, 0xc0, !PT ;  /* 0x0000ffff306b7812 */ /* 0x000fe200078ec0ff */
[----:B------:R-:W-:Y:S01]  /*7cd0*/  IMAD.IADD R152, R15, 0x1, R152 ;  /* 0x000000010f987824 */ /* 0x000fe200078e0298 */
[----:B------:R-:W-:Y:S01]  /*7ce0*/  LOP3.LUT R109, R109, 0xffff, RZ, 0xc0, !PT ;  /* 0x0000ffff6d6d7812 */ /* 0x000fe200078ec0ff */
[--C-:B---3--:R-:W-:Y:S01]  /*7cf0*/  @!P1 IMAD R47, R47, 0x40, R44.reuse ;  /* 0x000000402f2f9824 */ /* 0x108fe200078e022c */
[----:B------:R-:W3:Y:S01]  /*7d00*/  @!P3 LDC.64 R190, c[0x0][0x388] ;  /* 0x0000e200ffbebb82 */ /* 0x000ee20000000a00 */
[----:B----4-:R-:W-:Y:S01]  /*7d10*/  @!P5 IMAD R45, R45, 0x40, R44 ;  /* 0x000000402d2dd824 */ /* 0x010fe200078e022c */
[----:B------:R-:W-:Y:S01]  /*7d20*/  LOP3.LUT R111, R152, 0xffff, RZ, 0xc0, !PT ;  /* 0x0000ffff986f7812 */ /* 0x000fe200078ec0ff */
[----:B------:R-:W-:Y:S01]  /*7d30*/  @!P2 IMAD R73, R73, 0x48, R46 ;  /* 0x000000484949a824 */ /* 0x000fe200078e022e */
[----:B------:R-:W-:Y:S01]  /*7d40*/  ISETP.NE.AND P2, PT, R121, RZ, PT ;  /* 0x000000ff7900720c */ /* 0x000fe20003f45270 */
[----:B------:R-:W-:-:S02]  /*7d50*/  IMAD R158, R38, 0x240, R113 ;  /* 0x00000240269e7824 */ /* 0x000fc400078e0271 */
[----:B------:R-:W-:Y:S01]  /*7d60*/  @!P1 IMAD R97, R47, 0x48, R154 ;  /* 0x000000482f619824 */ /* 0x000fe200078e029a */
[----:B------:R-:W-:Y:S01]  /*7d70*/  LOP3.LUT P1, RZ, R4, 0x2, RZ, 0xc0, !PT ;  /* 0x0000000204ff7812 */ /* 0x000fe2000782c0ff */
[----:B0-----:R-:W-:Y:S01]  /*7d80*/  @!P3 IMAD R103, R103, 0x40, R44 ;  /* 0x000000406767b824 */ /* 0x001fe200078e022c */
[----:B------:R-:W0:Y:S01]  /*7d90*/  @!P5 LDC.64 R46, c[0x0][0x388] ;  /* 0x0000e200ff2edb82 */ /* 0x000e220000000a00 */
[----:B------:R-:W-:Y:S02]  /*7da0*/  IMAD R48, R32, 0x240, R107 ;  /* 0x0000024020307824 */ /* 0x000fe400078e026b */
[----:B------:R-:W-:Y:S01]  /*7db0*/  IMAD R152, R34, 0x240, R109 ;  /* 0x0000024022987824 */ /* 0x000fe200078e026d */
[----:B------:R-:W-:Y:S01]  /*7dc0*/  P2R R109, PR, RZ, 0x8 ;  /* 0x00000008ff6d7803 */ /* 0x000fe20000000000 */
[----:B------:R-:W-:Y:S02]  /*7dd0*/  @!P5 IMAD R107, R45, 0x48, R158 ;  /* 0x000000482d6bd824 */ /* 0x000fe400078e029e */
[----:B------:R-:W5:Y:S01]  /*7de0*/  @!P6 LDG.E.CONSTANT R45, desc[UR6][R208.64] ;  /* 0x00000006d02de981 */ /* 0x000f62000c1e9900 */
[----:B------:R-:W-:Y:S01]  /*7df0*/  ISETP.NE.AND P6, PT, R117, RZ, PT ;  /* 0x000000ff7500720c */ /* 0x000fe20003fc5270 */
[----:B------:R-:W-:Y:S01]  /*7e00*/  @!P3 IMAD R103, R103, 0x48, R152 ;  /* 0x000000486767b824 */ /* 0x000fe200078e0298 */
[----:B------:R-:W-:Y:S01]  /*7e10*/  LOP3.LUT P3, RZ, R4, 0x8, RZ, 0xc0, !PT ;  /* 0x0000000804ff7812 */ /* 0x000fe2000786c0ff */
[----:B--2---:R-:W-:Y:S01]  /*7e20*/  @!P2 IMAD R101, R101, 0x40, R44 ;  /* 0x000000406565a824 */ /* 0x004fe200078e022c */
[----:B------:R-:W2:Y:S01]  /*7e30*/  @!P2 LDC.64 R192, c[0x0][0x388] ;  /* 0x0000e200ffc0ab82 */ /* 0x000ea20000000a00 */
[----:B------:R-:W-:Y:S01]  /*7e40*/  IMAD R154, R36, 0x240, R111 ;  /* 0x00000240249a7824 */ /* 0x000fe200078e026f */
[----:B------:R-:W-:Y:S01]  /*7e50*/  P2R R111, PR, RZ, 0x4 ;  /* 0x00000004ff6f7803 */ /* 0x000fe20000000000 */
[----:B-1----:R-:W-:-:S04]  /*7e60*/  @!P1 IMAD.WIDE.U32 R202, R73, 0x4, R202 ;  /* 0x0000000449ca9825 */ /* 0x002fc800078e00ca */
[----:B------:R-:W-:Y:S01]  /*7e70*/  @!P2 IMAD R101, R101, 0x48, R48 ;  /* 0x000000486565a824 */ /* 0x000fe200078e0230 */
[----:B------:R-:W-:Y:S01]  /*7e80*/  LOP3.LUT P2, RZ, R4, 0x4, RZ, 0xc0, !PT ;  /* 0x0000000404ff7812 */ /* 0x000fe2000784c0ff */
[----:B------:R-:W-:Y:S01]  /*7e90*/  @!P6 IMAD.WIDE.U32 R200, R87, 0x4, R200 ;  /* 0x0000000457c8e825 */ /* 0x000fe200078e00c8 */
[----:B------:R-:W1:Y:S03]  /*7ea0*/  @!P4 LDC.64 R162, c[0x0][0x388] ;  /* 0x0000e200ffa2cb82 */ /* 0x000e660000000a00 */
[----:B------:R-:W-:Y:S01]  /*7eb0*/  @!P3 IMAD.WIDE.U32 R206, R59, 0x4, R206 ;  /* 0x000000043bceb825 */ /* 0x000fe200078e00ce */
[----:B------:R-:W5:Y:S03]  /*7ec0*/  @!P6 LDG.E.CONSTANT R73, desc[UR6][R200.64] ;  /* 0x00000006c849e981 */ /* 0x000f66000c1e9900 */
[----:B------:R-:W-:Y:S01]  /*7ed0*/  @!P4 IMAD R105, R105, 0x40, R44 ;  /* 0x000000406969c824 */ /* 0x000fe200078e022c */
[----:B------:R-:W5:Y:S01]  /*7ee0*/  @!P1 LDG.E.CONSTANT R59, desc[UR6][R202.64] ;  /* 0x00000006ca3b9981 */ /* 0x000f62000c1e9900 */
[----:B------:R-:W-:-:S02]  /*7ef0*/  ISETP.NE.AND P1, PT, R119, RZ, PT ;  /* 0x000000ff7700720c */ /* 0x000fc40003f25270 */
[----:B------:R-:W-:Y:S01]  /*7f00*/  P2R R119, PR, RZ, 0x40 ;  /* 0x00000040ff777803 */ /* 0x000fe20000000000 */
[----:B------:R-:W-:Y:S01]  /*7f10*/  @!P2 IMAD.WIDE.U32 R204, R49, 0x4, R204 ;  /* 0x0000000431cca825 */ /* 0x000fe200078e00cc */
[C---:B------:R-:W-:Y:S01]  /*7f20*/  LOP3.LUT P6, RZ, R4.reuse, 0x2, RZ, 0xc0, !PT ;  /* 0x0000000204ff7812 */ /* 0x040fe200078cc0ff */
[----:B------:R-:W5:Y:S02]  /*7f30*/  @!P3 LDG.E.CONSTANT R48, desc[UR6][R206.64] ;  /* 0x00000006ce30b981 */ /* 0x000f64000c1e9900 */
[----:B------:R-:W-:Y:S01]  /*7f40*/  @!P4 IMAD R105, R105, 0x48, R154 ;  /* 0x000000486969c824 */ /* 0x000fe200078e029a */
[----:B------:R-:W-:Y:S01]  /*7f50*/  P2R R117, PR, RZ, 0x40 ;  /* 0x00000040ff757803 */ /* 0x000fe20000000000 */
[----:B------:R-:W5:Y:S01]  /*7f60*/  @!P2 LDG.E.CONSTANT R49, desc[UR6][R204.64] ;  /* 0x00000006cc31a981 */ /* 0x000f62000c1e9900 */
[----:B------:R-:W-:-:S04]  /*7f70*/  LOP3.LUT P6, RZ, R4, 0x4, RZ, 0xc0, !PT ;  /* 0x0000000404ff7812 */ /* 0x000fc800078cc0ff */
[----:B------:R-:W-:Y:S02]  /*7f80*/  P2R R113, PR, RZ, 0x40 ;  /* 0x00000040ff717803 */ /* 0x000fe40000000000 */
[C---:B------:R-:W-:Y:S02]  /*7f90*/  LOP3.LUT P6, RZ, R4.reuse, 0x8, RZ, 0xc0, !PT ;  /* 0x0000000804ff7812 */ /* 0x040fe400078cc0ff */
[----:B------:R-:W-:Y:S02]  /*7fa0*/  ISETP.NE.AND P2, PT, R111, RZ, PT ;  /* 0x000000ff6f00720c */ /* 0x000fe40003f45270 */
[----:B------:R-:W-:Y:S02]  /*7fb0*/  P2R R111, PR, RZ, 0x40 ;  /* 0x00000040ff6f7803 */ /* 0x000fe40000000000 */
[----:B------:R-:W-:Y:S02]  /*7fc0*/  LOP3.LUT P6, RZ, R4, 0x10, RZ, 0xc0, !PT ;  /* 0x0000001004ff7812 */ /* 0x000fe400078cc0ff */
[----:B------:R-:W-:-:S11]  /*7fd0*/  ISETP.NE.AND P3, PT, R109, RZ, PT ;  /* 0x000000ff6d00720c */ /* 0x000fd60003f65270 */
[----:B------:R-:W4:Y:S01]  /*7fe0*/  @!P6 S2R R109, SR_CgaCtaId ;  /* 0x00000000006de919 */ /* 0x000f220000008800 */
[----:B------:R-:W-:-:S13]  /*7ff0*/  ISETP.NE.AND P6, PT, R111, RZ, PT ;  /* 0x000000ff6f00720c */ /* 0x000fda0003fc5270 */
[----:B------:R-:W3:Y:S01]  /*8000*/  @!P6 S2R R152, SR_CgaCtaId ;  /* 0x000000000098e919 */ /* 0x000ee20000008800 */
[----:B------:R-:W-:-:S13]  /*8010*/  ISETP.NE.AND P6, PT, R113, RZ, PT ;  /* 0x000000ff7100720c */ /* 0x000fda0003fc5270 */
[----:B------:R-:W2:Y:S01]  /*8020*/  @!P6 S2R R154, SR_CgaCtaId ;  /* 0x00000000009ae919 */ /* 0x000ea20000008800 */
[----:B------:R-:W-:-:S13]  /*8030*/  ISETP.NE.AND P6, PT, R117, RZ, PT ;  /* 0x000000ff7500720c */ /* 0x000fda0003fc5270 */
[----:B------:R-:W3:Y:S01]  /*8040*/  @!P6 S2R R158, SR_CgaCtaId ;  /* 0x00000000009ee919 */ /* 0x000ee20000008800 */
[----:B------:R-:W-:-:S04]  /*8050*/  ISETP.NE.AND P6, PT, R119, RZ, PT ;  /* 0x000000ff7700720c */ /* 0x000fc80003fc5270 */
[----:B------:R-:W-:Y:S01]  /*8060*/  P2R R119, PR, RZ, 0x40 ;  /* 0x00000040ff777803 */ /* 0x000fe20000000000 */
[----:B0-----:R-:W-:-:S08]  /*8070*/  @!P5 IMAD.WIDE.U32 R46, R107, 0x4, R46 ;  /* 0x000000046b2ed825 */ /* 0x001fd000078e002e */
[----:B------:R-:W0:Y:S01]  /*8080*/  @!P6 S2R R166, SR_CgaCtaId ;  /* 0x0000000000a6e919 */ /* 0x000e220000008800 */
[----:B------:R-:W-:Y:S01]  /*8090*/  LOP3.LUT P6, RZ, R4, 0x4, RZ, 0xc0, !PT ;  /* 0x0000000404ff7812 */ /* 0x000fe200078cc0ff */
[----:B------:R-:W-:Y:S01]  /*80a0*/  @!P1 IMAD.WIDE.U32 R196, R97, 0x4, R196 ;  /* 0x0000000461c49825 */ /* 0x000fe200078e00c4 */
[----:B------:R-:W3:Y:S03]  /*80b0*/  @!P1 S2R R174, SR_CgaCtaId ;  /* 0x0000000000ae9919 */ /* 0x000ee60000008800 */
[----:B-1----:R-:W-:Y:S02]  /*80c0*/  @!P4 IMAD.WIDE.U32 R162, R105, 0x4, R162 ;  /* 0x0000000469a2c825 */ /* 0x002fe400078e00a2 */
[----:B------:R1:W5:Y:S04]  /*80d0*/  @!P5 LDG.E.CONSTANT R105, desc[UR6][R46.64] ;  /* 0x000000062e69d981 */ /* 0x000368000c1e9900 */
[----:B------:R-:W5:Y:S02]  /*80e0*/  @!P1 LDG.E.CONSTANT R97, desc[UR6][R196.64] ;  /* 0x00000006c4619981 */ /* 0x000f64000c1e9900 */
[----:B------:R-:W-:-:S02]  /*80f0*/  @!P6 MOV R113, 0x400 ;  /* 0x000004000071e802 */ /* 0x000fc40000000f00 */
[----:B-1----:R-:W-:Y:S02]  /*8100*/  P2R R47, PR, RZ, 0x2 ;  /* 0x00000002ff2f7803 */ /* 0x002fe40000000000 */
[----:B------:R-:W-:Y:S01]  /*8110*/  LOP3.LUT P1, RZ, R4, 0x10, RZ, 0xc0, !PT ;  /* 0x0000001004ff7812 */ /* 0x000fe2000782c0ff */
[----:B------:R-:W-:-:S05]  /*8120*/  @!P6 VIADD R113, R113, 0x7400 ;  /* 0x000074007171e836 */ /* 0x000fca0000000000 */
[----:B--2---:R-:W-:Y:S02]  /*8130*/  @!P6 LEA R154, R154, R113, 0x18 ;  /* 0x000000719a9ae211 */ /* 0x004fe400078ec0ff */
[----:B------:R-:W-:-:S05]  /*8140*/  ISETP.NE.AND P6, PT, R119, RZ, PT ;  /* 0x000000ff7700720c */ /* 0x000fca0003fc5270 */
[----:B------:R-:W-:-:S05]  /*8150*/  @!P1 MOV R107, 0x400 ;  /* 0x00000400006b9802 */ /* 0x000fca0000000f00 */
[----:B------:R-:W-:Y:S02]  /*8160*/  @!P1 VIADD R46, R107, 0x7400 ;  /* 0x000074006b2e9836 */ /* 0x000fe40000000000 */
[----:B------:R-:W-:-:S03]  /*8170*/  @!P0 IMAD.WIDE.U32 R198, R99, 0x4, R198 ;  /* 0x0000000463c68825 */ /* 0x000fc600078e00c6 */
[----:B----4-:R-:W-:Y:S02]  /*8180*/  @!P1 LEA R46, R109, R46, 0x18 ;  /* 0x0000002e6d2e9211 */ /* 0x010fe400078ec0ff */
[----:B------:R-:W-:Y:S01]  /*8190*/  @!P6 MOV R109, 0x400 ;  /* 0x00000400006de802 */ /* 0x000fe20000000f00 */
[----:B------:R-:W5:Y:S01]  /*81a0*/  @!P0 LDG.E.CONSTANT R87, desc[UR6][R198.64] ;  /* 0x00000006c6578981 */ /* 0x000f62000c1e9900 */
[----:B------:R-:W-:-:S03]  /*81b0*/  P2R R117, PR, RZ, 0x1 ;  /* 0x00000001ff757803 */ /* 0x000fc60000000000 */
[----:B------:R-:W-:Y:S01]  /*81c0*/  @!P6 VIADD R109, R109, 0x7400 ;  /* 0x000074006d6de836 */ /* 0x000fe20000000000 */
[----:B------:R-:W1:Y:S01]  /*81d0*/  @!P0 S2R R170, SR_CgaCtaId ;  /* 0x0000000000aa8919 */ /* 0x000e620000008800 */
[----:B------:R-:W-:Y:S02]  /*81e0*/  LOP3.LUT P0, RZ, R4, 0x8, RZ, 0xc0, !PT ;  /* 0x0000000804ff7812 */ /* 0x000fe4000780c0ff */
[----:B------:R-:W-:Y:S02]  /*81f0*/  P2R R161, PR, RZ, 0x40 ;  /* 0x00000040ffa17803 */ /* 0x000fe40000000000 */
[----:B0-----:R-:W-:Y:S02]  /*8200*/  @!P6 LEA R109, R166, R109, 0x18 ;  /* 0x0000006da66de211 */ /* 0x001fe400078ec0ff */
[----:B------:R-:W-:-:S04]  /*8210*/  LOP3.LUT P6, RZ, R4, 0x2, RZ, 0xc0, !PT ;  /* 0x0000000204ff7812 */ /* 0x000fc800078cc0ff */
[----:B------:R-:W-:Y:S02]  /*8220*/  P2R R157, PR, RZ, 0x40 ;  /* 0x00000040ff9d7803 */ /* 0x000fe40000000000 */
[C---:B------:R-:W-:Y:S02]  /*8230*/  LOP3.LUT P6, RZ, R4.reuse, 0x4, RZ, 0xc0, !PT ;  /* 0x0000000404ff7812 */ /* 0x040fe400078cc0ff */
[----:B------:R-:W-:Y:S02]  /*8240*/  @!P0 MOV R111, 0x400 ;  /* 0x00000400006f8802 */ /* 0x000fe40000000f00 */
[----:B------:R-:W-:Y:S02]  /*8250*/  P2R R151, PR, RZ, 0x40 ;  /* 0x00000040ff977803 */ /* 0x000fe40000000000 */
[----:B------:R-:W-:Y:S01]  /*8260*/  LOP3.LUT P6, RZ, R4, 0x8, RZ, 0xc0, !PT ;  /* 0x0000000804ff7812 */ /* 0x000fe200078cc0ff */
[----:B------:R-:W-:-:S03]  /*8270*/  @!P0 VIADD R111, R111, 0x7400 ;  /* 0x000074006f6f8836 */ /* 0x000fc60000000000 */
[----:B------:R-:W-:Y:S02]  /*8280*/  P2R R147, PR, RZ, 0x40 ;  /* 0x00000040ff937803 */ /* 0x000fe40000000000 */
[----:B------:R-:W-:Y:S02]  /*8290*/  LOP3.LUT P6, RZ, R4, 0x10, RZ, 0xc0, !PT ;  /* 0x0000001004ff7812 */ /* 0x000fe400078cc0ff */
[----:B---3--:R-:W-:Y:S01]  /*82a0*/  @!P0 LEA R107, R152, R111, 0x18 ;  /* 0x0000006f986b8211 */ /* 0x008fe200078ec0ff */
[----:B------:R-:W-:-:S04]  /*82b0*/  IMAD R152, R2, 0xb, RZ ;  /* 0x0000000b02987824 */ /* 0x000fc800078e02ff */
[----:B------:R-:W-:Y:S02]  /*82c0*/  IMAD R131, R5, 0x240, R152 ;  /* 0x0000024005837824 */ /* 0x000fe400078e0298 */
[----:B------:R-:W-:-:S04]  /*82d0*/  @!P2 IMAD.WIDE.U32 R192, R101, 0x4, R192 ;  /* 0x0000000465c0a825 */ /* 0x000fc800078e00c0 */
[----:B------:R-:W-:Y:S01]  /*82e0*/  @!P6 IMAD R152, R131, 0x4, R46 ;  /* 0x000000048398e824 */ /* 0x000fe200078e022e */
[----:B------:R-:W-:Y:S01]  /*82f0*/  ISETP.NE.AND P6, PT, R147, RZ, PT ;  /* 0x000000ff9300720c */ /* 0x000fe20003fc5270 */
[----:B------:R-:W-:Y:S01]  /*8300*/  @!P3 IMAD.WIDE.U32 R190, R103, 0x4, R190 ;  /* 0x0000000467beb825 */ /* 0x000fe200078e00be */
[----:B------:R-:W5:Y:S01]  /*8310*/  @!P2 LDG.E.CONSTANT R99, desc[UR6][R192.64] ;  /* 0x00000006c063a981 */ /* 0x000f62000c1e9900 */
[----:B------:R-:W-:-:S03]  /*8320*/  P2R R121, PR, RZ, 0x4 ;  /* 0x00000004ff797803 */ /* 0x000fc60000000000 */
[----:B------:R0:W5:Y:S01]  /*8330*/  @!P4 LDG.E.CONSTANT R103, desc[UR6][R162.64] ;  /* 0x00000006a267c981 */ /* 0x000162000c1e9900 */
[----:B------:R-:W-:-:S03]  /*8340*/  ISETP.NE.AND P1, PT, R47, RZ, PT ;  /* 0x000000ff2f00720c */ /* 0x000fc60003f25270 */
[----:B------:R2:W5:Y:S01]  /*8350*/  @!P3 LDG.E.CONSTANT R101, desc[UR6][R190.64] ;  /* 0x00000006be65b981 */ /* 0x000562000c1e9900 */
[----:B0-----:R-:W0:Y:S01]  /*8360*/  @!P2 S2R R162, SR_CgaCtaId ;  /* 0x0000000000a2a919 */ /* 0x001e220000008800 */
[----:B------:R-:W-:Y:S01]  /*8370*/  LOP3.LUT P2, RZ, R4, 0x2, RZ, 0xc0, !PT ;  /* 0x0000000204ff7812 */ /* 0x000fe2000784c0ff */
[----:B------:R-:W-:Y:S01]  /*8380*/  @!P6 IMAD R107, R131, 0x4, R107 ;  /* 0x00000004836be824 */ /* 0x000fe200078e026b */
[----:B------:R-:W-:-:S11]  /*8390*/  ISETP.NE.AND P6, PT, R151, RZ, PT ;  /* 0x000000ff9700720c */ /* 0x000fd60003fc5270 */
[----:B------:R-:W-:Y:S02]  /*83a0*/  @!P2 MOV R47, 0x400 ;  /* 0x00000400002fa802 */ /* 0x000fe40000000f00 */
[----:B------:R-:W-:-:S03]  /*83b0*/  @!P6 IMAD R154, R131, 0x4, R154 ;  /* 0x00000004839ae824 */ /* 0x000fc600078e029a */
[----:B------:R-:W-:Y:S01]  /*83c0*/  @!P2 VIADD R47, R47, 0x7400 ;  /* 0x000074002f2fa836 */ /* 0x000fe20000000000 */
[----:B------:R-:W-:-:S04]  /*83d0*/  ISETP.NE.AND P6, PT, R157, RZ, PT ;  /* 0x000000ff9d00720c */ /* 0x000fc80003fc5270 */
[----:B------:R-:W-:Y:S02]  /*83e0*/  @!P2 LEA R158, R158, R47, 0x18 ;  /* 0x0000002f9e9ea211 */ /* 0x000fe400078ec0ff */
[----:B------:R-:W-:Y:S01]  /*83f0*/  ISETP.NE.AND P2, PT, R121, RZ, PT ;  /* 0x000000ff7900720c */ /* 0x000fe20003f45270 */
[----:B--2---:R-:W2:Y:S01]  /*8400*/  @!P3 S2R R190, SR_CgaCtaId ;  /* 0x0000000000beb919 */ /* 0x004ea20000008800 */
[----:B------:R-:W3:Y:S01]  /*8410*/  @!P4 S2R R192, SR_CgaCtaId ;  /* 0x0000000000c0c919 */ /* 0x000ee20000008800 */
[----:B------:R-:W4:Y:S04]  /*8420*/  @!P5 S2R R196, SR_CgaCtaId ;  /* 0x0000000000c4d919 */ /* 0x000f280000008800 */
[----:B------:R-:W-:Y:S01]  /*8430*/  @!P6 IMAD R158, R131, 0x4, R158 ;  /* 0x00000004839ee824 */ /* 0x000fe200078e029e */
[----:B------:R-:W-:Y:S01]  /*8440*/  BAR.SYNC.DEFER_BLOCKING 0x0 ;  /* 0x0000000000007b1d */ /* 0x000fe20000010000 */
[----:B------:R-:W-:-:S02]  /*8450*/  ISETP.NE.AND P6, PT, R161, RZ, PT ;  /* 0x000000ffa100720c */ /* 0x000fc40003fc5270 */
[----:B------:R-:W-:Y:S02]  /*8460*/  ISETP.NE.AND P0, PT, R117, RZ, PT ;  /* 0x000000ff7500720c */ /* 0x000fe40003f05270 */
[----:B------:R-:W-:-:S05]  /*8470*/  @!P2 MOV R47, 0x400 ;  /* 0x00000400002fa802 */ /* 0x000fca0000000f00 */
[----:B------:R-:W-:Y:S01]  /*8480*/  @!P2 VIADD R47, R47, 0x7400 ;  /* 0x000074002f2fa836 */ /* 0x000fe20000000000 */
[----:B------:R-:W-:Y:S02]  /*8490*/  @!P1 MOV R113, 0x400 ;  /* 0x0000040000719802 */ /* 0x000fe40000000f00 */
[----:B------:R-:W-:Y:S02]  /*84a0*/  @!P3 MOV R117, 0x400 ;  /* 0x000004000075b802 */ /* 0x000fe40000000f00 */
[----:B0-----:R-:W-:Y:S01]  /*84b0*/  @!P2 LEA R47, R162, R47, 0x18 ;  /* 0x0000002fa22fa211 */ /* 0x001fe200078ec0ff */
[----:B------:R-:W-:Y:S01]  /*84c0*/  @!P6 IMAD R162, R131, 0x4, R109 ;  /* 0x0000000483a2e824 */ /* 0x000fe200078e026d */
[----:B------:R-:W-:Y:S02]  /*84d0*/  @!P0 MOV R111, 0x400 ;  /* 0x00000400006f8802 */ /* 0x000fe40000000f00 */
[----:B------:R-:W-:Y:S02]  /*84e0*/  @!P4 MOV R119, 0x400 ;  /* 0x000004000077c802 */ /* 0x000fe40000000f00 */
[----:B------:R-:W-:-:S02]  /*84f0*/  @!P5 MOV R121, 0x400 ;  /* 0x000004000079d802 */ /* 0x000fc40000000f00 */
[----:B------:R-:W-:Y:S01]  /*8500*/  ISETP.NE.AND P6, PT, R115, RZ, PT ;  /* 0x000000ff7300720c */ /* 0x000fe20003fc5270 */
[----:B------:R-:W-:Y:S02]  /*8510*/  @!P0 VIADD R111, R111, 0x7400 ;  /* 0x000074006f6f8836 */ /* 0x000fe40000000000 */
[----:B------:R-:W-:Y:S02]  /*8520*/  @!P1 VIADD R113, R113, 0x7400 ;  /* 0x0000740071719836 */ /* 0x000fe40000000000 */
[----:B------:R-:W-:Y:S02]  /*8530*/  @!P3 VIADD R117, R117, 0x7400 ;  /* 0x000074007575b836 */ /* 0x000fe40000000000 */
[----:B------:R-:W-:Y:S02]  /*8540*/  @!P4 VIADD R119, R119, 0x7400 ;  /* 0x000074007777c836 */ /* 0x000fe40000000000 */
[----:B------:R-:W-:Y:S01]  /*8550*/  @!P5 VIADD R121, R121, 0x7400 ;  /* 0x000074007979d836 */ /* 0x000fe20000000000 */
[----:B-1----:R-:W-:-:S02]  /*8560*/  @!P0 LEA R111, R170, R111, 0x18 ;  /* 0x0000006faa6f8211 */ /* 0x002fc400078ec0ff */
[----:B------:R-:W-:Y:S02]  /*8570*/  @!P1 LEA R113, R174, R113, 0x18 ;  /* 0x00000071ae719211 */ /* 0x000fe400078ec0ff */
[----:B--2---:R-:W-:Y:S02]  /*8580*/  @!P3 LEA R190, R190, R117, 0x18 ;  /* 0x00000075bebeb211 */ /* 0x004fe400078ec0ff */
[----:B---3--:R-:W-:Y:S02]  /*8590*/  @!P4 LEA R192, R192, R119, 0x18 ;  /* 0x00000077c0c0c211 */ /* 0x008fe400078ec0ff */
[----:B----4-:R-:W-:Y:S01]  /*85a0*/  @!P5 LEA R196, R196, R121, 0x18 ;  /* 0x00000079c4c4d211 */ /* 0x010fe200078ec0ff */
[----:B------:R-:W-:Y:S01]  /*85b0*/  BSSY.RECONVERGENT B0, `(.L_x_21) ;  /* 0x000002f000007945 */ /* 0x000fe20003800200 */
[C---:B------:R-:W-:Y:S02]  /*85c0*/  @!P0 IMAD R166, R131.reuse, 0x4, R111 ;  /* 0x0000000483a68824 */ /* 0x040fe400078e026f */
[----:B------:R-:W-:-:S02]  /*85d0*/  @!P1 IMAD R170, R131, 0x4, R113 ;  /* 0x0000000483aa9824 */ /* 0x000fc400078e0271 */
[C---:B------:R-:W-:Y:S02]  /*85e0*/  @!P2 IMAD R174, R131.reuse, 0x4, R47 ;  /* 0x0000000483aea824 */ /* 0x040fe400078e022f */
[C---:B------:R-:W-:Y:S02]  /*85f0*/  @!P3 IMAD R190, R131.reuse, 0x4, R190 ;  /* 0x0000000483beb824 */ /* 0x040fe400078e02be */
[C---:B------:R-:W-:Y:S02]  /*8600*/  @!P4 IMAD R192, R131.reuse, 0x4, R192 ;  /* 0x0000000483c0c824 */ /* 0x040fe400078e02c0 */
[----:B------:R-:W-:Y:S01]  /*8610*/  @!P5 IMAD R196, R131, 0x4, R196 ;  /* 0x0000000483c4d824 */ /* 0x000fe200078e02c4 */
[----:B------:R-:W-:Y:S06]  /*8620*/  @P6 BRA `(.L_x_22) ;  /* 0x00000000009c6947 */ /* 0x000fec0003800000 */
[C---:B------:R-:W-:Y:S01]  /*8630*/  VIADD R46, R3.reuse, 0xfffffc60 ;  /* 0xfffffc60032e7836 */ /* 0x040fe20000000000 */
[----:B------:R-:W-:Y:S01]  /*8640*/  ISETP.GE.U32.AND P6, PT, R2, 0x1c, PT ;  /* 0x0000001c0200780c */ /* 0x000fe20003fc6070 */
[----:B------:R-:W0:Y:S03]  /*8650*/  S2R R113, SR_TID.Z ;  /* 0x0000000000717919 */ /* 0x000e260000002300 */
[----:B------:R-:W-:Y:S02]  /*8660*/  SEL R115, R3, R46, !P6 ;  /* 0x0000002e03737207 */ /* 0x000fe40007000000 */
[----:B------:R-:W-:Y:S02]  /*8670*/  LOP3.LUT P6, RZ, R17, 0x40, RZ, 0xc0, !PT ;  /* 0x0000004011ff7812 */ /* 0x000fe400078cc0ff */
[----:B------:R-:W-:Y:S01]  /*8680*/  LOP3.LUT R46, R3, 0xffff, RZ, 0xc0, !PT ;  /* 0x0000ffff032e7812 */ /* 0x000fe200078ec0ff */
[----:B------:R-:W-:-:S04]  /*8690*/  IMAD.HI.U32 R115, R115, -0x72c234f7, RZ ;  /* 0x8d3dcb0973737827 */ /* 0x000fc800078e00ff */
[----:B------:R-:W-:Y:S01]  /*86a0*/  IMAD R46, R46, 0x469f, RZ ;  /* 0x0000469f2e2e7824 */ /* 0x000fe200078e02ff */
[----:B------:R-:W-:-:S04]  /*86b0*/  SHF.R.U32.HI R115, RZ, 0x5, R115 ;  /* 0x00000005ff737819 */ /* 0x000fc80000011673 */
[--C-:B------:R-:W-:Y:S01]  /*86c0*/  SHF.R.U32.HI R47, RZ, 0x14, R46.reuse ;  /* 0x00000014ff2f7819 */ /* 0x100fe2000001162e */
[----:B------:R-:W0:Y:S01]  /*86d0*/  @!P6 S2R R198, SR_CTAID.Y ;  /* 0x0000000000c6e919 */ /* 0x000e220000002600 */
[----:B------:R-:W-:Y:S02]  /*86e0*/  SHF.R.U32.HI R111, RZ, 0x18, R46 ;  /* 0x00000018ff6f7819 */ /* 0x000fe4000001162e */
[----:B------:R-:W-:Y:S01]  /*86f0*/  PRMT R47, R47, 0x9910, RZ ;  /* 0x000099102f2f7816 */ /* 0x000fe200000000ff */
[----:B------:R-:W1:Y:S02]  /*8700*/  @!P6 S2R R200, SR_CTAID.X ;  /* 0x0000000000c8e919 */ /* 0x000e640000002500 */
[----:B------:R-:W-:Y:S02]  /*8710*/  IMAD R111, R111, 0xc400, RZ ;  /* 0x0000c4006f6f7824 */ /* 0x000fe400078e02ff */
[----:B------:R-:W-:-:S04]  /*8720*/  IMAD R47, R47, 0x3a, RZ ;  /* 0x0000003a2f2f7824 */ /* 0x000fc800078e02ff */
[----:B------:R-:W-:-:S05]  /*8730*/  IMAD.MOV R47, RZ, RZ, -R47 ;  /* 0x000000ffff2f7224 */ /* 0x000fca00078e0a2f */
[----:B------:R-:W-:Y:S02]  /*8740*/  PRMT R202, R47, 0x7710, RZ ;  /* 0x000077102fca7816 */ /* 0x000fe400000000ff */
[----:B------:R-:W2:Y:S03]  /*8750*/  @!P6 LDC.64 R46, c[0x0][0x380] ;  /* 0x0000e000ff2eeb82 */ /* 0x000ea60000000a00 */
[----:B------:R-:W-:-:S05]  /*8760*/  IMAD.IADD R202, R3, 0x1, R202 ;  /* 0x0000000103ca7824 */ /* 0x000fca00078e02ca */
[----:B------:R-:W-:-:S04]  /*8770*/  LOP3.LUT R202, R202, 0xffff, RZ, 0xc0, !PT ;  /* 0x0000ffffcaca7812 */ /* 0x000fc800078ec0ff */
[----:B------:R-:W-:Y:S01]  /*8780*/  LOP3.LUT R202, R111, R202, RZ, 0xfc, !PT ;  /* 0x000000ca6fca7212 */ /* 0x000fe200078efcff */
[----:B0-----:R-:W-:-:S04]  /*8790*/  @!P6 IMAD R109, R113, 0x20, R198 ;  /* 0x00000020716de824 */ /* 0x001fc800078e02c6 */
[----:B-1----:R-:W-:Y:S02]  /*87a0*/  @!P6 IMAD R109, R109, 0x38, R200 ;  /* 0x000000386d6de824 */ /* 0x002fe400078e02c8 */
[----:B------:R-:W-:Y:S02]  /*87b0*/  IMAD R202, R115, 0xe0, R202 ;  /* 0x000000e073ca7824 */ /* 0x000fe400078e02ca */
[----:B------:R-:W-:-:S04]  /*87c0*/  @!P6 IMAD R109, R44, 0x1c00, R109 ;  /* 0x00001c002c6de824 */ /* 0x000fc800078e026d */
[----:B------:R-:W-:-:S05]  /*87d0*/  @!P6 IMAD R109, R109, 0x38, RZ ;  /* 0x000000386d6de824 */ /* 0x000fca00078e02ff */
[----:B------:R-:W-:Y:S01]  /*87e0*/  @!P6 IADD3 R111, PT, PT, R109, -0xe1, R202 ;  /* 0xffffff1f6d6fe810 */ /* 0x000fe20007ffe0ca */
[----:B------:R-:W-:-:S04]  /*87f0*/  IMAD.MOV.U32 R109, RZ, RZ, RZ ;  /* 0x000000ffff6d7224 */ /* 0x000fc800078e00ff */
[----:B--2---:R-:W-:-:S05]  /*8800*/  @!P6 IMAD.WIDE R46, R111, 0x4, R46 ;  /* 0x000000046f2ee825 */ /* 0x004fca00078e022e */
[----:B------:R-:W2:Y:S01]  /*8810*/  @!P6 LDG.E.CONSTANT R109, desc[UR6][R46.64] ;  /* 0x000000062e6de981 */ /* 0x000ea2000c1e9900 */
[----:B------:R-:W0:Y:S01]  /*8820*/  S2UR UR5, SR_CgaCtaId ;  /* 0x00000000000579c3 */ /* 0x000e220000008800 */
[----:B------:R-:W-:Y:S01]  /*8830*/  UMOV UR4, 0x400 ;  /* 0x0000040000047882 */ /* 0x000fe20000000000 */
[----:B------:R-:W1:Y:S01]  /*8840*/  S2R R111, SR_TID.X ;  /* 0x00000000006f7919 */ /* 0x000e620000002100 */
[----:B0-----:R-:W-:Y:S01]  /*8850*/  ULEA UR4, UR5, UR4, 0x18 ;  /* 0x0000000405047291 */ /* 0x001fe2000f8ec0ff */
[----:B-1----:R-:W-:-:S04]  /*8860*/  IMAD R198, R111, 0x22, RZ ;  /* 0x000000226fc67824 */ /* 0x002fc800078e02ff */
[----:B------:R-:W-:-:S05]  /*8870*/  IMAD R198, R113, 0x740, R198 ;  /* 0x0000074071c67824 */ /* 0x000fca00078e02c6 */
[----:B------:R-:W-:-:S05]  /*8880*/  LEA R198, R198, UR4, 0x2 ;  /* 0x00000004c6c67c11 */ /* 0x000fca000f8e10ff */
[----:B--2---:R0:W-:Y:S02]  /*8890*/  STS [R198], R109 ;  /* 0x0000006dc6007388 */ /* 0x0041e40000000800 */
.L_x_22:
[----:B------:R-:W-:Y:S05]  /*88a0*/  BSYNC.RECONVERGENT B0 ;  /* 0x0000000000007941 */ /* 0x000fea0003800200 */
.L_x_21:
[----:B------:R-:W-:Y:S01]  /*88b0*/  LOP3.LUT P6, RZ, R0, 0x80, RZ, 0xc0, !PT ;  /* 0x0000008000ff7812 */ /* 0x000fe200078cc0ff */
[----:B------:R-:W-:-:S12]  /*88c0*/  BSSY.RECONVERGENT B0, `(.L_x_23) ;  /* 0x000002a000007945 */ /* 0x000fd80003800200 */
[----:B------:R-:W-:Y:S05]  /*88d0*/  @P6 BRA `(.L_x_24) ;  /* 0x0000000000a06947 */ /* 0x000fea0003800000 */
[C---:B------:R-:W-:Y:S01]  /*88e0*/  VIADD R46, R3.reuse, 0x1 ;  /* 0x00000001032e7836 */ /* 0x040fe20000000000 */
[----:B------:R-:W-:Y:S01]  /*88f0*/  ISETP.GE.U32.AND P6, PT, R2, 0x1c, PT ;  /* 0x0000001c0200780c */ /* 0x000fe20003fc6070 */
[----:B------:R-:W-:Y:S01]  /*8900*/  VIADD R47, R3, 0xfffffc61 ;  /* 0xfffffc61032f7836 */ /* 0x000fe20000000000 */
[----:B------:R-:W1:Y:S04]  /*8910*/  S2R R113, SR_TID.Z ;  /* 0x0000000000717919 */ /* 0x000e680000002300 */
[C---:B------:R-:W-:Y:S02]  /*8920*/  SEL R115, R46.reuse, R47, !P6 ;  /* 0x0000002f2e737207 */ /* 0x040fe40007000000 */
[----:B------:R-:W-:Y:S02]  /*8930*/  LOP3.LUT P6, RZ, R17, 0x20, RZ, 0xc0, !PT ;  /* 0x0000002011ff7812 */ /* 0x000fe400078cc0ff */
[----:B------:R-:W-:Y:S01]  /*8940*/  LOP3.LUT R47, R46, 0xffff, RZ, 0xc0, !PT ;  /* 0x0000ffff2e2f7812 */ /* 0x000fe200078ec0ff */
[----:B------:R-:W-:-:S04]  /*8950*/  IMAD.HI.U32 R115, R115, -0x72c234f7, RZ ;  /* 0x8d3dcb0973737827 */ /* 0x000fc800078e00ff */
[----:B------:R-:W-:Y:S01]  /*8960*/  IMAD R47, R47, 0x469f, RZ ;  /* 0x0000469f2f2f7824 */ /* 0x000fe200078e02ff */
[----:B------:R-:W-:-:S04]  /*8970*/  SHF.R.U32.HI R115, RZ, 0x5, R115 ;  /* 0x00000005ff737819 */ /* 0x000fc80000011673 */
[----:B------:R-:W-:Y:S01]  /*8980*/  SHF.R.U32.HI R111, RZ, 0x14, R47 ;  /* 0x00000014ff6f7819 */ /* 0x000fe2000001162f */
[----:B0-----:R-:W1:Y:S03]  /*8990*/  @!P6 S2R R198, SR_CTAID.Y ;  /* 0x0000000000c6e919 */ /* 0x001e660000002600 */
[----:B------:R-:W-:Y:S01]  /*89a0*/  PRMT R111, R111, 0x9910, RZ ;  /* 0x000099106f6f7816 */ /* 0x000fe200000000ff */
[----:B------:R-:W0:Y:S04]  /*89b0*/  @!P6 S2R R109, SR_CTAID.X ;  /* 0x00000000006de919 */ /* 0x000e280000002500 */
[----:B------:R-:W-:-:S04]  /*89c0*/  IMAD R111, R111, 0x3a, RZ ;  /* 0x0000003a6f6f7824 */ /* 0x000fc800078e02ff */
[----:B------:R-:W-:-:S05]  /*89d0*/  IMAD.MOV R111, RZ, RZ, -R111 ;  /* 0x000000ffff6f7224 */ /* 0x000fca00078e0a6f */
[----:B------:R-:W-:Y:S02]  /*89e0*/  PRMT R117, R111, 0x7710, RZ ;  /* 0x000077106f757816 */ /* 0x000fe400000000ff */
[----:B------:R-:W-:-:S03]  /*89f0*/  SHF.R.U32.HI R111, RZ, 0x18, R47 ;  /* 0x00000018ff6f7819 */ /* 0x000fc6000001162f */
[----:B------:R-:W-:Y:S02]  /*8a00*/  IMAD.IADD R117, R46, 0x1, R117 ;  /* 0x000000012e757824 */ /* 0x000fe400078e0275 */
[----:B------:R-:W2:Y:S01]  /*8a10*/  @!P6 LDC.64 R46, c[0x0][0x380] ;  /* 0x0000e000ff2eeb82 */ /* 0x000ea20000000a00 */
[----:B------:R-:W-:Y:S02]  /*8a20*/  IMAD R200, R111, 0xc400, RZ ;  /* 0x0000c4006fc87824 */ /* 0x000fe400078e02ff */
[----:B------:R-:W-:-:S04]  /*8a30*/  LOP3.LUT R117, R117, 0xffff, RZ, 0xc0, !PT ;  /* 0x0000ffff75757812 */ /* 0x000fc800078ec0ff */
[----:B------:R-:W-:Y:S01]  /*8a40*/  LOP3.LUT R200, R200, R117, RZ, 0xfc, !PT ;  /* 0x00000075c8c87212 */ /* 0x000fe200078efcff */
[----:B-1----:R-:W-:-:S04]  /*8a50*/  @!P6 IMAD R198, R113, 0x20, R198 ;  /* 0x0000002071c6e824 */ /* 0x002fc800078e02c6 */
[----:B0-----:R-:W-:Y:S02]  /*8a60*/  @!P6 IMAD R109, R198, 0x38, R109 ;  /* 0x00000038c66de824 */ /* 0x001fe400078e026d */
        /* <DEDUP_REMOVED lines=14> */
[----:B--2---:R1:W-:Y:S02]  /*8b50*/  STS [R198+0x4], R109 ;  /* 0x0000046dc6007388 */ /* 0x0043e40000000800 */
.L_x_24:
[----:B------:R-:W-:Y:S05]  /*8b60*/  BSYNC.RECONVERGENT B0 ;  /* 0x0000000000007941 */ /* 0x000fea0003800200 */
.L_x_23:
[----:B------:R-:W-:Y:S01]  /*8b70*/  LOP3.LUT P6, RZ, R0, 0x40, RZ, 0xc0, !PT ;  /* 0x0000004000ff7812 */ /* 0x000fe200078cc0ff */
[----:B------:R-:W-:-:S12]  /*8b80*/  BSSY.RECONVERGENT B0, `(.L_x_25) ;  /* 0x000002a000007945 */ /* 0x000fd80003800200 */
[----:B------:R-:W-:Y:S05]  /*8b90*/  @P6 BRA `(.L_x_26) ;  /* 0x0000000000a06947 */ /* 0x000fea0003800000 */
[C---:B------:R-:W-:Y:S01]  /*8ba0*/  VIADD R46, R3.reuse, 0x2 ;  /* 0x00000002032e7836 */ /* 0x040fe20000000000 */
[----:B------:R-:W-:Y:S01]  /*8bb0*/  ISETP.GE.U32.AND P6, PT, R2, 0x1c, PT ;  /* 0x0000001c0200780c */ /* 0x000fe20003fc6070 */
[----:B------:R-:W-:Y:S01]  /*8bc0*/  VIADD R47, R3, 0xfffffc62 ;  /* 0xfffffc62032f7836 */ /* 0x000fe20000000000 */
[----:B------:R-:W2:Y:S04]  /*8bd0*/  S2R R113, SR_TID.Z ;  /* 0x0000000000717919 */ /* 0x000ea80000002300 */
[C---:B------:R-:W-:Y:S02]  /*8be0*/  SEL R115, R46.reuse, R47, !P6 ;  /* 0x0000002f2e737207 */ /* 0x040fe40007000000 */
[----:B------:R-:W-:Y:S02]  /*8bf0*/  LOP3.LUT P6, RZ, R17, 0x10, RZ, 0xc0, !PT ;  /* 0x0000001011ff7812 */ /* 0x000fe400078cc0ff */
[----:B------:R-:W-:Y:S01]  /*8c00*/  LOP3.LUT R47, R46, 0xffff, RZ, 0xc0, !PT ;  /* 0x0000ffff2e2f7812 */ /* 0x000fe200078ec0ff */
[----:B------:R-:W-:-:S04]  /*8c10*/  IMAD.HI.U32 R115, R115, -0x72c234f7, RZ ;  /* 0x8d3dcb0973737827 */ /* 0x000fc800078e00ff */
[----:B------:R-:W-:Y:S01]  /*8c20*/  IMAD R47, R47, 0x469f, RZ ;  /* 0x0000469f2f2f7824 */ /* 0x000fe200078e02ff */
[----:B------:R-:W-:-:S04]  /*8c30*/  SHF.R.U32.HI R115, RZ, 0x5, R115 ;  /* 0x00000005ff737819 */ /* 0x000fc80000011673 */
[----:B------:R-:W-:Y:S01]  /*8c40*/  SHF.R.U32.HI R111, RZ, 0x14, R47 ;  /* 0x00000014ff6f7819 */ /* 0x000fe2000001162f */
[----:B01----:R-:W2:Y:S03]  /*8c50*/  @!P6 S2R R198, SR_CTAID.Y ;  /* 0x0000000000c6e919 */ /* 0x003ea60000002600 */
[----:B------:R-:W-:Y:S01]  /*8c60*/  PRMT R111, R111, 0x9910, RZ ;  /* 0x000099106f6f7816 */ /* 0x000fe200000000ff */
[----:B------:R-:W0:Y:S04]  /*8c70*/  @!P6 S2R R109, SR_CTAID.X ;  /* 0x00000000006de919 */ /* 0x000e280000002500 */
[----:B------:R-:W-:-:S04]  /*8c80*/  IMAD R111, R111, 0x3a, RZ ;  /* 0x0000003a6f6f7824 */ /* 0x000fc800078e02ff */
[----:B------:R-:W-:-:S05]  /*8c90*/  IMAD.MOV R111, RZ, RZ, -R111 ;  /* 0x000000ffff6f7224 */ /* 0x000fca00078e0a6f */
[----:B------:R-:W-:Y:S02]  /*8ca0*/  PRMT R117, R111, 0x7710, RZ ;  /* 0x000077106f757816 */ /* 0x000fe400000000ff */
[----:B------:R-:W-:-:S03]  /*8cb0*/  SHF.R.U32.HI R111, RZ, 0x18, R47 ;  /* 0x00000018ff6f7819 */ /* 0x000fc6000001162f */
[----:B------:R-:W-:Y:S02]  /*8cc0*/  IMAD.IADD R117, R46, 0x1, R117 ;  /* 0x000000012e757824 */ /* 0x000fe400078e0275 */
[----:B------:R-:W1:Y:S01]  /*8cd0*/  @!P6 LDC.64 R46, c[0x0][0x380] ;  /* 0x0000e000ff2eeb82 */ /* 0x000e620000000a00 */
[----:B------:R-:W-:Y:S02]  /*8ce0*/  IMAD R200, R111, 0xc400, RZ ;  /* 0x0000c4006fc87824 */ /* 0x000fe400078e02ff */
[----:B------:R-:W-:-:S04]  /*8cf0*/  LOP3.LUT R117, R117, 0xffff, RZ, 0xc0, !PT ;  /* 0x0000ffff75757812 */ /* 0x000fc800078ec0ff */
[----:B------:R-:W-:Y:S01]  /*8d00*/  LOP3.LUT R200, R200, R117, RZ, 0xfc, !PT ;  /* 0x00000075c8c87212 */ /* 0x000fe200078efcff */
[----:B--2---:R-:W-:-:S04]  /*8d10*/  @!P6 IMAD R198, R113, 0x20, R198 ;  /* 0x0000002071c6e824 */ /* 0x004fc800078e02c6 */
[----:B0-----:R-:W-:Y:S02]  /*8d20*/  @!P6 IMAD R109, R198, 0x38, R109 ;  /* 0x00000038c66de824 */ /* 0x001fe400078e026d */
[----:B------:R-:W-:Y:S02]  /*8d30*/  IMAD R200, R115, 0xe0, R200 ;  /* 0x000000e073c87824 */ /* 0x000fe400078e02c8 */
[----:B------:R-:W-:-:S04]  /*8d40*/  @!P6 IMAD R109, R44, 0x1c00, R109 ;  /* 0x00001c002c6de824 */ /* 0x000fc800078e026d */
[----:B------:R-:W-:-:S05]  /*8d50*/  @!P6 IMAD R109, R109, 0x38, RZ ;  /* 0x000000386d6de824 */ /* 0x000fca00078e02ff */
[----:B------:R-:W-:Y:S01]  /*8d60*/  @!P6 IADD3 R111, PT, PT, R109, -0xe1, R200 ;  /* 0xffffff1f6d6fe810 */ /* 0x000fe20007ffe0c8 */
[----:B------:R-:W-:-:S04]  /*8d70*/  IMAD.MOV.U32 R109, RZ, RZ, RZ ;  /* 0x000000ffff6d7224 */ /* 0x000fc800078e00ff */
[----:B-1----:R-:W-:-:S05]  /*8d80*/  @!P6 IMAD.WIDE R46, R111, 0x4, R46 ;  /* 0x000000046f2ee825 */ /* 0x002fca00078e022e */
        /* <DEDUP_REMOVED lines=9> */
.L_x_26:
[----:B------:R-:W-:Y:S05]  /*8e20*/  BSYNC.RECONVERGENT B0 ;  /* 0x0000000000007941 */ /* 0x000fea0003800200 */
.L_x_25:
[----:B------:R-:W-:Y:S01]  /*8e30*/  LOP3.LUT P6, RZ, R0, 0x20, RZ, 0xc0, !PT ;  /* 0x0000002000ff7812 */ /* 0x000fe200078cc0ff */
[----:B------:R-:W-:-:S12]  /*8e40*/  BSSY.RECONVERGENT B0, `(.L_x_27) ;  /* 0x000002a000007945 */ /* 0x000fd80003800200 */
[----:B------:R-:W-:Y:S05]  /*8e50*/  @P6 BRA `(.L_x_28) ;  /* 0x0000000000a06947 */ /* 0x000fea0003800000 */
[C---:B------:R-:W-:Y:S01]  /*8e60*/  VIADD R46, R3.reuse, 0x3 ;  /* 0x00000003032e7836 */ /* 0x040fe20000000000 */
[----:B------:R-:W-:Y:S01]  /*8e70*/  ISETP.GE.U32.AND P6, PT, R2, 0x1c, PT ;  /* 0x0000001c0200780c */ /* 0x000fe20003fc6070 */
[----:B------:R-:W-:Y:S01]  /*8e80*/  VIADD R47, R3, 0xfffffc63 ;  /* 0xfffffc63032f7836 */ /* 0x000fe20000000000 */
[----:B------:R-:W3:Y:S04]  /*8e90*/  S2R R113, SR_TID.Z ;  /* 0x0000000000717919 */ /* 0x000ee80000002300 */
[C---:B------:R-:W-:Y:S02]  /*8ea0*/  SEL R115, R46.reuse, R47, !P6 ;  /* 0x0000002f2e737207 */ /* 0x040fe40007000000 */
[----:B------:R-:W-:Y:S02]  /*8eb0*/  LOP3.LUT P6, RZ, R17, 0x8, RZ, 0xc0, !PT ;  /* 0x0000000811ff7812 */ /* 0x000fe400078cc0ff */
[----:B------:R-:W-:Y:S01]  /*8ec0*/  LOP3.LUT R47, R46, 0xffff, RZ, 0xc0, !PT ;  /* 0x0000ffff2e2f7812 */ /* 0x000fe200078ec0ff */
[----:B------:R-:W-:-:S04]  /*8ed0*/  IMAD.HI.U32 R115, R115, -0x72c234f7, RZ ;  /* 0x8d3dcb0973737827 */ /* 0x000fc800078e00ff */
[----:B------:R-:W-:Y:S01]  /*8ee0*/  IMAD R47, R47, 0x469f, RZ ;  /* 0x0000469f2f2f7824 */ /* 0x000fe200078e02ff */
[----:B------:R-:W-:-:S04]  /*8ef0*/  SHF.R.U32.HI R115, RZ, 0x5, R115 ;  /* 0x00000005ff737819 */ /* 0x000fc80000011673 */
[----:B------:R-:W-:Y:S01]  /*8f00*/  SHF.R.U32.HI R111, RZ, 0x14, R47 ;  /* 0x00000014ff6f7819 */ /* 0x000fe2000001162f */
[----:B012---:R-:W3:Y:S03]  /*8f10*/  @!P6 S2R R198, SR_CTAID.Y ;  /* 0x0000000000c6e919 */ /* 0x007ee60000002600 */
        /* <DEDUP_REMOVED lines=11> */
[----:B---3--:R-:W-:-:S04]  /*8fd0*/  @!P6 IMAD R198, R113, 0x20, R198 ;  /* 0x0000002071c6e824 */ /* 0x008fc800078e02c6 */
        /* <DEDUP_REMOVED lines=16> */
.L_x_28:
[----:B------:R-:W-:Y:S05]  /*90e0*/  BSYNC.RECONVERGENT B0 ;  /* 0x0000000000007941 */ /* 0x000fea0003800200 */
.L_x_27:
[----:B------:R-:W-:Y:S01]  /*90f0*/  LOP3.LUT P6, RZ, R0, 0x10, RZ, 0xc0, !PT ;  /* 0x0000001000ff7812 */ /* 0x000fe200078cc0ff */
[----:B------:R-:W-:-:S12]  /*9100*/  BSSY.RECONVERGENT B0, `(.L_x_29) ;  /* 0x000002a000007945 */ /* 0x000fd80003800200 */
[----:B------:R-:W-:Y:S05]  /*9110*/  @P6 BRA `(.L_x_30) ;  /* 0x0000000000a06947 */ /* 0x000fea0003800000 */
[C---:B------:R-:W-:Y:S01]  /*9120*/  VIADD R46, R3.reuse, 0x4 ;  /* 0x00000004032e7836 */ /* 0x040fe20000000000 */
[----:B------:R-:W-:Y:S01]  /*9130*/  ISETP.GE.U32.AND P6, PT, R2, 0x1c, PT ;  /* 0x0000001c0200780c */ /* 0x000fe20003fc6070 */
[----:B------:R-:W-:Y:S01]  /*9140*/  VIADD R47, R3, 0xfffffc64 ;  /* 0xfffffc64032f7836 */ /* 0x000fe20000000000 */
[----:B------:R-:W4:Y:S04]  /*9150*/  S2R R113, SR_TID.Z ;  /* 0x0000000000717919 */ /* 0x000f280000002300 */
[C---:B------:R-:W-:Y:S02]  /*9160*/  SEL R115, R46.reuse, R47, !P6 ;  /* 0x0000002f2e737207 */ /* 0x040fe40007000000 */
[----:B------:R-:W-:Y:S02]  /*9170*/  LOP3.LUT P6, RZ, R17, 0x4, RZ, 0xc0, !PT ;  /* 0x0000000411ff7812 */ /* 0x000fe400078cc0ff */
[----:B------:R-:W-:Y:S01]  /*9180*/  LOP3.LUT R47, R46, 0xffff, RZ, 0xc0, !PT ;  /* 0x0000ffff2e2f7812 */ /* 0x000fe200078ec0ff */
[----:B------:R-:W-:-:S04]  /*9190*/  IMAD.HI.U32 R115, R115, -0x72c234f7, RZ ;  /* 0x8d3dcb0973737827 */ /* 0x000fc800078e00ff */
[----:B------:R-:W-:Y:S01]  /*91a0*/  IMAD R47, R47, 0x469f, RZ ;  /* 0x0000469f2f2f7824 */ /* 0x000fe200078e02ff */
[----:B------:R-:W-:-:S04]  /*91b0*/  SHF.R.U32.HI R115, RZ, 0x5, R115 ;  /* 0x00000005ff737819 */ /* 0x000fc80000011673 */
[----:B------:R-:W-:Y:S01]  /*91c0*/  SHF.R.U32.HI R111, RZ, 0x14, R47 ;  /* 0x00000014ff6f7819 */ /* 0x000fe2000001162f */
[----:B0123--:R-:W4:Y:S03]  /*91d0*/  @!P6 S2R R198, SR_CTAID.Y ;  /* 0x0000000000c6e919 */ /* 0x00ff260000002600 */
        /* <DEDUP_REMOVED lines=11> */
[----:B----4-:R-:W-:-:S04]  /*9290*/  @!P6 IMAD R198, R113, 0x20, R198 ;  /* 0x0000002071c6e824 */ /* 0x010fc800078e02c6 */
        /* <DEDUP_REMOVED lines=16> */
.L_x_30:
[----:B------:R-:W-:Y:S05]  /*93a0*/  BSYNC.RECONVERGENT B0 ;  /* 0x0000000000007941 */ /* 0x000fea0003800200 */
.L_x_29:
[----:B------:R-:W-:Y:S01]  /*93b0*/  LOP3.LUT P6, RZ, R0, 0x8, RZ, 0xc0, !PT ;  /* 0x0000000800ff7812 */ /* 0x000fe200078cc0ff */
[----:B------:R-:W-:-:S12]  /*93c0*/  BSSY.RECONVERGENT B0, `(.L_x_31) ;  /* 0x000002a000007945 */ /* 0x000fd80003800200 */
[----:B------:R-:W-:Y:S05]  /*93d0*/  @P6 BRA `(.L_x_32) ;  /* 0x0000000000a06947 */ /* 0x000fea0003800000 */
[C---:B------:R-:W-:Y:S01]  /*93e0*/  VIADD R46, R3.reuse, 0x5 ;  /* 0x00000005032e7836 */ /* 0x040fe20000000000 */
[----:B------:R-:W-:Y:S01]  /*93f0*/  ISETP.GE.U32.AND P6, PT, R2, 0x1c, PT ;  /* 0x0000001c0200780c */ /* 0x000fe20003fc6070 */
[----:B------:R-:W-:Y:S01]  /*9400*/  VIADD R47, R3, 0xfffffc65 ;  /* 0xfffffc65032f7836 */ /* 0x000fe20000000000 */
[----:B------:R-:W0:Y:S04]  /*9410*/  S2R R113, SR_TID.Z ;  /* 0x0000000000717919 */ /* 0x000e280000002300 */
[C---:B------:R-:W-:Y:S02]  /*9420*/  SEL R115, R46.reuse, R47, !P6 ;  /* 0x0000002f2e737207 */ /* 0x040fe40007000000 */
[----:B------:R-:W-:Y:S02]  /*9430*/  LOP3.LUT P6, RZ, R17, 0x2, RZ, 0xc0, !PT ;  /* 0x0000000211ff7812 */ /* 0x000fe400078cc0ff */
[----:B------:R-:W-:Y:S01]  /*9440*/  LOP3.LUT R47, R46, 0xffff, RZ, 0xc0, !PT ;  /* 0x0000ffff2e2f7812 */ /* 0x000fe200078ec0ff */
[----:B------:R-:W-:-:S04]  /*9450*/  IMAD.HI.U32 R115, R115, -0x72c234f7, RZ ;  /* 0x8d3dcb0973737827 */ /* 0x000fc800078e00ff */
[----:B------:R-:W-:Y:S01]  /*9460*/  IMAD R47, R47, 0x469f, RZ ;  /* 0x0000469f2f2f7824 */ /* 0x000fe200078e02ff */
[----:B------:R-:W-:-:S04]  /*9470*/  SHF.R.U32.HI R115, RZ, 0x5, R115 ;  /* 0x00000005ff737819 */ /* 0x000fc80000011673 */
[----:B------:R-:W-:Y:S01]  /*9480*/  SHF.R.U32.HI R111, RZ, 0x14, R47 ;  /* 0x00000014ff6f7819 */ /* 0x000fe2000001162f */
[----:B01234-:R-:W0:Y:S03]  /*9490*/  @!P6 S2R R198, SR_CTAID.Y ;  /* 0x0000000000c6e919 */ /* 0x01fe260000002600 */
[----:B------:R-:W-:Y:S01]  /*94a0*/  PRMT R111, R111, 0x9910, RZ ;  /* 0x000099106f6f7816 */ /* 0x000fe200000000ff */
[----:B------:R-:W1:Y:S04]  /*94b0*/  @!P6 S2R R109, SR_CTAID.X ;  /* 0x00000000006de919 */ /* 0x000e680000002500 */
        /* <DEDUP_REMOVED lines=26> */
.L_x_32:
[----:B------:R-:W-:Y:S05]  /*9660*/  BSYNC.RECONVERGENT B0 ;  /* 0x0000000000007941 */ /* 0x000fea0003800200 */
.L_x_31:
        /* <DEDUP_REMOVED lines=43> */
.L_x_34:
[----:B------:R-:W-:Y:S05]  /*9920*/  BSYNC.RECONVERGENT B0 ;  /* 0x0000000000007941 */ /* 0x000fea0003800200 */
.L_x_33:
[----:B------:R-:W-:Y:S01]  /*9930*/  LOP3.LUT P6, RZ, R0, 0x2, RZ, 0xc0, !PT ;  /* 0x0000000200ff7812 */ /* 0x000fe200078cc0ff */
[----:B------:R-:W-:-:S12]  /*9940*/  BSSY.RECONVERGENT B0, `(.L_x_35) ;  /* 0x000002a000007945 */ /* 0x000fd80003800200 */
[----:B------:R-:W-:Y:S05]  /*9950*/  @P6 BRA `(.L_x_36) ;  /* 0x0000000000a06947 */ /* 0x000fea0003800000 */
[C---:B------:R-:W-:Y:S01]  /*9960*/  VIADD R46, R3.reuse, 0x7 ;  /* 0x00000007032e7836 */ /* 0x040fe20000000000 */
[----:B------:R-:W-:Y:S01]  /*9970*/  ISETP.GE.U32.AND P6, PT, R2, 0x1c, PT ;  /* 0x0000001c0200780c */ /* 0x000fe20003fc6070 */
[----:B------:R-:W-:Y:S01]  /*9980*/  VIADD R47, R3, 0xfffffc67 ;  /* 0xfffffc67032f7836 */ /* 0x000fe20000000000 */
[----:B------:R-:W0:Y:S04]  /*9990*/  S2R R113, SR_TID.Z ;  /* 0x0000000000717919 */ /* 0x000e280000002300 */
[----:B------:R-:W-:Y:S02]  /*99a0*/  SEL R115, R46, R47, !P6 ;  /* 0x0000002f2e737207 */ /* 0x000fe40007000000 */
        /* <DEDUP_REMOVED lines=35> */
.L_x_36:
[----:B------:R-:W-:Y:S05]  /*9be0*/  BSYNC.RECONVERGENT B0 ;  /* 0x0000000000007941 */ /* 0x000fea0003800200 */
.L_x_35:
        /* <DEDUP_REMOVED lines=43> */
.L_x_38:
[----:B------:R-:W-:Y:S05]  /*9ea0*/  BSYNC.RECONVERGENT B0 ;  /* 0x0000000000007941 */ /* 0x000fea0003800200 */
.L_x_37:
        /* <DEDUP_REMOVED lines=43> */
.L_x_40:
[----:B------:R-:W-:Y:S05]  /*a160*/  BSYNC.RECONVERGENT B0 ;  /* 0x0000000000007941 */ /* 0x000fea0003800200 */
.L_x_39:
        /* <DEDUP_REMOVED lines=43> */
.L_x_42:
[----:B------:R-:W-:Y:S05]  /*a420*/  BSYNC.RECONVERGENT B0 ;  /* 0x0000000000007941 */ /* 0x000fea0003800200 */
.L_x_41:
        /* <DEDUP_REMOVED lines=43> */
.L_x_44:
[----:B------:R-:W-:Y:S05]  /*a6e0*/  BSYNC.RECONVERGENT B0 ;  /* 0x0000000000007941 */ /* 0x000fea0003800200 */
.L_x_43:
        /* <DEDUP_REMOVED lines=43> */
.L_x_46:
[----:B------:R-:W-:Y:S05]  /*a9a0*/  BSYNC.RECONVERGENT B0 ;  /* 0x0000000000007941 */ /* 0x000fea0003800200 */
.L_x_45:
        /* <DEDUP_REMOVED lines=43> */
.L_x_48:
[----:B------:R-:W-:Y:S05]  /*ac60*/  BSYNC.RECONVERGENT B0 ;  /* 0x0000000000007941 */ /* 0x000fea0003800200 */
.L_x_47:
        /* <DEDUP_REMOVED lines=43> */
.L_x_50:
[----:B------:R-:W-:Y:S05]  /*af20*/  BSYNC.RECONVERGENT B0 ;  /* 0x0000000000007941 */ /* 0x000fea0003800200 */
.L_x_49:
        /* <DEDUP_REMOVED lines=43> */
.L_x_52:
[----:B------:R-:W-:Y:S05]  /*b1e0*/  BSYNC.RECONVERGENT B0 ;  /* 0x0000000000007941 */ /* 0x000fea0003800200 */
.L_x_51:
        /* <DEDUP_REMOVED lines=43> */
.L_x_54:
[----:B------:R-:W-:Y:S05]  /*b4a0*/  BSYNC.RECONVERGENT B0 ;  /* 0x0000000000007941 */ /* 0x000fea0003800200 */
.L_x_53:
        /* <DEDUP_REMOVED lines=43> */
.L_x_56:
[----:B------:R-:W-:Y:S05]  /*b760*/  BSYNC.RECONVERGENT B0 ;  /* 0x0000000000007941 */ /* 0x000fea0003800200 */
.L_x_55:
        /* <DEDUP_REMOVED lines=43> */
.L_x_58:
[----:B------:R-:W-:Y:S05]  /*ba20*/  BSYNC.RECONVERGENT B0 ;  /* 0x0000000000007941 */ /* 0x000fea0003800200 */
.L_x_57:
[----:B------:R-:W-:Y:S01]  /*ba30*/  LOP3.LUT P6, RZ, R17, 0x200000, RZ, 0xc0, !PT ;  /* 0x0020000011ff7812 */ /* 0x000fe200078cc0ff */
[----:B------:R-:W-:-:S12]  /*ba40*/  BSSY.RECONVERGENT B0, `(.L_x_59) ;  /* 0x0000017000007945 */ /* 0x000fd80003800200 */
[----:B------:R-:W-:Y:S05]  /*ba50*/  @P6 BRA `(.L_x_60) ;  /* 0x0000000000546947 */ /* 0x000fea0003800000 */
[----:B------:R-:W-:Y:S01]  /*ba60*/  LOP3.LUT P6, RZ, R4, 0x80000, RZ, 0xc0, !PT ;  /* 0x0008000004ff7812 */ /* 0x000fe200078cc0ff */
[----:B------:R-:W0:-:S12]  /*ba70*/  S2R R113, SR_TID.Z ;  /* 0x0000000000717919 */ /* 0x000e180000002300 */
[----:B01234-:R-:W0:Y:S01]  /*ba80*/  @!P6 S2R R198, SR_CTAID.Y ;  /* 0x0000000000c6e919 */ /* 0x01fe220000002600 */
[----:B------:R-:W1:Y:S01]  /*ba90*/  @!P6 LDC.64 R46, c[0x0][0x380] ;  /* 0x0000e000ff2eeb82 */ /* 0x000e620000000a00 */
[----:B------:R-:W2:Y:S01]  /*baa0*/  @!P6 S2R R109, SR_CTAID.X ;  /* 0x00000000006de919 */ /* 0x000ea20000002500 */
[----:B0-----:R-:W-:-:S04]  /*bab0*/  @!P6 IMAD R198, R113, 0x20, R198 ;  /* 0x0000002071c6e824 */ /* 0x001fc800078e02c6 */
[----:B--2---:R-:W-:-:S04]  /*bac0*/  @!P6 IMAD R109, R198, 0x38, R109 ;  /* 0x00000038c66de824 */ /* 0x004fc800078e026d */
[----:B------:R-:W-:-:S04]  /*bad0*/  @!P6 IMAD R109, R44, 0x1c00, R109 ;  /* 0x00001c002c6de824 */ /* 0x000fc800078e026d */
[----:B------:R-:W-:Y:S02]  /*bae0*/  @!P6 IMAD R198, R109, 0x38, RZ ;  /* 0x000000386dc6e824 */ /* 0x000fe400078e02ff */
[----:B------:R-:W-:-:S03]  /*baf0*/  IMAD.MOV.U32 R109, RZ, RZ, RZ ;  /* 0x000000ffff6d7224 */ /* 0x000fc600078e00ff */
[----:B------:R-:W-:-:S05]  /*bb00*/  @!P6 IADD3 R111, PT, PT, R198, -0xe1, R19 ;  /* 0xffffff1fc66fe810 */ /* 0x000fca0007ffe013 */
        /* <DEDUP_REMOVED lines=10> */
.L_x_60:
[----:B------:R-:W-:Y:S05]  /*bbb0*/  BSYNC.RECONVERGENT B0 ;  /* 0x0000000000007941 */ /* 0x000fea0003800200 */
.L_x_59:
        /* <DEDUP_REMOVED lines=24> */
.L_x_62:
[----:B------:R-:W-:Y:S05]  /*bd40*/  BSYNC.RECONVERGENT B0 ;  /* 0x0000000000007941 */ /* 0x000fea0003800200 */
.L_x_61:
        /* <DEDUP_REMOVED lines=24> */
.L_x_64:
[----:B------:R-:W-:Y:S05]  /*bed0*/  BSYNC.RECONVERGENT B0 ;  /* 0x0000000000007941 */ /* 0x000fea0003800200 */
.L_x_63:
        /* <DEDUP_REMOVED lines=24> */
.L_x_66:
[----:B------:R-:W-:Y:S05]  /*c060*/  BSYNC.RECONVERGENT B0 ;  /* 0x0000000000007941 */ /* 0x000fea0003800200 */
.L_x_65:
        /* <DEDUP_REMOVED lines=24> */
.L_x_68:
[----:B------:R-:W-:Y:S05]  /*c1f0*/  BSYNC.RECONVERGENT B0 ;  /* 0x0000000000007941 */ /* 0x000fea0003800200 */
.L_x_67:
        /* <DEDUP_REMOVED lines=24> */
.L_x_70:
[----:B------:R-:W-:Y:S05]  /*c380*/  BSYNC.RECONVERGENT B0 ;  /* 0x0000000000007941 */ /* 0x000fea0003800200 */
.L_x_69:
        /* <DEDUP_REMOVED lines=24> */
.L_x_72:
[----:B------:R-:W-:Y:S05]  /*c510*/  BSYNC.RECONVERGENT B0 ;  /* 0x0000000000007941 */ /* 0x000fea0003800200 */
.L_x_71:
        /* <DEDUP_REMOVED lines=24> */
.L_x_74:
[----:B------:R-:W-:Y:S05]  /*c6a0*/  BSYNC.RECONVERGENT B0 ;  /* 0x0000000000007941 */ /* 0x000fea0003800200 */
.L_x_73:
        /* <DEDUP_REMOVED lines=24> */
.L_x_76:
[----:B------:R-:W-:Y:S05]  /*c830*/  BSYNC.RECONVERGENT B0 ;  /* 0x0000000000007941 */ /* 0x000fea0003800200 */
.L_x_75:
        /* <DEDUP_REMOVED lines=24> */
.L_x_78:
[----:B------:R-:W-:Y:S05]  /*c9c0*/  BSYNC.RECONVERGENT B0 ;  /* 0x0000000000007941 */ /* 0x000fea0003800200 */
.L_x_77:
        /* <DEDUP_REMOVED lines=24> */
.L_x_80:
[----:B------:R-:W-:Y:S05]  /*cb50*/  BSYNC.RECONVERGENT B0 ;  /* 0x0000000000007941 */ /* 0x000fea0003800200 */
.L_x_79:
        /* <DEDUP_REMOVED lines=24> */
.L_x_82:
[----:B------:R-:W-:Y:S05]  /*cce0*/  BSYNC.RECONVERGENT B0 ;  /* 0x0000000000007941 */ /* 0x000fea0003800200 */
.L_x_81:
        /* <DEDUP_REMOVED lines=24> */
.L_x_84:
[----:B------:R-:W-:Y:S05]  /*ce70*/  BSYNC.RECONVERGENT B0 ;  /* 0x0000000000007941 */ /* 0x000fea0003800200 */
.L_x_83:
        /* <DEDUP_REMOVED lines=24> */
.L_x_86:
[----:B------:R-:W-:Y:S05]  /*d000*/  BSYNC.RECONVERGENT B0 ;  /* 0x0000000000007941 */ /* 0x000fea0003800200 */
.L_x_85:
        /* <DEDUP_REMOVED lines=24> */
.L_x_88:
[----:B------:R-:W-:Y:S05]  /*d190*/  BSYNC.RECONVERGENT B0 ;  /* 0x0000000000007941 */ /* 0x000fea0003800200 */
.L_x_87:
[----:B------:R-:W-:Y:S02]  /*d1a0*/  P2R R46, PR, RZ, 0x4 ;  /* 0x00000004ff2e7803 */ /* 0x000fe40000000000 */
[C---:B------:R-:W-:Y:S02]  /*d1b0*/  LOP3.LUT P2, RZ, R4.reuse, 0x10, RZ, 0xc0, !PT ;  /* 0x0000001004ff7812 */ /* 0x040fe4000784c0ff */
[----:B------:R-:W-:Y:S02]  /*d1c0*/  P2R R47, PR, RZ, 0x8 ;  /* 0x00000008ff2f7803 */ /* 0x000fe40000000000 */
[C---:B------:R-:W-:Y:S02]  /*d1d0*/  LOP3.LUT P3, RZ, R4.reuse, 0x8, RZ, 0xc0, !PT ;  /* 0x0000000804ff7812 */ /* 0x040fe4000786c0ff */
[----:B01234-:R-:W-:Y:S02]  /*d1e0*/  P2R R109, PR, RZ, 0x10 ;  /* 0x00000010ff6d7803 */ /* 0x01ffe40000000000 */
[----:B------:R-:W-:-:S02]  /*d1f0*/  LOP3.LUT P4, RZ, R4, 0x4, RZ, 0xc0, !PT ;  /* 0x0000000404ff7812 */ /* 0x000fc4000788c0ff */
[----:B------:R-:W-:Y:S02]  /*d200*/  P2R R111, PR, RZ, 0x20 ;  /* 0x00000020ff6f7803 */ /* 0x000fe40000000000 */
[C---:B------:R-:W-:Y:S01]  /*d210*/  LOP3.LUT P5, RZ, R4.reuse, 0x2, RZ, 0xc0, !PT ;  /* 0x0000000204ff7812 */ /* 0x040fe200078ac0ff */
[----:B-----5:R0:W-:Y:S01]  /*d220*/  @!P2 STS [R152], R45 ;  /* 0x0000002d9800a388 */ /* 0x0201e20000000800 */
[----:B------:R-:W-:Y:S02]  /*d230*/  LOP3.LUT P6, RZ, R4, 0x1, RZ, 0xc0, !PT ;  /* 0x0000000104ff7812 */ /* 0x000fe400078cc0ff */
[----:B------:R-:W-:Y:S01]  /*d240*/  ISETP.NE.AND P2, PT, R46, RZ, PT ;  /* 0x000000ff2e00720c */ /* 0x000fe20003f45270 */
[----:B------:R0:W-:Y:S01]  /*d250*/  @!P3 STS [R107+0x4], R48 ;  /* 0x000004306b00b388 */ /* 0x0001e20000000800 */
[----:B------:R-:W-:Y:S01]  /*d260*/  ISETP.NE.AND P3, PT, R47, RZ, PT ;  /* 0x000000ff2f00720c */ /* 0x000fe20003f65270 */
[----:B------:R-:W-:Y:S02]  /*d270*/  IMAD.MOV.U32 R46, RZ, RZ, RZ ;  /* 0x000000ffff2e7224 */ /* 0x000fe400078e00ff */
[----:B------:R0:W-:Y:S01]  /*d280*/  @!P4 STS [R154+0x8], R49 ;  /* 0x000008319a00c388 */ /* 0x0001e20000000800 */
[----:B------:R-:W-:-:S03]  /*d290*/  ISETP.NE.AND P4, PT, R109, RZ, PT ;  /* 0x000000ff6d00720c */ /* 0x000fc60003f85270 */
[----:B------:R0:W-:Y:S01]  /*d2a0*/  @!P5 STS [R158+0xc], R59 ;  /* 0x00000c3b9e00d388 */ /* 0x0001e20000000800 */
[----:B------:R-:W-:-:S03]  /*d2b0*/  ISETP.NE.AND P5, PT, R111, RZ, PT ;  /* 0x000000ff6f00720c */ /* 0x000fc60003fa5270 */
[----:B------:R0:W-:Y:S04]  /*d2c0*/  @!P6 STS [R162+0x10], R73 ;  /* 0x00001049a200e388 */ /* 0x0001e80000000800 */
[----:B------:R0:W-:Y:S04]  /*d2d0*/  @!P0 STS [R166+0x14], R87 ;  /* 0x00001457a6008388 */ /* 0x0001e80000000800 */
[----:B------:R0:W-:Y:S04]  /*d2e0*/  @!P1 STS [R170+0x18], R97 ;  /* 0x00001861aa009388 */ /* 0x0001e80000000800 */
[----:B------:R0:W-:Y:S04]  /*d2f0*/  @!P2 STS [R174+0x1c], R99 ;  /* 0x00001c63ae00a388 */ /* 0x0001e80000000800 */
[----:B------:R0:W-:Y:S04]  /*d300*/  @!P3 STS [R190+0x20], R101 ;  /* 0x00002065be00b388 */ /* 0x0001e80000000800 */
[----:B------:R0:W-:Y:S04]  /*d310*/  @!P4 STS [R192+0x24], R103 ;  /* 0x00002467c000c388 */ /* 0x0001e80000000800 */
[----:B------:R0:W-:Y:S01]  /*d320*/  @!P5 STS [R196+0x28], R105 ;  /* 0x00002869c400d388 */ /* 0x0001e20000000800 */
[----:B------:R-:W-:Y:S06]  /*d330*/  BAR.SYNC.DEFER_BLOCKING 0x0 ;  /* 0x0000000000007b1d */ /* 0x000fec0000010000 */
.L_x_90:
[----:B0-----:R-:W0:Y:S01]  /*d340*/  S2R R49, SR_CgaCtaId ;  /* 0x0000000000317919 */ /* 0x001e220000008800 */
[----:B------:R-:W-:Y:S01]  /*d350*/  MOV R48, 0x400 ;  /* 0x0000040000307802 */ /* 0x000fe20000000f00 */
[----:B------:R-:W-:Y:S01]  /*d360*/  UMOV UR4, 0x480 ;  /* 0x0000048000047882 */ /* 0x000fe20000000000 */
[----:B------:R-:W1:Y:S02]  /*d370*/  S2R R45, SR_TID.X ;  /* 0x00000000002d7919 */ /* 0x000e640000002100 */
[----:B0-----:R-:W-:Y:S01]  /*d380*/  LEA R152, R49, R48, 0x18 ;  /* 0x0000003031987211 */ /* 0x001fe200078ec0ff */
[----:B------:R-:W-:-:S04]  /*d390*/  VIADD R48, R48, 0x7400 ;  /* 0x0000740030307836 */ /* 0x000fc80000000000 */
[----:B-1----:R-:W-:Y:S01]  /*d3a0*/  IMAD R45, R45, 0x4, R152 ;  /* 0x000000042d2d7824 */ /* 0x002fe200078e0298 */
[----:B------:R-:W-:-:S03]  /*d3b0*/  LEA R48, R49, R48, 0x18 ;  /* 0x0000003031307211 */ /* 0x000fc600078ec0ff */
[----:B------:R-:W-:Y:S02]  /*d3c0*/  IMAD R47, R46, 0xe80, R45 ;  /* 0x00000e802e2f7824 */ /* 0x000fe400078e022d */
[----:B------:R-:W0:Y:S03]  /*d3d0*/  S2R R45, SR_TID.Z ;  /* 0x00000000002d7919 */ /* 0x000e260000002300 */
[----:B------:R1:W2:Y:S01]  /*d3e0*/  LDS R157, [R47+0x658] ;  /* 0x000658002f9d7984 */ /* 0x0002a20000000800 */
[----:B0-----:R-:W-:-:S04]  /*d3f0*/  IMAD R45, R45, 0x900, R48 ;  /* 0x000009002d2d7824 */ /* 0x001fc800078e0230 */
[----:B------:R-:W-:Y:S02]  /*d400*/  IMAD R48, R46, 0x24, R45 ;  /* 0x000000242e307824 */ /* 0x000fe400078e022d */
[----:B-1----:R-:W-:-:S07]  /*d410*/  VIADD R45, R47, 0x658 ;  /* 0x000006582f2d7836 */ /* 0x002fce0000000000 */
.L_x_89:
[----:B------:R-:W2:Y:S04]  /*d420*/  LDS R152, [R48+UR4+-0x480] ;  /* 0xfffb800430987984 */ /* 0x000ea80008000800 */
[----:B------:R-:W0:Y:S04]  /*d430*/  LDS R173, [R45+-0x488] ;  /* 0xfffb78002dad7984 */ /* 0x000e280000000800 */
[----:B------:R-:W1:Y:S04]  /*d440*/  LDS R47, [R45+0xe8] ;  /* 0x0000e8002d2f7984 */ /* 0x000e680000000800 */
[----:B------:R-:W3:Y:S04]  /*d450*/  LDS R87, [R45+0x488] ;  /* 0x000488002d577984 */ /* 0x000ee80000000800 */
[----:B------:R-:W4:Y:S04]  /*d460*/  LDS R154, [R48+UR4+-0x360] ;  /* 0xfffca004309a7984 */ /* 0x000f280008000800 */
[----:B------:R-:W5:Y:S04]  /*d470*/  LDS R158, [R48+UR4+-0x240] ;  /* 0xfffdc004309e7984 */ /* 0x000f680008000800 */
[----:B------:R-:W5:Y:S04]  /*d480*/  LDS R191, [R45+-0x658] ;  /* 0xfff9a8002dbf7984 */ /* 0x000f680000000800 */
[----:B------:R-:W5:Y:S04]  /*d490*/  LDS R189, [R45+-0x570] ;  /* 0xfffa90002dbd7984 */ /* 0x000f680000000800 */
[----:B------:R-:W5:Y:S04]  /*d4a0*/  LDS R169, [R45+-0x3a0] ;  /* 0xfffc60002da97984 */ /* 0x000f680000000800 */
[----:B------:R-:W5:Y:S04]  /*d4b0*/  LDS R165, [R45+-0x2b8] ;  /* 0xfffd48002da57984 */ /* 0x000f680000000800 */
[----:B------:R-:W5:Y:S01]  /*d4c0*/  LDS R163, [R45+-0x1d0] ;  /* 0xfffe30002da37984 */ /* 0x000f620000000800 */
[----:B--2---:R-:W-:-:S03]  /*d4d0*/  FFMA R58, R152, R157, R58 ;  /* 0x0000009d983a7223 */ /* 0x004fc6000000003a */
[----:B------:R-:W2:Y:S01]  /*d4e0*/  LDS R161, [R45+-0xe8] ;  /* 0xffff18002da17984 */ /* 0x000ea20000000800 */
[----:B0-----:R-:W-:-:S03]  /*d4f0*/  FFMA R53, R173, R152, R53 ;  /* 0x00000098ad357223 */ /* 0x001fc60000000035 */
[----:B------:R-:W0:Y:S01]  /*d500*/  LDS R151, [R45+0x1d0] ;  /* 0x0001d0002d977984 */ /* 0x000e220000000800 */
[----:B-1----:R-:W-:-:S03]  /*d510*/  FFMA R59, R47, R152, R98 ;  /* 0x000000982f3b7223 */ /* 0x002fc60000000062 */
[----:B------:R-:W1:Y:S01]  /*d520*/  LDS R147, [R45+0x2b8] ;  /* 0x0002b8002d937984 */ /* 0x000e620000000800 */
[----:B---3--:R-:W-:-:S03]  /*d530*/  FFMA R63, R87, R152, R63 ;  /* 0x00000098573f7223 */ /* 0x008fc6000000003f */
[----:B------:R-:W3:Y:S01]  /*d540*/  LDS R131, [R45+0x3a0] ;  /* 0x0003a0002d837984 */ /* 0x000ee20000000800 */
[-C--:B----4-:R-:W-:Y:S01]  /*d550*/  FFMA R246, R87, R154.reuse, R77 ;  /* 0x0000009a57f67223 */ /* 0x090fe2000000004d */
[C---:B------:R-:W-:Y:S01]  /*d560*/  FFMA R67, R173.reuse, R154, R67 ;  /* 0x0000009aad437223 */ /* 0x040fe20000000043 */
[-C--:B------:R-:W-:Y:S01]  /*d570*/  FFMA R72, R154, R157.reuse, R72 ;  /* 0x0000009d9a487223 */ /* 0x080fe20000000048 */
[----:B------:R-:W4:Y:S01]  /*d580*/  LDS R73, [R45+0x570] ;  /* 0x000570002d497984 */ /* 0x000f220000000800 */
[----:B-----5:R-:W-:Y:S01]  /*d590*/  FFMA R242, R173, R158, R81 ;  /* 0x0000009eadf27223 */ /* 0x020fe20000000051 */
[-C--:B------:R-:W-:Y:S01]  /*d5a0*/  FFMA R250, R47, R154.reuse, R250 ;  /* 0x0000009a2ffa7223 */ /* 0x080fe200000000fa */
[----:B------:R-:W-:Y:S01]  /*d5b0*/  FFMA R86, R158, R157, R86 ;  /* 0x0000009d9e567223 */ /* 0x000fe20000000056 */
[----:B------:R-:W5:Y:S01]  /*d5c0*/  LDS R208, [R48+UR4+-0x120] ;  /* 0xfffee00430d07984 */ /* 0x000f620008000800 */
[C---:B------:R-:W-:Y:S01]  /*d5d0*/  FFMA R65, R191.reuse, R154, R65 ;  /* 0x0000009abf417223 */ /* 0x040fe20000000041 */
[-C--:B------:R-:W-:Y:S01]  /*d5e0*/  FFMA R244, R191, R158.reuse, R79 ;  /* 0x0000009ebff47223 */ /* 0x080fe2000000004f */
[----:B------:R-:W-:Y:S01]  /*d5f0*/  FFMA R236, R47, R158, R236 ;  /* 0x0000009e2fec7223 */ /* 0x000fe200000000ec */
[----:B------:R-:W5:Y:S01]  /*d600*/  LDS R98, [R48+UR4] ;  /* 0x0000000430627984 */ /* 0x000f620008000800 */
[C---:B------:R-:W-:Y:S01]  /*d610*/  FFMA R66, R189.reuse, R154, R66 ;  /* 0x0000009abd427223 */ /* 0x040fe20000000042 */
[-C--:B------:R-:W-:Y:S01]  /*d620*/  FFMA R80, R189, R158.reuse, R80 ;  /* 0x0000009ebd507223 */ /* 0x080fe20000000050 */
[----:B------:R-:W-:Y:S01]  /*d630*/  FFMA R232, R87, R158, R91 ;  /* 0x0000009e57e87223 */ /* 0x000fe2000000005b */
[----:B------:R-:W5:Y:S01]  /*d640*/  LDS R49, [R48+UR4+0x120] ;  /* 0x0001200430317984 */ /* 0x000f620008000800 */
[C---:B------:R-:W-:Y:S01]  /*d650*/  FFMA R68, R169.reuse, R154, R68 ;  /* 0x0000009aa9447223 */ /* 0x040fe20000000044 */
[----:B------:R-:W-:Y:S01]  /*d660*/  FFMA R82, R169, R158, R82 ;  /* 0x0000009ea9527223 */ /* 0x000fe20000000052 */
        /* <DEDUP_REMOVED lines=9> */
[C---:B--2---:R-:W-:Y:S01]  /*d700*/  FFMA R252, R161.reuse, R154, R252 ;  /* 0x0000009aa1fc7223 */ /* 0x044fe200000000fc */
[----:B------:R-:W-:Y:S01]  /*d710*/  LDS R105, [R45+0xec] ;  /* 0x0000ec002d697984 */ /* 0x000fe20000000800 */
[----:B------:R-:W-:Y:S01]  /*d720*/  FFMA R238, R161, R158, R85 ;  /* 0x0000009ea1ee7223 */ /* 0x000fe20000000055 */
[----:B------:R-:W-:Y:S01]  /*d730*/  FFMA R55, R165, R152, R55 ;  /* 0x00000098a5377223 */ /* 0x000fe20000000037 */
[C---:B0-----:R-:W-:Y:S01]  /*d740*/  FFMA R74, R151.reuse, R154, R74 ;  /* 0x0000009a974a7223 */ /* 0x041fe2000000004a */
[C---:B------:R-:W-:Y:S01]  /*d750*/  FFMA R60, R151.reuse, R152, R60 ;  /* 0x00000098973c7223 */ /* 0x040fe2000000003c */
[----:B------:R-:W-:Y:S01]  /*d760*/  FFMA R88, R151, R158, R88 ;  /* 0x0000009e97587223 */ /* 0x000fe20000000058 */
[----:B------:R-:W-:Y:S01]  /*d770*/  LDS R101, [R45+0x2bc] ;  /* 0x0002bc002d657984 */ /* 0x000fe20000000800 */
[C---:B-1----:R-:W-:Y:S01]  /*d780*/  FFMA R248, R147.reuse, R154, R75 ;  /* 0x0000009a93f87223 */ /* 0x042fe2000000004b */
[C---:B------:R-:W-:Y:S01]  /*d790*/  FFMA R61, R147.reuse, R152, R61 ;  /* 0x00000098933d7223 */ /* 0x040fe2000000003d */
[----:B------:R-:W-:Y:S01]  /*d7a0*/  FFMA R234, R147, R158, R89 ;  /* 0x0000009e93ea7223 */ /* 0x000fe20000000059 */
[----:B------:R-:W-:Y:S01]  /*d7b0*/  LDS R97, [R45+0x48c] ;  /* 0x00048c002d617984 */ /* 0x000fe20000000800 */
[C---:B---3--:R-:W-:Y:S01]  /*d7c0*/  FFMA R76, R131.reuse, R154, R76 ;  /* 0x0000009a834c7223 */ /* 0x048fe2000000004c */
[----:B------:R-:W-:Y:S01]  /*d7d0*/  FFMA R90, R131, R158, R90 ;  /* 0x0000009e835a7223 */ /* 0x000fe2000000005a */
[-C--:B------:R-:W-:Y:S01]  /*d7e0*/  FFMA R56, R163, R152.reuse, R56 ;  /* 0x00000098a3387223 */ /* 0x080fe20000000038 */
[----:B------:R-:W-:Y:S01]  /*d7f0*/  FFMA R57, R161, R152, R57 ;  /* 0x00000098a1397223 */ /* 0x000fe20000000039 */
[C---:B----4-:R-:W-:Y:S01]  /*d800*/  FFMA R78, R73.reuse, R154, R78 ;  /* 0x0000009a494e7223 */ /* 0x050fe2000000004e */
[----:B------:R-:W-:Y:S01]  /*d810*/  FFMA R92, R73, R158, R92 ;  /* 0x0000009e495c7223 */ /* 0x000fe2000000005c */
[-C--:B------:R-:W-:Y:S01]  /*d820*/  FFMA R62, R131, R152.reuse, R62 ;  /* 0x00000098833e7223 */ /* 0x080fe2000000003e */
[----:B------:R-:W-:Y:S01]  /*d830*/  FFMA R64, R73, R152, R64 ;  /* 0x0000009849407223 */ /* 0x000fe20000000040 */
[-C--:B-----5:R-:W-:Y:S01]  /*d840*/  FFMA R214, R147, R208.reuse, R135 ;  /* 0x000000d093d67223 */ /* 0x0a0fe20000000087 */
[-C--:B------:R-:W-:Y:S01]  /*d850*/  FFMA R216, R151, R208.reuse, R133 ;  /* 0x000000d097d87223 */ /* 0x080fe20000000085 */
[----:B------:R-:W-:Y:S01]  /*d860*/  LDS R75, [R48+UR4+-0x47c] ;  /* 0xfffb8404304b7984 */ /* 0x000fe20008000800 */
[----:B------:R-:W-:Y:S01]  /*d870*/  FFMA R230, R191, R208, R93 ;  /* 0x000000d0bfe67223 */ /* 0x000fe2000000005d */
[-C--:B------:R-:W-:Y:S01]  /*d880*/  FFMA R192, R147, R98.reuse, R167 ;  /* 0x0000006293c07223 */ /* 0x080fe200000000a7 */
[-C--:B------:R-:W-:Y:S01]  /*d890*/  FFMA R164, R151, R98.reuse, R164 ;  /* 0x0000006297a47223 */ /* 0x080fe200000000a4 */
[-C--:B------:R-:W-:Y:S01]  /*d8a0*/  FFMA R194, R47, R98.reuse, R194 ;  /* 0x000000622fc27223 */ /* 0x080fe200000000c2 */
[----:B------:R-:W-:Y:S01]  /*d8b0*/  FFMA R190, R87, R98, R171 ;  /* 0x0000006257be7223 */ /* 0x000fe200000000ab */
[-C--:B------:R-:W-:Y:S01]  /*d8c0*/  FFMA R154, R147, R49.reuse, R185 ;  /* 0x00000031939a7223 */ /* 0x080fe200000000b9 */
[-C--:B------:R-:W-:Y:S01]  /*d8d0*/  FFMA R184, R151, R49.reuse, R184 ;  /* 0x0000003197b87223 */ /* 0x080fe200000000b8 */
[-C--:B------:R-:W-:Y:S01]  /*d8e0*/  FFMA R158, R47, R49.reuse, R183 ;  /* 0x000000312f9e7223 */ /* 0x080fe200000000b7 */
[----:B------:R-:W-:Y:S01]  /*d8f0*/  FFMA R174, R191, R49, R175 ;  /* 0x00000031bfae7223 */ /* 0x000fe200000000af */
[-C--:B------:R-:W-:Y:S01]  /*d900*/  FFMA R130, R147, R77.reuse, R130 ;  /* 0x0000004d93827223 */ /* 0x080fe20000000082 */
[----:B------:R-:W-:Y:S01]  /*d910*/  FFMA R132, R151, R77, R132 ;  /* 0x0000004d97847223 */ /* 0x000fe20000000084 */
[-C--:B------:R-:W-:Y:S01]  /*d920*/  FFMA R176, R189, R49.reuse, R176 ;  /* 0x00000031bdb07223 */ /* 0x080fe200000000b0 */
[----:B------:R-:W-:Y:S01]  /*d930*/  FFMA R170, R173, R49, R177 ;  /* 0x00000031adaa7223 */ /* 0x000fe200000000b1 */
[-C--:B------:R-:W-:Y:S01]  /*d940*/  FFMA R102, R147, R81.reuse, R102 ;  /* 0x0000005193667223 */ /* 0x080fe20000000066 */
[----:B------:R-:W-:Y:S01]  /*d950*/  FFMA R104, R151, R81, R104 ;  /* 0x0000005197687223 */ /* 0x000fe20000000068 */
[----:B------:R-:W0:Y:S01]  /*d960*/  LDS R147, [R48+UR4+0x4] ;  /* 0x0000040430937984 */ /* 0x000e220008000800 */
[-C--:B------:R-:W-:Y:S01]  /*d970*/  FFMA R178, R169, R49.reuse, R178 ;  /* 0x00000031a9b27223 */ /* 0x080fe200000000b2 */
[-C--:B------:R-:W-:Y:S01]  /*d980*/  FFMA R166, R165, R49.reuse, R179 ;  /* 0x00000031a5a67223 */ /* 0x080fe200000000b3 */
[-C--:B------:R-:W-:Y:S01]  /*d990*/  FFMA R180, R163, R49.reuse, R180 ;  /* 0x00000031a3b47223 */ /* 0x080fe200000000b4 */
[----:B------:R-:W1:Y:S01]  /*d9a0*/  LDS R151, [R48+UR4+0x124] ;  /* 0x0001240430977984 */ /* 0x000e620008000800 */
[----:B------:R-:W-:Y:S01]  /*d9b0*/  FFMA R162, R161, R49, R181 ;  /* 0x00000031a1a27223 */ /* 0x000fe200000000b5 */
[----:B------:R-:W-:Y:S01]  /*d9c0*/  FFMA R182, R49, R157, R182 ;  /* 0x0000009d31b67223 */ /* 0x000fe200000000b6 */
[-C--:B------:R-:W-:Y:S01]  /*d9d0*/  FFMA R186, R131, R49.reuse, R186 ;  /* 0x0000003183ba7223 */ /* 0x080fe200000000ba */
[-C--:B------:R-:W-:Y:S01]  /*d9e0*/  FFMA R152, R87, R49.reuse, R187 ;  /* 0x0000003157987223 */ /* 0x080fe200000000bb */
[----:B------:R-:W-:Y:S01]  /*d9f0*/  FFMA R188, R73, R49, R188 ;  /* 0x0000003149bc7223 */ /* 0x000fe200000000bc */
[----:B------:R-:W2:Y:S01]  /*da00*/  LDS R79, [R48+UR4+-0x35c] ;  /* 0xfffca404304f7984 */ /* 0x000ea20008000800 */
[-C--:B------:R-:W-:Y:S01]  /*da10*/  FFMA R94, R189, R208.reuse, R94 ;  /* 0x000000d0bd5e7223 */ /* 0x080fe2000000005e */
[-C--:B------:R-:W-:Y:S01]  /*da20*/  FFMA R228, R173, R208.reuse, R95 ;  /* 0x000000d0ade47223 */ /* 0x080fe2000000005f */
[-C--:B------:R-:W-:Y:S01]  /*da30*/  FFMA R96, R169, R208.reuse, R96 ;  /* 0x000000d0a9607223 */ /* 0x080fe20000000060 */
[-C--:B------:R-:W-:Y:S01]  /*da40*/  FFMA R226, R165, R208.reuse, R123 ;  /* 0x000000d0a5e27223 */ /* 0x080fe2000000007b */
[-C--:B------:R-:W-:Y:S01]  /*da50*/  FFMA R224, R163, R208.reuse, R125 ;  /* 0x000000d0a3e07223 */ /* 0x080fe2000000007d */
[-C--:B------:R-:W-:Y:S01]  /*da60*/  FFMA R222, R161, R208.reuse, R127 ;  /* 0x000000d0a1de7223 */ /* 0x080fe2000000007f */
[----:B------:R-:W-:Y:S01]  /*da70*/  FFMA R220, R208, R157, R129 ;  /* 0x0000009dd0dc7223 */ /* 0x000fe20000000081 */
[-C--:B------:R-:W-:Y:S01]  /*da80*/  FFMA R218, R47, R208.reuse, R218 ;  /* 0x000000d02fda7223 */ /* 0x080fe200000000da */
[-C--:B------:R-:W-:Y:S01]  /*da90*/  FFMA R212, R131, R208.reuse, R137 ;  /* 0x000000d083d47223 */ /* 0x080fe20000000089 */
[-C--:B------:R-:W-:Y:S01]  /*daa0*/  FFMA R210, R87, R208.reuse, R139 ;  /* 0x000000d057d27223 */ /* 0x080fe2000000008b */
[----:B------:R-:W3:Y:S01]  /*dab0*/  LDS R121, [R45+-0x654] ;  /* 0xfff9ac002d797984 */ /* 0x000ee20000000800 */
[----:B------:R-:W-:Y:S01]  /*dac0*/  FFMA R208, R73, R208, R141 ;  /* 0x000000d049d07223 */ /* 0x000fe2000000008d */
[CC--:B------:R-:W-:Y:S01]  /*dad0*/  FFMA R156, R163.reuse, R98.reuse, R156 ;  /* 0x00000062a39c7223 */ /* 0x0c0fe2000000009c */
[C---:B------:R-:W-:Y:S01]  /*dae0*/  FFMA R140, R163.reuse, R77, R140 ;  /* 0x0000004da38c7223 */ /* 0x040fe2000000008c */
[----:B------:R-:W4:Y:S01]  /*daf0*/  LDS R119, [R45+-0x56c] ;  /* 0xfffa94002d777984 */ /* 0x000f220000000800 */
[----:B------:R-:W-:Y:S01]  /*db00*/  FFMA R112, R163, R81, R112 ;  /* 0x00000051a3707223 */ /* 0x000fe20000000070 */
[-C--:B------:R-:W-:Y:S01]  /*db10*/  FFMA R206, R191, R98.reuse, R143 ;  /* 0x00000062bfce7223 */ /* 0x080fe2000000008f */
[-C--:B------:R-:W-:Y:S01]  /*db20*/  FFMA R204, R189, R98.reuse, R145 ;  /* 0x00000062bdcc7223 */ /* 0x080fe20000000091 */
[----:B------:R-:W5:Y:S01]  /*db30*/  LDS R117, [R45+-0x484] ;  /* 0xfffb7c002d757984 */ /* 0x000f620000000800 */
[-C--:B------:R-:W-:Y:S01]  /*db40*/  FFMA R202, R173, R98.reuse, R149 ;  /* 0x00000062adca7223 */ /* 0x080fe20000000095 */
[-C--:B------:R-:W-:Y:S01]  /*db50*/  FFMA R200, R169, R98.reuse, R153 ;  /* 0x00000062a9c87223 */ /* 0x080fe20000000099 */
[-C--:B------:R-:W-:Y:S01]  /*db60*/  FFMA R198, R165, R98.reuse, R155 ;  /* 0x00000062a5c67223 */ /* 0x080fe2000000009b */
[----:B------:R-:W5:Y:S01]  /*db70*/  LDS R115, [R45+-0x39c] ;  /* 0xfffc64002d737984 */ /* 0x000f620000000800 */
[-C--:B------:R-:W-:Y:S01]  /*db80*/  FFMA R196, R161, R98.reuse, R159 ;  /* 0x00000062a1c47223 */ /* 0x080fe2000000009f */
[----:B------:R-:W-:Y:S01]  /*db90*/  FFMA R160, R98, R157, R160 ;  /* 0x0000009d62a07223 */ /* 0x000fe200000000a0 */
[-C--:B------:R-:W-:Y:S01]  /*dba0*/  FFMA R168, R131, R98.reuse, R168 ;  /* 0x0000006283a87223 */ /* 0x080fe200000000a8 */
[----:B------:R-:W5:Y:S01]  /*dbb0*/  LDS R113, [R45+-0x2b4] ;  /* 0xfffd4c002d717984 */ /* 0x000f620000000800 */
[----:B------:R-:W-:Y:S01]  /*dbc0*/  FFMA R172, R73, R98, R172 ;  /* 0x0000006249ac7223 */ /* 0x000fe200000000ac */
[----:B------:R-:W-:Y:S01]  /*dbd0*/  FFMA R126, R87, R77, R126 ;  /* 0x0000004d577e7223 */ /* 0x000fe2000000007e */
[-C--:B0-----:R-:W-:Y:S01]  /*dbe0*/  FFMA R163, R105, R147.reuse, R194 ;  /* 0x0000009369a37223 */ /* 0x081fe200000000c2 */
[----:B------:R-:W0:Y:S01]  /*dbf0*/  LDS R111, [R45+-0x1cc] ;  /* 0xfffe34002d6f7984 */ /* 0x000e220000000800 */
[-C--:B------:R-:W-:Y:S01]  /*dc00*/  FFMA R167, R101, R147.reuse, R192 ;  /* 0x0000009365a77223 */ /* 0x080fe200000000c0 */
[----:B------:R-:W-:Y:S01]  /*dc10*/  FFMA R171, R97, R147, R190 ;  /* 0x0000009361ab7223 */ /* 0x000fe200000000be */
[----:B-1----:R-:W-:Y:S01]  /*dc20*/  FFMA R183, R105, R151, R158 ;  /* 0x0000009769b77223 */ /* 0x002fe2000000009e */
[----:B------:R-:W1:Y:S01]  /*dc30*/  LDS R109, [R45+-0xe4] ;  /* 0xffff1c002d6d7984 */ /* 0x000e620000000800 */
[C---:B------:R-:W-:Y:S01]  /*dc40*/  FFMA R124, R73.reuse, R77, R124 ;  /* 0x0000004d497c7223 */ /* 0x040fe2000000007c */
[----:B------:R-:W-:Y:S01]  /*dc50*/  FFMA R50, R73, R81, R50 ;  /* 0x0000005149327223 */ /* 0x000fe20000000032 */
[----:B------:R-:W-:Y:S01]  /*dc60*/  FFMA R134, R47, R77, R134 ;  /* 0x0000004d2f867223 */ /* 0x000fe20000000086 */
[----:B------:R-:W1:Y:S01]  /*dc70*/  LDS R107, [R45+0x4] ;  /* 0x000004002d6b7984 */ /* 0x000e620000000800 */
[-C--:B------:R-:W-:Y:S01]  /*dc80*/  FFMA R98, R87, R81.reuse, R71 ;  /* 0x0000005157627223 */ /* 0x080fe20000000047 */
[----:B------:R-:W-:Y:S01]  /*dc90*/  FFMA R106, R47, R81, R106 ;  /* 0x000000512f6a7223 */ /* 0x000fe2000000006a */
[C---:B------:R-:W-:Y:S01]  /*dca0*/  FFMA R59, R105.reuse, R75, R59 ;  /* 0x0000004b693b7223 */ /* 0x040fe2000000003b */
[----:B------:R-:W1:Y:S01]  /*dcb0*/  LDS R103, [R45+0x1d4] ;  /* 0x0001d4002d677984 */ /* 0x000e620000000800 */
[----:B--2---:R-:W-:Y:S01]  /*dcc0*/  FFMA R73, R105, R79, R250 ;  /* 0x0000004f69497223 */ /* 0x004fe200000000fa */
[-C--:B------:R-:W-:Y:S01]  /*dcd0*/  FFMA R150, R191, R77.reuse, R150 ;  /* 0x0000004dbf967223 */ /* 0x080fe20000000096 */
[-C--:B------:R-:W-:Y:S01]  /*dce0*/  FFMA R148, R189, R77.reuse, R148 ;  /* 0x0000004dbd947223 */ /* 0x080fe20000000094 */
[----:B------:R-:W2:Y:S01]  /*dcf0*/  LDS R99, [R45+0x3a4] ;  /* 0x0003a4002d637984 */ /* 0x000ea20000000800 */
[-C--:B------:R-:W-:Y:S01]  /*dd00*/  FFMA R146, R173, R77.reuse, R146 ;  /* 0x0000004dad927223 */ /* 0x080fe20000000092 */
[-C--:B------:R-:W-:Y:S01]  /*dd10*/  FFMA R144, R169, R77.reuse, R144 ;  /* 0x0000004da9907223 */ /* 0x080fe20000000090 */
[-C--:B------:R-:W-:Y:S01]  /*dd20*/  FFMA R142, R165, R77.reuse, R142 ;  /* 0x0000004da58e7223 */ /* 0x080fe2000000008e */
[----:B------:R-:W2:Y:S01]  /*dd30*/  LDS R49, [R45+0x574] ;  /* 0x000574002d317984 */ /* 0x000ea20000000800 */
[----:B------:R-:W-:Y:S01]  /*dd40*/  FFMA R138, R161, R77, R138 ;  /* 0x0000004da18a7223 */ /* 0x000fe2000000008a */
[----:B------:R-:W-:Y:S01]  /*dd50*/  FFMA R136, R77, R157, R136 ;  /* 0x0000009d4d887223 */ /* 0x000fe20000000088 */
[----:B------:R-:W-:Y:S01]  /*dd60*/  FFMA R128, R131, R77, R128 ;  /* 0x0000004d83807223 */ /* 0x000fe20000000080 */
[----:B------:R-:W2:Y:S01]  /*dd70*/  LDS R93, [R48+UR4+-0x23c] ;  /* 0xfffdc404305d7984 */ /* 0x000ea20008000800 */
[-C--:B---3--:R-:W-:Y:S01]  /*dd80*/  FFMA R51, R121, R75.reuse, R51 ;  /* 0x0000004b79337223 */ /* 0x088fe20000000033 */
[-C--:B----4-:R-:W-:Y:S01]  /*dd90*/  FFMA R52, R119, R75.reuse, R52 ;  /* 0x0000004b77347223 */ /* 0x090fe20000000034 */
[-C--:B------:R-:W-:Y:S01]  /*dda0*/  FFMA R61, R101, R75.reuse, R61 ;  /* 0x0000004b653d7223 */ /* 0x080fe2000000003d */
[----:B------:R-:W3:Y:S01]  /*ddb0*/  LDS R141, [R48+UR4+-0x11c] ;  /* 0xfffee404308d7984 */ /* 0x000ee20008000800 */
[-C--:B-----5:R-:W-:Y:S01]  /*ddc0*/  FFMA R53, R117, R75.reuse, R53 ;  /* 0x0000004b75357223 */ /* 0x0a0fe20000000035 */
[----:B------:R-:W-:Y:S01]  /*ddd0*/  FFMA R63, R97, R75, R63 ;  /* 0x0000004b613f7223 */ /* 0x000fe2000000003f */
[----:B------:R-:W-:Y:S01]  /*dde0*/  FFMA R122, R191, R81, R122 ;  /* 0x00000051bf7a7223 */ /* 0x000fe2000000007a */
[----:B------:R-:W4:Y:S01]  /*ddf0*/  LDS R203, [R48+UR4+0x244] ;  /* 0x0002440430cb7984 */ /* 0x000f220008000800 */
[----:B------:R-:W-:Y:S01]  /*de00*/  FFMA R54, R115, R75, R54 ;  /* 0x0000004b73367223 */ /* 0x000fe20000000036 */
[-C--:B------:R-:W-:Y:S01]  /*de10*/  FFMA R120, R189, R81.reuse, R120 ;  /* 0x00000051bd787223 */ /* 0x080fe20000000078 */
[----:B------:R-:W-:Y:S01]  /*de20*/  FFMA R118, R173, R81, R118 ;  /* 0x00000051ad767223 */ /* 0x000fe20000000076 */
[----:B------:R-:W5:Y:S01]  /*de30*/  LDS R194, [R48+UR4+0x364] ;  /* 0x0003640430c27984 */ /* 0x000f620008000800 */
[----:B------:R-:W-:Y:S01]  /*de40*/  FFMA R55, R113, R75, R55 ;  /* 0x0000004b71377223 */ /* 0x000fe20000000037 */
[-C--:B------:R-:W-:Y:S01]  /*de50*/  FFMA R116, R169, R81.reuse, R116 ;  /* 0x00000051a9747223 */ /* 0x080fe20000000074 */
[----:B------:R-:W-:Y:S01]  /*de60*/  FFMA R114, R165, R81, R114 ;  /* 0x00000051a5727223 */ /* 0x000fe20000000072 */
[----:B------:R-:W-:Y:S01]  /*de70*/  LDS R190, [R48+UR4+-0x478] ;  /* 0xfffb880430be7984 */ /* 0x000fe20008000800 */
[----:B0-----:R-:W-:Y:S01]  /*de80*/  FFMA R56, R111, R75, R56 ;  /* 0x0000004b6f387223 */ /* 0x001fe20000000038 */
[----:B------:R-:W-:Y:S01]  /*de90*/  FFMA R110, R161, R81, R110 ;  /* 0x00000051a16e7223 */ /* 0x000fe2000000006e */
[----:B------:R-:W-:Y:S01]  /*dea0*/  FFMA R108, R81, R157, R108 ;  /* 0x0000009d516c7223 */ /* 0x000fe2000000006c */
[----:B------:R-:W0:Y:S01]  /*deb0*/  LDS R158, [R45+0xf0] ;  /* 0x0000f0002d9e7984 */ /* 0x000e220000000800 */
[----:B-1----:R-:W-:Y:S01]  /*dec0*/  FFMA R57, R109, R75, R57 ;  /* 0x0000004b6d397223 */ /* 0x002fe20000000039 */
[----:B------:R-:W-:Y:S01]  /*ded0*/  FFMA R100, R131, R81, R100 ;  /* 0x0000005183647223 */ /* 0x000fe20000000064 */
[----:B------:R-:W-:Y:S01]  /*dee0*/  FFMA R65, R121, R79, R65 ;  /* 0x0000004f79417223 */ /* 0x000fe20000000041 */
[----:B------:R-:W1:Y:S01]  /*def0*/  LDS R192, [R48+UR4+-0x358] ;  /* 0xfffca80430c07984 */ /* 0x000e620008000800 */
[----:B------:R-:W-:Y:S01]  /*df00*/  FFMA R58, R107, R75, R58 ;  /* 0x0000004b6b3a7223 */ /* 0x000fe2000000003a */
[-C--:B------:R-:W-:Y:S01]  /*df10*/  FFMA R66, R119, R79.reuse, R66 ;  /* 0x0000004f77427223 */ /* 0x080fe20000000042 */
[----:B------:R-:W-:Y:S01]  /*df20*/  FFMA R67, R117, R79, R67 ;  /* 0x0000004f75437223 */ /* 0x000fe20000000043 */
[----:B------:R-:W-:Y:S01]  /*df30*/  FFMA R60, R103, R75, R60 ;  /* 0x0000004b673c7223 */ /* 0x000fe2000000003c */
[-C--:B------:R-:W-:Y:S01]  /*df40*/  FFMA R68, R115, R79.reuse, R68 ;  /* 0x0000004f73447223 */ /* 0x080fe20000000044 */
[-C--:B------:R-:W-:Y:S01]  /*df50*/  FFMA R69, R113, R79.reuse, R69 ;  /* 0x0000004f71457223 */ /* 0x080fe20000000045 */
[----:B------:R-:W-:Y:S01]  /*df60*/  FFMA R70, R111, R79, R70 ;  /* 0x0000004f6f467223 */ /* 0x000fe20000000046 */
[----:B--2---:R-:W-:Y:S01]  /*df70*/  FFMA R62, R99, R75, R62 ;  /* 0x0000004b633e7223 */ /* 0x004fe2000000003e */
[-C--:B------:R-:W-:Y:S01]  /*df80*/  FFMA R71, R109, R79.reuse, R252 ;  /* 0x0000004f6d477223 */ /* 0x080fe200000000fc */
[-C--:B------:R-:W-:Y:S01]  /*df90*/  FFMA R72, R107, R79.reuse, R72 ;  /* 0x0000004f6b487223 */ /* 0x080fe20000000048 */
[----:B------:R-:W-:Y:S01]  /*dfa0*/  FFMA R74, R103, R79, R74 ;  /* 0x0000004f674a7223 */ /* 0x000fe2000000004a */
        /* <DEDUP_REMOVED lines=18> */
[----:B------:R-:W-:Y:S01]  /*e0d0*/  FFMA R92, R49, R93, R92 ;  /* 0x0000005d315c7223 */ /* 0x000fe2000000005c */
[C---:B---3--:R-:W-:Y:S01]  /*e0e0*/  FFMA R139, R97.reuse, R141, R210 ;  /* 0x0000008d618b7223 */ /* 0x048fe200000000d2 */
[C---:B------:R-:W-:Y:S01]  /*e0f0*/  FFMA R187, R97.reuse, R151, R152 ;  /* 0x0000009761bb7223 */ /* 0x040fe20000000098 */
[----:B----4-:R-:W-:Y:S01]  /*e100*/  FFMA R201, R97, R203, R126 ;  /* 0x000000cb61c97223 */ /* 0x010fe2000000007e */
        /* <DEDUP_REMOVED lines=12> */
[----:B------:R-:W-:Y:S01]  /*e1d0*/  FFMA R185, R101, R151, R154 ;  /* 0x0000009765b97223 */ /* 0x000fe2000000009a */
[-C--:B------:R-:W-:Y:S01]  /*e1e0*/  FFMA R197, R105, R203.reuse, R134 ;  /* 0x000000cb69c57223 */ /* 0x080fe20000000086 */
[----:B------:R-:W-:Y:S01]  /*e1f0*/  FFMA R199, R101, R203, R130 ;  /* 0x000000cb65c77223 */ /* 0x000fe20000000082 */
[-C--:B-----5:R-:W-:Y:S01]  /*e200*/  FFMA R97, R97, R194.reuse, R98 ;  /* 0x000000c261617223 */ /* 0x0a0fe20000000062 */
        /* <DEDUP_REMOVED lines=28> */
[----:B------:R-:W-:Y:S01]  /*e3d0*/  FFMA R50, R49, R194, R50 ;  /* 0x000000c231327223 */ /* 0x000fe20000000032 */
[C---:B0-----:R-:W-:Y:S01]  /*e3e0*/  FFMA R98, R158.reuse, R190, R59 ;  /* 0x000000be9e627223 */ /* 0x041fe2000000003b */
[----:B-1----:R-:W-:Y:S01]  /*e3f0*/  FFMA R250, R158, R192, R73 ;  /* 0x000000c09efa7223 */ /* 0x002fe20000000049 */
[----:B------:R-:W0:Y:S01]  /*e400*/  LDS R174, [R45+-0x650] ;  /* 0xfff9b0002dae7984 */ /* 0x000e220000000800 */
[-C--:B------:R-:W-:Y:S01]  /*e410*/  FFMA R189, R121, R203.reuse, R150 ;  /* 0x000000cb79bd7223 */ /* 0x080fe20000000096 */
[-C--:B------:R-:W-:Y:S01]  /*e420*/  FFMA R191, R117, R203.reuse, R146 ;  /* 0x000000cb75bf7223 */ /* 0x080fe20000000092 */
[-C--:B------:R-:W-:Y:S01]  /*e430*/  FFMA R193, R113, R203.reuse, R142 ;  /* 0x000000cb71c17223 */ /* 0x080fe2000000008e */
[----:B------:R-:W1:Y:S01]  /*e440*/  LDS R173, [R45+-0x568] ;  /* 0xfffa98002dad7984 */ /* 0x000e620000000800 */
[-C--:B------:R-:W-:Y:S01]  /*e450*/  FFMA R195, R109, R203.reuse, R138 ;  /* 0x000000cb6dc37223 */ /* 0x080fe2000000008a */
[CC--:B------:R-:W-:Y:S01]  /*e460*/  FFMA R132, R103.reuse, R203.reuse, R132 ;  /* 0x000000cb67847223 */ /* 0x0c0fe20000000084 */
[-C--:B------:R-:W-:Y:S01]  /*e470*/  FFMA R104, R103, R194.reuse, R104 ;  /* 0x000000c267687223 */ /* 0x080fe20000000068 */
[----:B------:R-:W2:Y:S01]  /*e480*/  LDS R170, [R45+-0x480] ;  /* 0xfffb80002daa7984 */ /* 0x000ea20000000800 */
[-C--:B------:R-:W-:Y:S01]  /*e490*/  FFMA R148, R119, R203.reuse, R148 ;  /* 0x000000cb77947223 */ /* 0x080fe20000000094 */
[-C--:B------:R-:W-:Y:S01]  /*e4a0*/  FFMA R144, R115, R203.reuse, R144 ;  /* 0x000000cb73907223 */ /* 0x080fe20000000090 */
[-C--:B------:R-:W-:Y:S01]  /*e4b0*/  FFMA R136, R107, R203.reuse, R136 ;  /* 0x000000cb6b887223 */ /* 0x080fe20000000088 */
[----:B------:R-:W3:Y:S01]  /*e4c0*/  LDS R169, [R45+-0x398] ;  /* 0xfffc68002da97984 */ /* 0x000ee20000000800 */
[----:B------:R-:W-:Y:S01]  /*e4d0*/  FFMA R128, R99, R203, R128 ;  /* 0x000000cb63807223 */ /* 0x000fe20000000080 */
[-C--:B------:R-:W-:Y:S01]  /*e4e0*/  FFMA R121, R121, R194.reuse, R122 ;  /* 0x000000c279797223 */ /* 0x080fe2000000007a */
[-C--:B------:R-:W-:Y:S01]  /*e4f0*/  FFMA R120, R119, R194.reuse, R120 ;  /* 0x000000c277787223 */ /* 0x080fe20000000078 */
[----:B------:R-:W4:Y:S01]  /*e500*/  LDS R166, [R45+-0x2b0] ;  /* 0xfffd50002da67984 */ /* 0x000f220000000800 */
[-C--:B------:R-:W-:Y:S01]  /*e510*/  FFMA R117, R117, R194.reuse, R118 ;  /* 0x000000c275757223 */ /* 0x080fe20000000076 */
[-C--:B------:R-:W-:Y:S01]  /*e520*/  FFMA R116, R115, R194.reuse, R116 ;  /* 0x000000c273747223 */ /* 0x080fe20000000074 */
[-C--:B------:R-:W-:Y:S01]  /*e530*/  FFMA R113, R113, R194.reuse, R114 ;  /* 0x000000c271717223 */ /* 0x080fe20000000072 */
[----:B------:R-:W5:Y:S01]  /*e540*/  LDS R165, [R45+-0x1c8] ;  /* 0xfffe38002da57984 */ /* 0x000f620000000800 */
[-C--:B------:R-:W-:Y:S01]  /*e550*/  FFMA R109, R109, R194.reuse, R110 ;  /* 0x000000c26d6d7223 */ /* 0x080fe2000000006e */
[-C--:B------:R-:W-:Y:S01]  /*e560*/  FFMA R108, R107, R194.reuse, R108 ;  /* 0x000000c26b6c7223 */ /* 0x080fe2000000006c */
[----:B------:R-:W-:Y:S01]  /*e570*/  FFMA R100, R99, R194, R100 ;  /* 0x000000c263647223 */ /* 0x000fe20000000064 */
[----:B------:R-:W5:Y:S04]  /*e580*/  LDS R162, [R45+-0xe0] ;  /* 0xffff20002da27984 */ /* 0x000f680000000800 */
[----:B------:R-:W5:Y:S04]  /*e590*/  LDS R161, [R45+0x8] ;  /* 0x000008002da17984 */ /* 0x000f680000000800 */
[----:B------:R-:W5:Y:S04]  /*e5a0*/  LDS R157, [R45+0x1d8] ;  /* 0x0001d8002d9d7984 */ /* 0x000f680000000800 */
[----:B------:R-:W5:Y:S04]  /*e5b0*/  LDS R154, [R45+0x2c0] ;  /* 0x0002c0002d9a7984 */ /* 0x000f680000000800 */
[----:B------:R-:W5:Y:S01]  /*e5c0*/  LDS R151, [R45+0x3a8] ;  /* 0x0003a8002d977984 */ /* 0x000f620000000800 */
[C---:B0-----:R-:W-:Y:S01]  /*e5d0*/  FFMA R51, R174.reuse, R190, R51 ;  /* 0x000000beae337223 */ /* 0x041fe20000000033 */
[----:B------:R-:W-:-:S02]  /*e5e0*/  FFMA R65, R174, R192, R65 ;  /* 0x000000c0ae417223 */ /* 0x000fc40000000041 */
[----:B------:R-:W0:Y:S01]  /*e5f0*/  LDS R152, [R45+0x490] ;  /* 0x000490002d987984 */ /* 0x000e220000000800 */
[C---:B-1----:R-:W-:Y:S01]  /*e600*/  FFMA R52, R173.reuse, R190, R52 ;  /* 0x000000bead347223 */ /* 0x042fe20000000034 */
[----:B------:R-:W-:Y:S02]  /*e610*/  FFMA R66, R173, R192, R66 ;  /* 0x000000c0ad427223 */ /* 0x000fe40000000042 */
[----:B------:R1:W0:Y:S01]  /*e620*/  LDS R147, [R45+0x578] ;  /* 0x000578002d937984 */ /* 0x0002220000000800 */
[C---:B--2---:R-:W-:Y:S01]  /*e630*/  FFMA R53, R170.reuse, R190, R53 ;  /* 0x000000beaa357223 */ /* 0x044fe20000000035 */
[----:B------:R-:W-:Y:S02]  /*e640*/  FFMA R67, R170, R192, R67 ;  /* 0x000000c0aa437223 */ /* 0x000fe40000000043 */
[----:B------:R-:W2:Y:S01]  /*e650*/  LDS R111, [R48+UR4+-0x238] ;  /* 0xfffdc804306f7984 */ /* 0x000ea20008000800 */
[C---:B---3--:R-:W-:Y:S01]  /*e660*/  FFMA R54, R169.reuse, R190, R54 ;  /* 0x000000bea9367223 */ /* 0x048fe20000000036 */
[----:B------:R-:W-:-:S02]  /*e670*/  FFMA R68, R169, R192, R68 ;  /* 0x000000c0a9447223 */ /* 0x000fc40000000044 */
[----:B------:R-:W3:Y:S01]  /*e680*/  LDS R102, [R48+UR4+-0x118] ;  /* 0xfffee80430667984 */ /* 0x000ee20008000800 */
[C---:B----4-:R-:W-:Y:S01]  /*e690*/  FFMA R55, R166.reuse, R190, R55 ;  /* 0x000000bea6377223 */ /* 0x050fe20000000037 */
[----:B------:R-:W-:Y:S01]  /*e6a0*/  FFMA R69, R166, R192, R69 ;  /* 0x000000c0a6457223 */ /* 0x000fe20000000045 */
[----:B-1----:R-:W-:Y:S01]  /*e6b0*/  VIADD R45, R45, 0xe8 ;  /* 0x000000e82d2d7836 */ /* 0x002fe20000000000 */
[----:B------:R-:W1:Y:S01]  /*e6c0*/  LDS R106, [R48+UR4+0x8] ;  /* 0x00000804306a7984 */ /* 0x000e620008000800 */
[C---:B-----5:R-:W-:Y:S01]  /*e6d0*/  FFMA R56, R165.reuse, R190, R56 ;  /* 0x000000bea5387223 */ /* 0x060fe20000000038 */
[-C--:B------:R-:W-:Y:S02]  /*e6e0*/  FFMA R70, R165, R192.reuse, R70 ;  /* 0x000000c0a5467223 */ /* 0x080fe40000000046 */
[----:B------:R-:W4:Y:S01]  /*e6f0*/  LDS R49, [R48+UR4+0x128] ;  /* 0x0001280430317984 */ /* 0x000f220008000800 */
[C---:B------:R-:W-:Y:S01]  /*e700*/  FFMA R252, R162.reuse, R192, R71 ;  /* 0x000000c0a2fc7223 */ /* 0x040fe20000000047 */
[----:B------:R-:W-:-:S02]  /*e710*/  FFMA R57, R162, R190, R57 ;  /* 0x000000bea2397223 */ /* 0x000fc40000000039 */
[----:B------:R-:W5:Y:S01]  /*e720*/  LDS R59, [R48+UR4+0x248] ;  /* 0x00024804303b7984 */ /* 0x000f620008000800 */
[C---:B------:R-:W-:Y:S01]  /*e730*/  FFMA R58, R161.reuse, R190, R58 ;  /* 0x000000bea13a7223 */ /* 0x040fe2000000003a */
[----:B------:R-:W-:Y:S02]  /*e740*/  FFMA R72, R161, R192, R72 ;  /* 0x000000c0a1487223 */ /* 0x000fe40000000048 */
[----:B------:R-:W5:Y:S01]  /*e750*/  LDS R73, [R48+UR4+0x368] ;  /* 0x0003680430497984 */ /* 0x000f620008000800 */
[----:B------:R-:W-:Y:S01]  /*e760*/  UIADD3 UR4, UPT, UPT, UR4, 0xc, URZ ;  /* 0x0000000c04047890 */ /* 0x000fe2000fffe0ff */
[C---:B------:R-:W-:Y:S01]  /*e770*/  FFMA R60, R157.reuse, R190, R60 ;  /* 0x000000be9d3c7223 */ /* 0x040fe2000000003c */
[----:B------:R-:W-:Y:S01]  /*e780*/  FFMA R74, R157, R192, R74 ;  /* 0x000000c09d4a7223 */ /* 0x000fe2000000004a */
[C---:B------:R-:W-:Y:S01]  /*e790*/  FFMA R61, R154.reuse, R190, R61 ;  /* 0x000000be9a3d7223 */ /* 0x040fe2000000003d */
[----:B------:R-:W-:Y:S01]  /*e7a0*/  UISETP.NE.AND UP0, UPT, UR4, 0x4a4, UPT ;  /* 0x000004a40400788c */ /* 0x000fe2000bf05270 */
[----:B------:R-:W-:Y:S01]  /*e7b0*/  FFMA R75, R154, R192, R75 ;  /* 0x000000c09a4b7223 */ /* 0x000fe2000000004b */
[C---:B------:R-:W-:Y:S01]  /*e7c0*/  FFMA R62, R151.reuse, R190, R62 ;  /* 0x000000be973e7223 */ /* 0x040fe2000000003e */
[----:B------:R-:W-:Y:S01]  /*e7d0*/  FFMA R76, R151, R192, R76 ;  /* 0x000000c0974c7223 */ /* 0x000fe2000000004c */
[C---:B0-----:R-:W-:Y:S01]  /*e7e0*/  FFMA R63, R152.reuse, R190, R63 ;  /* 0x000000be983f7223 */ /* 0x041fe2000000003f */
[----:B------:R-:W-:Y:S01]  /*e7f0*/  FFMA R77, R152, R192, R77 ;  /* 0x000000c0984d7223 */ /* 0x000fe2000000004d */
[C---:B------:R-:W-:Y:S01]  /*e800*/  FFMA R64, R147.reuse, R190, R64 ;  /* 0x000000be93407223 */ /* 0x040fe20000000040 */
[----:B------:R-:W-:Y:S01]  /*e810*/  FFMA R78, R147, R192, R78 ;  /* 0x000000c0934e7223 */ /* 0x000fe2000000004e */
[-C--:B--2---:R-:W-:Y:S01]  /*e820*/  FFMA R88, R157, R111.reuse, R88 ;  /* 0x0000006f9d587223 */ /* 0x084fe20000000058 */
[-C--:B------:R-:W-:Y:S01]  /*e830*/  FFMA R79, R174, R111.reuse, R79 ;  /* 0x0000006fae4f7223 */ /* 0x080fe2000000004f */
[CC--:B------:R-:W-:Y:S01]  /*e840*/  FFMA R80, R173.reuse, R111.reuse, R80 ;  /* 0x0000006fad507223 */ /* 0x0c0fe20000000050 */
[----:B------:R-:W-:Y:S01]  /*e850*/  FFMA R81, R170, R111, R81 ;  /* 0x0000006faa517223 */ /* 0x000fe20000000051 */
[-C--:B---3--:R-:W-:Y:S01]  /*e860*/  FFMA R93, R174, R102.reuse, R93 ;  /* 0x00000066ae5d7223 */ /* 0x088fe2000000005d */
        /* <DEDUP_REMOVED lines=13> */
[-C--:B-1----:R-:W-:Y:S01]  /*e940*/  FFMA R143, R174, R106.reuse, R143 ;  /* 0x0000006aae8f7223 */ /* 0x082fe2000000008f */
        /* <DEDUP_REMOVED lines=13> */
[C---:B----4-:R-:W-:Y:S01]  /*ea20*/  FFMA R184, R157.reuse, R49, R184 ;  /* 0x000000319db87223 */ /* 0x050fe200000000b8 */
[C---:B-----5:R-:W-:Y:S01]  /*ea30*/  FFMA R132, R157.reuse, R59, R132 ;  /* 0x0000003b9d847223 */ /* 0x060fe20000000084 */
        /* <DEDUP_REMOVED lines=50> */
[----:B------:R-:W-:Y:S01]  /*ed60*/  IMAD.MOV.U32 R157, RZ, RZ, R47 ;  /* 0x000000ffff9d7224 */ /* 0x000fe200078e002f */
[----:B------:R-:W-:Y:S06]  /*ed70*/  BRA.U UP0, `(.L_x_89) ;  /* 0xffffffe500a87547 */ /* 0x000fec000b83ffff */
[----:B------:R-:W-:-:S05]  /*ed80*/  VIADD R46, R46, 0x1 ;  /* 0x000000012e2e7836 */ /* 0x000fca0000000000 */
[----:B------:R-:W-:-:S13]  /*ed90*/  ISETP.NE.AND P6, PT, R46, 0x8, PT ;  /* 0x000000082e00780c */ /* 0x000fda0003fc5270 */
[----:B------:R-:W-:Y:S05]  /*eda0*/  @P6 BRA `(.L_x_90) ;  /* 0xffffffe400646947 */ /* 0x000fea000383ffff */
[----:B------:R-:W-:-:S05]  /*edb0*/  VIADD R44, R44, 0x1 ;  /* 0x000000012c2c7836 */ /* 0x000fca0000000000 */
[----:B------:R-:W-:-:S13]  /*edc0*/  ISETP.NE.AND P6, PT, R44, 0x8, PT ;  /* 0x000000082c00780c */ /* 0x000fda0003fc5270 */
[----:B------:R-:W-:Y:S05]  /*edd0*/  @P6 BRA `(.L_x_91) ;  /* 0xffffff8400c46947 */ /* 0x000fea000383ffff */
[----:B------:R-:W0:Y:S01]  /*ede0*/  S2R R0, SR_TID.Z ;  /* 0x0000000000007919 */ /* 0x000e220000002300 */
[----:B------:R-:W1:Y:S01]  /*edf0*/  LDC.64 R2, c[0x0][0x390] ;  /* 0x0000e400ff027b82 */ /* 0x000e620000000a00 */
[----:B------:R-:W2:Y:S01]  /*ee00*/  S2R R9, SR_TID.X ;  /* 0x0000000000097919 */ /* 0x000ea20000002100 */
[----:B------:R-:W3:Y:S01]  /*ee10*/  S2R R5, SR_CTAID.Y ;  /* 0x0000000000057919 */ /* 0x000ee20000002600 */
[----:B------:R-:W4:Y:S01]  /*ee20*/  S2R R7, SR_CTAID.X ;  /* 0x0000000000077919 */ /* 0x000f220000002500 */
[----:B0-----:R-:W-:-:S05]  /*ee30*/  IMAD R0, R0, 0x62000, RZ ;  /* 0x0006200000007824 */ /* 0x001fca00078e02ff */
[----:B--2---:R-:W-:-:S05]  /*ee40*/  LOP3.LUT R0, R0, R9, RZ, 0xfc, !PT ;  /* 0x0000000900007212 */ /* 0x004fca00078efcff */
[----:B---3--:R-:W-:-:S04]  /*ee50*/  IMAD R0, R5, 0xc40, R0 ;  /* 0x00000c4005007824 */ /* 0x008fc800078e0200 */
[----:B----4-:R-:W-:-:S04]  /*ee60*/  IMAD R5, R7, 0x38, R0 ;  /* 0x0000003807057824 */ /* 0x010fc800078e0200 */
[----:B-1----:R-:W-:-:S05]  /*ee70*/  IMAD.WIDE.U32 R2, R5, 0x4, R2 ;  /* 0x0000000405027825 */ /* 0x002fca00078e0002 */
[----:B------:R-:W-:Y:S04]  /*ee80*/  STG.E desc[UR6][R2.64], R51 ;  /* 0x0000003302007986 */ /* 0x000fe8000c101906 */
        /* <DEDUP_REMOVED lines=110> */
[----:B------:R-:W-:Y:S01]  /*f570*/  STG.E desc[UR6][R2.64+0x159d80], R50 ;  /* 0x159d803202007986 */ /* 0x000fe2000c101906 */
[----:B------:R-:W-:Y:S05]  /*f580*/  EXIT ;  /* 0x000000000000794d */ /* 0x000fea0003800000 */
.L_x_92:
        /* <DEDUP_REMOVED lines=15> */
.L_x_95:


//--------------------- .nv.shared._Z6conv2dPfPKfS_ --------------------------
	.section	.nv.shared._Z6conv2dPfPKfS_,"aw",@nobits
	.sectionflags	@""
	.align	16
	.zero		1024


//--------------------- .nv.shared.reserved.0     --------------------------
	.section	.nv.shared.reserved.0,"aw",@nobits
	.weak		__nv_reservedSMEM_offset_0_alias
	.size		__nv_reservedSMEM_offset_0_alias, 0, 64
	.other		__nv_reservedSMEM_offset_0_alias,@"STO_CUDA_RESERVED_SHARED STV_DEFAULT"
__nv_reservedSMEM_offset_0_alias:
	.zero		0
	.zero		64


//--------------------- .nv.shared.default_function_kernel0 --------------------------
	.section	.nv.shared.default_function_kernel0,"aw",@nobits
	.sectionflags	@""
	.align	16
.nv.shared.default_function_kernel0:
	.zero		39936


//--------------------- .nv.constant0._Z6conv2dPfPKfS_ --------------------------
	.section	.nv.constant0._Z6conv2dPfPKfS_,"a",@progbits
	.sectionflags	@""
	.align	4
.nv.constant0._Z6conv2dPfPKfS_:
	.zero		920


//--------------------- .nv.constant0.default_function_kernel0 --------------------------
	.section	.nv.constant0.default_function_kernel0,"a",@progbits
	.sectionflags	@""
	.align	4
.nv.constant0.default_function_kernel0:
	.zero		920


//--------------------- SYMBOLS --------------------------

	.type		.nv.reservedSmem.offset0,@object
	.size		.nv.reservedSmem.offset0,0x4
	.type		.nv.reservedSmem.cap,@object
	.size		.nv.reservedSmem.cap,0x4
